	.target	sm_90a

	.elftype	@"ET_EXEC"


//--------------------- .note.nv.tkinfo           --------------------------
	.section	.note.nv.tkinfo,"",@"SHT_NOTE"
	.sectionflags	@"SHF_NOTE_NV_TKINFO"
	.tkinfo
        /*0018*/ 	.word	0x00000002
        /*0030*/ 	.string	""
        /*0030*/ 	.string	"ptxas"
        /*0030*/ 	.string	"Cuda compilation tools, release 13.0, V13.0.88"
        /*0030*/ 	.string	"Build cuda_13.0.r13.0/compiler.36424714_0"
        /*0030*/ 	.string	"-v  -suppress-debug-info  -lineinfo  -arch sm_90a "



//--------------------- .note.nv.cuinfo           --------------------------
	.section	.note.nv.cuinfo,"",@"SHT_NOTE"
	.sectionflags	@"SHF_NOTE_NV_CUINFO"
        /*0018*/ 	.short	0x0002
        /*001a*/ 	.short	0x005a
        /*001c*/ 	.short	0x0082
	.zero		2


//--------------------- .nv.info                  --------------------------
	.section	.nv.info,"",@"SHT_CUDA_INFO"
	.align	4


	//----- nvinfo : EIATTR_REGCOUNT
	.align		4
        /*0000*/ 	.byte	0x04, 0x2f
        /*0002*/ 	.short	(.L_1 - .L_0)
	.align		4
.L_0:
        /*0004*/ 	.word	index@(matmul_kernel)
        /*0008*/ 	.word	0x000000ff


	//----- nvinfo : EIATTR_FRAME_SIZE
	.align		4
.L_1:
        /*000c*/ 	.byte	0x04, 0x11
        /*000e*/ 	.short	(.L_3 - .L_2)
	.align		4
.L_2:
        /*0010*/ 	.word	index@(matmul_kernel)
        /*0014*/ 	.word	0x000024f0


	//----- nvinfo : EIATTR_MIN_STACK_SIZE
	.align		4
.L_3:
        /*0018*/ 	.byte	0x04, 0x12
        /*001a*/ 	.short	(.L_5 - .L_4)
	.align		4
.L_4:
        /*001c*/ 	.word	index@(matmul_kernel)
        /*0020*/ 	.word	0x000024f0
.L_5:


//--------------------- .nv.compat                --------------------------
	.section	.nv.compat,"",@"SHT_CUDA_COMPAT_INFO"
	.align	4
        /*0000*/ 	.byte	0x02, 0x09, 0x01, 0x00, 0x02, 0x02, 0x04, 0x00, 0x02, 0x05, 0x05, 0x00, 0x03, 0x07, 0x01, 0x01
        /*0010*/ 	.byte	0x02, 0x03, 0x00, 0x00, 0x02, 0x06, 0x01, 0x00, 0x04, 0x0b, 0x08, 0x00, 0x00, 0x00, 0x00, 0x00
        /*0020*/ 	.byte	0x00, 0x00, 0x00, 0x00


//--------------------- .nv.info.matmul_kernel    --------------------------
	.section	.nv.info.matmul_kernel,"",@"SHT_CUDA_INFO"
	.sectionflags	@""
	.align	4


	//----- nvinfo : EIATTR_CUDA_API_VERSION
	.align		4
        /*0000*/ 	.byte	0x04, 0x37
        /*0002*/ 	.short	(.L_7 - .L_6)
.L_6:
        /*0004*/ 	.word	0x00000082


	//----- nvinfo : EIATTR_KPARAM_INFO
	.align		4
.L_7:
        /*0008*/ 	.byte	0x04, 0x17
        /*000a*/ 	.short	(.L_9 - .L_8)
.L_8:
        /*000c*/ 	.word	0x00000000
        /*0010*/ 	.short	0x000d
        /*0012*/ 	.short	0x0048
        /*0014*/ 	.byte	0x00, 0xf4, 0x21, 0x00


	//----- nvinfo : EIATTR_KPARAM_INFO
	.align		4
.L_9:
        /*0018*/ 	.byte	0x04, 0x17
        /*001a*/ 	.short	(.L_11 - .L_10)
.L_10:
        /*001c*/ 	.word	0x00000000
        /*0020*/ 	.short	0x000c
        /*0022*/ 	.short	0x0040
        /*0024*/ 	.byte	0x00, 0xf4, 0x21, 0x00


	//----- nvinfo : EIATTR_KPARAM_INFO
	.align		4
.L_11:
        /*0028*/ 	.byte	0x04, 0x17
        /*002a*/ 	.short	(.L_13 - .L_12)
.L_12:
        /*002c*/ 	.word	0x00000000
        /*0030*/ 	.short	0x000b
        /*0032*/ 	.short	0x0038
        /*0034*/ 	.byte	0x00, 0xf0, 0x11, 0x00


	//----- nvinfo : EIATTR_KPARAM_INFO
	.align		4
.L_13:
        /*0038*/ 	.byte	0x04, 0x17
        /*003a*/ 	.short	(.L_15 - .L_14)
.L_14:
        /*003c*/ 	.word	0x00000000
        /*0040*/ 	.short	0x000a
        /*0042*/ 	.short	0x0034
        /*0044*/ 	.byte	0x00, 0xf0, 0x11, 0x00


	//----- nvinfo : EIATTR_KPARAM_INFO
	.align		4
.L_15:
        /*0048*/ 	.byte	0x04, 0x17
        /*004a*/ 	.short	(.L_17 - .L_16)
.L_16:
        /*004c*/ 	.word	0x00000000
        /*0050*/ 	.short	0x0009
        /*0052*/ 	.short	0x0030
        /*0054*/ 	.byte	0x00, 0xf0, 0x11, 0x00


	//----- nvinfo : EIATTR_KPARAM_INFO
	.align		4
.L_17:
        /*0058*/ 	.byte	0x04, 0x17
        /*005a*/ 	.short	(.L_19 - .L_18)
.L_18:
        /*005c*/ 	.word	0x00000000
        /*0060*/ 	.short	0x0008
        /*0062*/ 	.short	0x002c
        /*0064*/ 	.byte	0x00, 0xf0, 0x11, 0x00


	//----- nvinfo : EIATTR_KPARAM_INFO
	.align		4
.L_19:
        /*0068*/ 	.byte	0x04, 0x17
        /*006a*/ 	.short	(.L_21 - .L_20)
.L_20:
        /*006c*/ 	.word	0x00000000
        /*0070*/ 	.short	0x0007
        /*0072*/ 	.short	0x0028
        /*0074*/ 	.byte	0x00, 0xf0, 0x11, 0x00


	//----- nvinfo : EIATTR_KPARAM_INFO
	.align		4
.L_21:
        /*0078*/ 	.byte	0x04, 0x17
        /*007a*/ 	.short	(.L_23 - .L_22)
.L_22:
        /*007c*/ 	.word	0x00000000
        /*0080*/ 	.short	0x0006
        /*0082*/ 	.short	0x0024
        /*0084*/ 	.byte	0x00, 0xf0, 0x11, 0x00


	//----- nvinfo : EIATTR_KPARAM_INFO
	.align		4
.L_23:
        /*0088*/ 	.byte	0x04, 0x17
        /*008a*/ 	.short	(.L_25 - .L_24)
.L_24:
        /*008c*/ 	.word	0x00000000
        /*0090*/ 	.short	0x0005
        /*0092*/ 	.short	0x0020
        /*0094*/ 	.byte	0x00, 0xf0, 0x11, 0x00


	//----- nvinfo : EIATTR_KPARAM_INFO
	.align		4
.L_25:
        /*0098*/ 	.byte	0x04, 0x17
        /*009a*/ 	.short	(.L_27 - .L_26)
.L_26:
        /*009c*/ 	.word	0x00000000
        /*00a0*/ 	.short	0x0004
        /*00a2*/ 	.short	0x001c
        /*00a4*/ 	.byte	0x00, 0xf0, 0x11, 0x00


	//----- nvinfo : EIATTR_KPARAM_INFO
	.align		4
.L_27:
        /*00a8*/ 	.byte	0x04, 0x17
        /*00aa*/ 	.short	(.L_29 - .L_28)
.L_28:
        /*00ac*/ 	.word	0x00000000
        /*00b0*/ 	.short	0x0003
        /*00b2*/ 	.short	0x0018
        /*00b4*/ 	.byte	0x00, 0xf0, 0x11, 0x00


	//----- nvinfo : EIATTR_KPARAM_INFO
	.align		4
.L_29:
        /*00b8*/ 	.byte	0x04, 0x17
        /*00ba*/ 	.short	(.L_31 - .L_30)
.L_30:
        /*00bc*/ 	.word	0x00000000
        /*00c0*/ 	.short	0x0002
        /*00c2*/ 	.short	0x0010
        /*00c4*/ 	.byte	0x00, 0xf4, 0x21, 0x00


	//----- nvinfo : EIATTR_KPARAM_INFO
	.align		4
.L_31:
        /*00c8*/ 	.byte	0x04, 0x17
        /*00ca*/ 	.short	(.L_33 - .L_32)
.L_32:
        /*00cc*/ 	.word	0x00000000
        /*00d0*/ 	.short	0x0001
        /*00d2*/ 	.short	0x0008
        /*00d4*/ 	.byte	0x00, 0xf4, 0x21, 0x00


	//----- nvinfo : EIATTR_KPARAM_INFO
	.align		4
.L_33:
        /*00d8*/ 	.byte	0x04, 0x17
        /*00da*/ 	.short	(.L_35 - .L_34)
.L_34:
        /*00dc*/ 	.word	0x00000000
        /*00e0*/ 	.short	0x0000
        /*00e2*/ 	.short	0x0000
        /*00e4*/ 	.byte	0x00, 0xf4, 0x21, 0x00


	//----- nvinfo : EIATTR_SPARSE_MMA_MASK
	.align		4
.L_35:
        /*00e8*/ 	.byte	0x03, 0x50
        /*00ea*/ 	.short	0x0000


	//----- nvinfo : EIATTR_MAXREG_COUNT
	.align		4
        /*00ec*/ 	.byte	0x03, 0x1b
        /*00ee*/ 	.short	0x00ff


	//----- nvinfo : EIATTR_NUM_BARRIERS
	.align		4
        /*00f0*/ 	.byte	0x02, 0x4c
        /*00f2*/ 	.byte	0x01
	.zero		1


	//----- nvinfo : EIATTR_ANNOTATIONS
	.align		4
        /*00f4*/ 	.byte	0x04, 0x55
        /*00f6*/ 	.short	(.L_37 - .L_36)


	//   ....[0]....
.L_36:
        /*00f8*/ 	.word	0x00000001
        /*00fc*/ 	.byte	0x70, 0x00, 0x00, 0x00, 0x01, 0x00, 0x00, 0x00, 0xb0, 0x00, 0x00, 0x00, 0x01, 0x00, 0x00, 0x00
        /* <DEDUP_REMOVED lines=753> */
        /*301c*/ 	.byte	0x00, 0xb3, 0x00, 0x00, 0x01, 0x00, 0x00, 0x00, 0x10, 0xb3, 0x00, 0x00


	//----- nvinfo : EIATTR_MERCURY_ISA_VERSION
	.align		4
.L_37:
        /*3028*/ 	.byte	0x03, 0x5f
        /*302a*/ 	.short	0x0101


	//----- nvinfo : EIATTR_EXIT_INSTR_OFFSETS
	.align		4
        /*302c*/ 	.byte	0x04, 0x1c
        /*302e*/ 	.short	(.L_39 - .L_38)


	//   ....[0]....
.L_38:
        /*3030*/ 	.word	0x000724e0


	//   ....[1]....
        /*3034*/ 	.word	0x00072510


	//----- nvinfo : EIATTR_REQNTID
	.align		4
.L_39:
        /*3038*/ 	.byte	0x04, 0x10
        /*303a*/ 	.short	(.L_41 - .L_40)
.L_40:
        /*303c*/ 	.word	0x00000080
        /*3040*/ 	.word	0x00000001
        /*3044*/ 	.word	0x00000001


	//----- nvinfo : EIATTR_CBANK_PARAM_SIZE
	.align		4
.L_41:
        /*3048*/ 	.byte	0x03, 0x19
        /*304a*/ 	.short	0x0050


	//----- nvinfo : EIATTR_PARAM_CBANK
	.align		4
        /*304c*/ 	.byte	0x04, 0x0a
        /*304e*/ 	.short	(.L_43 - .L_42)
	.align		4
.L_42:
        /*3050*/ 	.word	index@(.nv.constant0.matmul_kernel)
        /*3054*/ 	.short	0x0210
        /*3056*/ 	.short	0x0050


	//----- nvinfo : EIATTR_SW_WAR
	.align		4
.L_43:
        /*3058*/ 	.byte	0x04, 0x36
        /*305a*/ 	.short	(.L_45 - .L_44)
.L_44:
        /*305c*/ 	.word	0x00000008
.L_45:


//--------------------- .nv.callgraph             --------------------------
	.section	.nv.callgraph,"",@"SHT_CUDA_CALLGRAPH"
	.align	4
	.sectionentsize	8
	.align		4
        /*0000*/ 	.word	0x00000000
	.align		4
        /*0004*/ 	.word	0xffffffff
	.align		4
        /*0008*/ 	.word	0x00000000
	.align		4
        /*000c*/ 	.word	0xfffffffe
	.align		4
        /*0010*/ 	.word	0x00000000
	.align		4
        /*0014*/ 	.word	0xfffffffd
	.align		4
        /*0018*/ 	.word	0x00000000
	.align		4
        /*001c*/ 	.word	0xfffffffc


//--------------------- .text.matmul_kernel       --------------------------
	.section	.text.matmul_kernel,"ax",@progbits
	.align	128
        .global         matmul_kernel
        .type           matmul_kernel,@function
        .size           matmul_kernel,(.L_x_3 - matmul_kernel)
        .other          matmul_kernel,@"STO_CUDA_ENTRY STV_DEFAULT"
matmul_kernel:
.text.matmul_kernel:
[----:B------:R-:W0:Y:S02]  /*0000*/  LDC R1, c[0x0][0x28] ;  /* 0x00000a00ff017b82 */ /* 0x000e240000000800 */
[----:B0-----:R-:W-:-:S06]  /*0010*/  VIADD R1, R1, 0xffffdb10 ;  /* 0xffffdb1001017836 */ /* 0x001fcc0000000000 */
[----:B------:R-:W0:Y:S01]  /*0020*/  LDC.64 R6, c[0x0][0x228] ;  /* 0x00008a00ff067b82 */ /* 0x000e220000000a00 */
[----:B------:R-:W1:Y:S01]  /*0030*/  S2R R5, SR_CTAID.X ;  /* 0x0000000000057919 */ /* 0x000e620000002500 */
[----:B------:R-:W-:Y:S01]  /*0040*/  UMOV UR4, 0x400 ;  /* 0x0000040000047882 */ /* 0x000fe20000000000 */
[----:B------:R-:W-:Y:S01]  /*0050*/  ULDC.64 UR44, c[0x0][0x208] ;  /* 0x00008200002c7ab9 */ /* 0x000fe20000000a00 */
[----:B------:R-:W-:Y:S01]  /*0060*/  CS2R R24, SRZ ;  /* 0x0000000000187805 */ /* 0x000fe2000001ff00 */
[----:B------:R2:W-:Y:S01]  /*0070*/  STL [R1+0xc00], RZ ;  /* 0x000c00ff01007387 */ /* 0x0005e20000100800 */
[----:B------:R-:W-:Y:S02]  /*0080*/  CS2R R26, SRZ ;  /* 0x00000000001a7805 */ /* 0x000fe4000001ff00 */
[----:B------:R-:W-:Y:S01]  /*0090*/  CS2R R28, SRZ ;  /* 0x00000000001c7805 */ /* 0x000fe2000001ff00 */
[----:B------:R-:W3:Y:S01]  /*00a0*/  S2UR UR5, SR_CgaCtaId ;  /* 0x00000000000579c3 */ /* 0x000ee20000008800 */
[----:B------:R2:W-:Y:S01]  /*00b0*/  STL [R1+0xc04], RZ ;  /* 0x000c04ff01007387 */ /* 0x0005e20000100800 */
[----:B------:R-:W-:-:S02]  /*00c0*/  CS2R R30, SRZ ;  /* 0x00000000001e7805 */ /* 0x000fc4000001ff00 */
[----:B------:R-:W-:Y:S02]  /*00d0*/  CS2R R32, SRZ ;  /* 0x0000000000207805 */ /* 0x000fe4000001ff00 */
[----:B------:R-:W-:Y:S01]  /*00e0*/  CS2R R34, SRZ ;  /* 0x0000000000227805 */ /* 0x000fe2000001ff00 */
[----:B------:R2:W-:Y:S01]  /*00f0*/  STL [R1+0xc08], RZ ;  /* 0x000c08ff01007387 */ /* 0x0005e20000100800 */
[----:B------:R-:W-:Y:S02]  /*0100*/  CS2R R36, SRZ ;  /* 0x0000000000247805 */ /* 0x000fe4000001ff00 */
[----:B------:R-:W-:Y:S02]  /*0110*/  CS2R R38, SRZ ;  /* 0x0000000000267805 */ /* 0x000fe4000001ff00 */
[----:B------:R-:W-:Y:S01]  /*0120*/  CS2R R40, SRZ ;  /* 0x0000000000287805 */ /* 0x000fe2000001ff00 */
[----:B------:R2:W-:Y:S01]  /*0130*/  STL [R1+0xc0c], RZ ;  /* 0x000c0cff01007387 */ /* 0x0005e20000100800 */
[----:B------:R-:W-:-:S02]  /*0140*/  CS2R R42, SRZ ;  /* 0x00000000002a7805 */ /* 0x000fc4000001ff00 */
[----:B------:R-:W-:Y:S02]  /*0150*/  CS2R R44, SRZ ;  /* 0x00000000002c7805 */ /* 0x000fe4000001ff00 */
[----:B------:R-:W-:Y:S01]  /*0160*/  CS2R R46, SRZ ;  /* 0x00000000002e7805 */ /* 0x000fe2000001ff00 */
[----:B------:R2:W-:Y:S01]  /*0170*/  STL [R1+0xc10], RZ ;  /* 0x000c10ff01007387 */ /* 0x0005e20000100800 */
[----:B------:R-:W-:Y:S02]  /*0180*/  CS2R R48, SRZ ;  /* 0x0000000000307805 */ /* 0x000fe4000001ff00 */
[----:B------:R-:W-:Y:S01]  /*0190*/  CS2R R50, SRZ ;  /* 0x0000000000327805 */ /* 0x000fe2000001ff00 */
[----:B0-----:R-:W-:Y:S01]  /*01a0*/  VIADD R0, R7, 0xff ;  /* 0x000000ff07007836 */ /* 0x001fe20000000000 */
[----:B------:R2:W-:Y:S01]  /*01b0*/  STL [R1+0xc14], RZ ;  /* 0x000c14ff01007387 */ /* 0x0005e20000100800 */
[----:B------:R-:W-:Y:S02]  /*01c0*/  CS2R R52, SRZ ;  /* 0x0000000000347805 */ /* 0x000fe4000001ff00 */
[----:B------:R-:W-:-:S02]  /*01d0*/  CS2R R54, SRZ ;  /* 0x0000000000367805 */ /* 0x000fc4000001ff00 */
[----:B------:R-:W-:Y:S01]  /*01e0*/  CS2R R56, SRZ ;  /* 0x0000000000387805 */ /* 0x000fe2000001ff00 */
[----:B------:R2:W-:Y:S01]  /*01f0*/  STL [R1+0xc18], RZ ;  /* 0x000c18ff01007387 */ /* 0x0005e20000100800 */
[----:B------:R-:W-:Y:S02]  /*0200*/  SHF.R.S32.HI R3, RZ, 0x1f, R0 ;  /* 0x0000001fff037819 */ /* 0x000fe40000011400 */
[----:B------:R-:W-:Y:S01]  /*0210*/  CS2R R58, SRZ ;  /* 0x00000000003a7805 */ /* 0x000fe2000001ff00 */
[----:B---3--:R-:W-:Y:S01]  /*0220*/  ULEA UR4, UR5, UR4, 0x18 ;  /* 0x0000000405047291 */ /* 0x008fe2000f8ec03f */
[----:B------:R2:W-:Y:S01]  /*0230*/  STL [R1+0xc1c], RZ ;  /* 0x000c1cff01007387 */ /* 0x0005e20000100800 */
[----:B------:R-:W-:Y:S02]  /*0240*/  LEA.HI R3, R3, R0, RZ, 0x8 ;  /* 0x0000000003037211 */ /* 0x000fe400078f40ff */
[----:B------:R-:W-:Y:S02]  /*0250*/  CS2R R60, SRZ ;  /* 0x00000000003c7805 */ /* 0x000fe4000001ff00 */
[----:B-1----:R-:W-:Y:S01]  /*0260*/  IABS R10, R5 ;  /* 0x00000005000a7213 */ /* 0x002fe20000000000 */
[----:B------:R2:W-:Y:S01]  /*0270*/  STL [R1+0xc20], RZ ;  /* 0x000c20ff01007387 */ /* 0x0005e20000100800 */
[----:B------:R-:W-:-:S02]  /*0280*/  SHF.R.S32.HI R3, RZ, 0x8, R3 ;  /* 0x00000008ff037819 */ /* 0x000fc40000011403 */
[----:B------:R-:W-:Y:S02]  /*0290*/  CS2R R62, SRZ ;  /* 0x00000000003e7805 */ /* 0x000fe4000001ff00 */
[----:B------:R-:W-:Y:S01]  /*02a0*/  CS2R R64, SRZ ;  /* 0x0000000000407805 */ /* 0x000fe2000001ff00 */
[----:B------:R2:W-:Y:S01]  /*02b0*/  STL [R1+0xc24], RZ ;  /* 0x000c24ff01007387 */ /* 0x0005e20000100800 */
[----:B------:R-:W-:Y:S01]  /*02c0*/  CS2R R66, SRZ ;  /* 0x0000000000427805 */ /* 0x000fe2000001ff00 */
[----:B------:R-:W-:Y:S01]  /*02d0*/  IMAD.SHL.U32 R4, R3, 0x8, RZ ;  /* 0x0000000803047824 */ /* 0x000fe200078e00ff */
[----:B------:R-:W-:Y:S01]  /*02e0*/  CS2R R68, SRZ ;  /* 0x0000000000447805 */ /* 0x000fe2000001ff00 */
[----:B------:R2:W-:Y:S01]  /*02f0*/  STL [R1+0xc28], RZ ;  /* 0x000c28ff01007387 */ /* 0x0005e20000100800 */
[----:B------:R-:W-:Y:S02]  /*0300*/  CS2R R70, SRZ ;  /* 0x0000000000467805 */ /* 0x000fe4000001ff00 */
[----:B------:R-:W-:-:S02]  /*0310*/  CS2R R72, SRZ ;  /* 0x0000000000487805 */ /* 0x000fc4000001ff00 */
[-C--:B------:R-:W-:Y:S01]  /*0320*/  IABS R9, R4.reuse ;  /* 0x0000000400097213 */ /* 0x080fe20000000000 */
[----:B------:R2:W-:Y:S01]  /*0330*/  STL [R1+0xc2c], RZ ;  /* 0x000c2cff01007387 */ /* 0x0005e20000100800 */
[----:B------:R-:W-:Y:S02]  /*0340*/  IABS R12, R4 ;  /* 0x00000004000c7213 */ /* 0x000fe40000000000 */
[----:B------:R-:W-:Y:S01]  /*0350*/  CS2R R74, SRZ ;  /* 0x00000000004a7805 */ /* 0x000fe2000001ff00 */
[----:B------:R-:W0:Y:S01]  /*0360*/  I2F.RP R0, R9 ;  /* 0x0000000900007306 */ /* 0x000e220000209400 */
        /* <DEDUP_REMOVED lines=13> */
[----:B------:R-:W-:Y:S01]  /*0440*/  CS2R R94, SRZ ;  /* 0x00000000005e7805 */ /* 0x000fe2000001ff00 */
[----:B0-----:R-:W0:Y:S01]  /*0450*/  MUFU.RCP R0, R0 ;  /* 0x0000000000007308 */ /* 0x001e220000001000 */
        /* <DEDUP_REMOVED lines=18> */
[----:B------:R-:W-:Y:S01]  /*0580*/  IMAD.MOV R0, RZ, RZ, -R12 ;  /* 0x000000ffff007224 */ /* 0x000fe200078e0a0c */
[----:B------:R-:W-:Y:S01]  /*0590*/  CS2R R120, SRZ ;  /* 0x0000000000787805 */ /* 0x000fe2000001ff00 */
[----:B------:R0:W1:Y:S01]  /*05a0*/  F2I.FTZ.U32.TRUNC.NTZ R3, R2 ;  /* 0x0000000200037305 */ /* 0x000062000021f000 */
        /* <DEDUP_REMOVED lines=9> */
[----:B0-----:R-:W-:Y:S01]  /*0640*/  IMAD.MOV.U32 R2, RZ, RZ, RZ ;  /* 0x000000ffff027224 */ /* 0x001fe200078e00ff */
[----:B------:R-:W-:-:S02]  /*0650*/  CS2R R134, SRZ ;  /* 0x0000000000867805 */ /* 0x000fc4000001ff00 */
[----:B------:R-:W-:Y:S01]  /*0660*/  CS2R R136, SRZ ;  /* 0x0000000000887805 */ /* 0x000fe2000001ff00 */
[----:B------:R2:W-:Y:S01]  /*0670*/  STL [R1+0xc60], RZ ;  /* 0x000c60ff01007387 */ /* 0x0005e20000100800 */
[----:B------:R-:W-:Y:S01]  /*0680*/  CS2R R138, SRZ ;  /* 0x00000000008a7805 */ /* 0x000fe2000001ff00 */
[--C-:B-1----:R-:W-:Y:S01]  /*0690*/  IMAD.MOV R8, RZ, RZ, -R3.reuse ;  /* 0x000000ffff087224 */ /* 0x102fe200078e0a03 */
[----:B------:R-:W-:Y:S01]  /*06a0*/  CS2R R140, SRZ ;  /* 0x00000000008c7805 */ /* 0x000fe2000001ff00 */
[----:B------:R2:W-:Y:S01]  /*06b0*/  STL [R1+0xc64], RZ ;  /* 0x000c64ff01007387 */ /* 0x0005e20000100800 */
[----:B------:R-:W-:Y:S01]  /*06c0*/  CS2R R142, SRZ ;  /* 0x00000000008e7805 */ /* 0x000fe2000001ff00 */
[----:B------:R-:W-:Y:S01]  /*06d0*/  IMAD R11, R8, R9, RZ ;  /* 0x00000009080b7224 */ /* 0x000fe200078e02ff */
[----:B------:R-:W-:Y:S01]  /*06e0*/  CS2R R144, SRZ ;  /* 0x0000000000907805 */ /* 0x000fe2000001ff00 */
[----:B------:R2:W-:Y:S01]  /*06f0*/  STL [R1+0xc68], RZ ;  /* 0x000c68ff01007387 */ /* 0x0005e20000100800 */
[----:B------:R-:W-:Y:S01]  /*0700*/  IMAD.MOV.U32 R8, RZ, RZ, R10 ;  /* 0x000000ffff087224 */ /* 0x000fe200078e000a */
[----:B------:R-:W-:Y:S01]  /*0710*/  CS2R R146, SRZ ;  /* 0x0000000000927805 */ /* 0x000fe2000001ff00 */
[----:B------:R-:W-:Y:S01]  /*0720*/  IMAD.HI.U32 R3, R3, R11, R2 ;  /* 0x0000000b03037227 */ /* 0x000fe200078e0002 */
[----:B------:R2:W-:Y:S01]  /*0730*/  STL [R1+0xc6c], RZ ;  /* 0x000c6cff01007387 */ /* 0x0005e20000100800 */
[----:B------:R-:W-:-:S02]  /*0740*/  CS2R R148, SRZ ;  /* 0x0000000000947805 */ /* 0x000fc4000001ff00 */
[----:B------:R-:W-:Y:S01]  /*0750*/  CS2R R150, SRZ ;  /* 0x0000000000967805 */ /* 0x000fe2000001ff00 */
[----:B------:R2:W-:Y:S01]  /*0760*/  STL [R1+0xc70], RZ ;  /* 0x000c70ff01007387 */ /* 0x0005e20000100800 */
[----:B------:R-:W-:-:S03]  /*0770*/  IMAD.HI.U32 R3, R3, R8, RZ ;  /* 0x0000000803037227 */ /* 0x000fc600078e00ff */
[----:B------:R2:W-:Y:S01]  /*0780*/  STL [R1+0xc74], RZ ;  /* 0x000c74ff01007387 */ /* 0x0005e20000100800 */
[----:B------:R-:W-:-:S03]  /*0790*/  IMAD R0, R3, R0, R8 ;  /* 0x0000000003007224 */ /* 0x000fc600078e0208 */
[----:B------:R2:W-:Y:S02]  /*07a0*/  STL [R1+0xc78], RZ ;  /* 0x000c78ff01007387 */ /* 0x0005e40000100800 */
[----:B------:R-:W-:Y:S02]  /*07b0*/  ISETP.GT.U32.AND P1, PT, R9, R0, PT ;  /* 0x000000000900720c */ /* 0x000fe40003f24070 */
[----:B------:R2:W-:Y:S04]  /*07c0*/  STL [R1+0xc7c], RZ ;  /* 0x000c7cff01007387 */ /* 0x0005e80000100800 */
[----:B------:R2:W-:Y:S04]  /*07d0*/  STL [R1+0xc80], RZ ;  /* 0x000c80ff01007387 */ /* 0x0005e80000100800 */
[----:B------:R2:W-:Y:S03]  /*07e0*/  STL [R1+0xc84], RZ ;  /* 0x000c84ff01007387 */ /* 0x0005e60000100800 */
[----:B------:R-:W-:Y:S01]  /*07f0*/  @!P1 IMAD.IADD R0, R0, 0x1, -R9 ;  /* 0x0000000100009824 */ /* 0x000fe200078e0a09 */
[----:B------:R2:W-:Y:S01]  /*0800*/  STL [R1+0xc88], RZ ;  /* 0x000c88ff01007387 */ /* 0x0005e20000100800 */
[----:B------:R-:W-:Y:S01]  /*0810*/  @!P1 VIADD R3, R3, 0x1 ;  /* 0x0000000103039836 */ /* 0x000fe20000000000 */
[----:B------:R-:W-:-:S02]  /*0820*/  ISETP.NE.AND P1, PT, R4, RZ, PT ;  /* 0x000000ff0400720c */ /* 0x000fc40003f25270 */
[----:B------:R2:W-:Y:S01]  /*0830*/  STL [R1+0xc8c], RZ ;  /* 0x000c8cff01007387 */ /* 0x0005e20000100800 */
[----:B------:R-:W-:Y:S02]  /*0840*/  ISETP.GE.U32.AND P0, PT, R0, R9, PT ;  /* 0x000000090000720c */ /* 0x000fe40003f06070 */
[----:B------:R-:W-:Y:S01]  /*0850*/  LOP3.LUT R0, R5, R4, RZ, 0x3c, !PT ;  /* 0x0000000405007212 */ /* 0x000fe200078e3cff */
[----:B------:R2:W-:Y:S03]  /*0860*/  STL [R1+0xc90], RZ ;  /* 0x000c90ff01007387 */ /* 0x0005e60000100800 */
[----:B------:R-:W-:Y:S01]  /*0870*/  ISETP.GE.AND P2, PT, R0, RZ, PT ;  /* 0x000000ff0000720c */ /* 0x000fe20003f46270 */
[----:B------:R2:W-:Y:S01]  /*0880*/  STL [R1+0xc94], RZ ;  /* 0x000c94ff01007387 */ /* 0x0005e20000100800 */
[----:B------:R-:W-:-:S03]  /*0890*/  VIADD R0, R6, 0x1ff ;  /* 0x000001ff06007836 */ /* 0x000fc60000000000 */
[----:B------:R2:W-:Y:S02]  /*08a0*/  STL [R1+0xc98], RZ ;  /* 0x000c98ff01007387 */ /* 0x0005e40000100800 */
[----:B------:R-:W-:Y:S02]  /*08b0*/  @P0 VIADD R3, R3, 0x1 ;  /* 0x0000000103030836 */ /* 0x000fe40000000000 */
[----:B------:R2:W-:Y:S02]  /*08c0*/  STL [R1+0xc9c], RZ ;  /* 0x000c9cff01007387 */ /* 0x0005e40000100800 */
[----:B------:R-:W-:Y:S01]  /*08d0*/  IMAD.MOV.U32 R2, RZ, RZ, R3 ;  /* 0x000000ffff027224 */ /* 0x000fe200078e0003 */
[----:B------:R-:W-:Y:S01]  /*08e0*/  SHF.R.S32.HI R3, RZ, 0x1f, R0 ;  /* 0x0000001fff037819 */ /* 0x000fe20000011400 */
[----:B------:R2:W-:Y:S02]  /*08f0*/  STL [R1+0xca0], RZ ;  /* 0x000ca0ff01007387 */ /* 0x0005e40000100800 */
[----:B------:R-:W-:Y:S01]  /*0900*/  @!P2 IMAD.MOV R2, RZ, RZ, -R2 ;  /* 0x000000ffff02a224 */ /* 0x000fe200078e0a02 */
[----:B------:R-:W-:Y:S01]  /*0910*/  @!P1 LOP3.LUT R2, RZ, R4, RZ, 0x33, !PT ;  /* 0x00000004ff029212 */ /* 0x000fe200078e33ff */
[----:B------:R2:W-:Y:S01]  /*0920*/  STL [R1+0xca4], RZ ;  /* 0x000ca4ff01007387 */ /* 0x0005e20000100800 */
[----:B------:R-:W-:-:S03]  /*0930*/  LEA.HI R3, R3, R0, RZ, 0x9 ;  /* 0x0000000003037211 */ /* 0x000fc600078f48ff */
[----:B------:R2:W-:Y:S01]  /*0940*/  STL [R1+0xca8], RZ ;  /* 0x000ca8ff01007387 */ /* 0x0005e20000100800 */
[----:B------:R-:W-:Y:S02]  /*0950*/  IMAD.SHL.U32 R8, R2, 0x8, RZ ;  /* 0x0000000802087824 */ /* 0x000fe400078e00ff */
[----:B------:R-:W-:Y:S01]  /*0960*/  IMAD.MOV R2, RZ, RZ, -R2 ;  /* 0x000000ffff027224 */ /* 0x000fe200078e0a02 */
[----:B------:R2:W-:Y:S02]  /*0970*/  STL [R1+0xcac], RZ ;  /* 0x000cacff01007387 */ /* 0x0005e40000100800 */
[----:B------:R-:W-:Y:S01]  /*0980*/  LEA.HI.SX32 R3, R3, -R8, 0x17 ;  /* 0x8000000803037211 */ /* 0x000fe200078fbaff */
[----:B------:R-:W-:Y:S01]  /*0990*/  IMAD R4, R4, R2, R5 ;  /* 0x0000000204047224 */ /* 0x000fe200078e0205 */
[----:B------:R2:W-:Y:S02]  /*09a0*/  STL [R1+0xcb0], RZ ;  /* 0x000cb0ff01007387 */ /* 0x0005e40000100800 */
[----:B------:R-:W-:-:S02]  /*09b0*/  VIMNMX R13, R3, 0x8, PT ;  /* 0x00000008030d7848 */ /* 0x000fc40003fe0100 */
[----:B------:R2:W-:Y:S01]  /*09c0*/  STL [R1+0xcb4], RZ ;  /* 0x000cb4ff01007387 */ /* 0x0005e20000100800 */
[----:B------:R-:W-:Y:S02]  /*09d0*/  IABS R11, R4 ;  /* 0x00000004000b7213 */ /* 0x000fe40000000000 */
[----:B------:R-:W-:Y:S01]  /*09e0*/  IABS R9, R13 ;  /* 0x0000000d00097213 */ /* 0x000fe20000000000 */
[----:B------:R2:W-:Y:S03]  /*09f0*/  STL [R1+0xcb8], RZ ;  /* 0x000cb8ff01007387 */ /* 0x0005e60000100800 */
[----:B------:R-:W0:Y:S01]  /*0a00*/  I2F.RP R0, R9 ;  /* 0x0000000900007306 */ /* 0x000e220000209400 */
[----:B------:R2:W-:Y:S04]  /*0a10*/  STL [R1+0xcbc], RZ ;  /* 0x000cbcff01007387 */ /* 0x0005e80000100800 */
[----:B------:R2:W-:Y:S04]  /*0a20*/  STL [R1+0xcc0], RZ ;  /* 0x000cc0ff01007387 */ /* 0x0005e80000100800 */
[----:B------:R2:W-:Y:S04]  /*0a30*/  STL [R1+0xcc4], RZ ;  /* 0x000cc4ff01007387 */ /* 0x0005e80000100800 */
[----:B------:R2:W-:Y:S01]  /*0a40*/  STL [R1+0xcc8], RZ ;  /* 0x000cc8ff01007387 */ /* 0x0005e20000100800 */
[----:B0-----:R-:W0:Y:S03]  /*0a50*/  MUFU.RCP R0, R0 ;  /* 0x0000000000007308 */ /* 0x001e260000001000 */
[----:B------:R2:W-:Y:S04]  /*0a60*/  STL [R1+0xccc], RZ ;  /* 0x000cccff01007387 */ /* 0x0005e80000100800 */
[----:B------:R2:W-:Y:S04]  /*0a70*/  STL [R1+0xcd0], RZ ;  /* 0x000cd0ff01007387 */ /* 0x0005e80000100800 */
[----:B------:R2:W-:Y:S04]  /*0a80*/  STL [R1+0xcd4], RZ ;  /* 0x000cd4ff01007387 */ /* 0x0005e80000100800 */
[----:B------:R2:W-:Y:S01]  /*0a90*/  STL [R1+0xcd8], RZ ;  /* 0x000cd8ff01007387 */ /* 0x0005e20000100800 */
[----:B0-----:R-:W-:-:S03]  /*0aa0*/  VIADD R3, R0, 0xffffffe ;  /* 0x0ffffffe00037836 */ /* 0x001fc60000000000 */
[----:B------:R2:W-:Y:S04]  /*0ab0*/  STL [R1+0xcdc], RZ ;  /* 0x000cdcff01007387 */ /* 0x0005e80000100800 */
[----:B------:R2:W-:Y:S01]  /*0ac0*/  STL [R1+0xce0], RZ ;  /* 0x000ce0ff01007387 */ /* 0x0005e20000100800 */
[----:B------:R-:W0:Y:S03]  /*0ad0*/  F2I.FTZ.U32.TRUNC.NTZ R3, R3 ;  /* 0x0000000300037305 */ /* 0x000e26000021f000 */
[----:B------:R2:W-:Y:S04]  /*0ae0*/  STL [R1+0xce4], RZ ;  /* 0x000ce4ff01007387 */ /* 0x0005e80000100800 */
[----:B------:R2:W-:Y:S04]  /*0af0*/  STL [R1+0xce8], RZ ;  /* 0x000ce8ff01007387 */ /* 0x0005e80000100800 */
[----:B------:R2:W-:Y:S04]  /*0b00*/  STL [R1+0xcec], RZ ;  /* 0x000cecff01007387 */ /* 0x0005e80000100800 */
[----:B------:R2:W-:Y:S01]  /*0b10*/  STL [R1+0xcf0], RZ ;  /* 0x000cf0ff01007387 */ /* 0x0005e20000100800 */
[----:B0-----:R-:W-:-:S03]  /*0b20*/  IMAD.MOV R10, RZ, RZ, -R3 ;  /* 0x000000ffff0a7224 */ /* 0x001fc600078e0a03 */
[----:B------:R2:W-:Y:S01]  /*0b30*/  STL [R1+0xcf4], RZ ;  /* 0x000cf4ff01007387 */ /* 0x0005e20000100800 */
[----:B------:R-:W-:Y:S01]  /*0b40*/  IMAD.MOV.U32 R2, RZ, RZ, R10 ;  /* 0x000000ffff027224 */ /* 0x000fe200078e000a */
[----:B------:R-:W-:Y:S02]  /*0b50*/  IABS R10, R13 ;  /* 0x0000000d000a7213 */ /* 0x000fe40000000000 */
[----:B------:R2:W-:Y:S01]  /*0b60*/  STL [R1+0xcf8], RZ ;  /* 0x000cf8ff01007387 */ /* 0x0005e20000100800 */
[----:B------:R-:W-:Y:S02]  /*0b70*/  IMAD R5, R2, R9, RZ ;  /* 0x0000000902057224 */ /* 0x000fe400078e02ff */
[----:B------:R-:W-:Y:S01]  /*0b80*/  IMAD.MOV.U32 R2, RZ, RZ, RZ ;  /* 0x000000ffff027224 */ /* 0x000fe200078e00ff */
[----:B------:R2:W-:Y:S03]  /*0b90*/  STL [R1+0xcfc], RZ ;  /* 0x000cfcff01007387 */ /* 0x0005e60000100800 */
[----:B------:R-:W-:Y:S01]  /*0ba0*/  IMAD.HI.U32 R2, R3, R5, R2 ;  /* 0x0000000503027227 */ /* 0x000fe200078e0002 */
[----:B------:R2:W-:Y:S03]  /*0bb0*/  STL [R1+0xd00], RZ ;  /* 0x000d00ff01007387 */ /* 0x0005e60000100800 */
[----:B------:R-:W-:Y:S01]  /*0bc0*/  IMAD.MOV R3, RZ, RZ, -R10 ;  /* 0x000000ffff037224 */ /* 0x000fe200078e0a0a */
        /* <DEDUP_REMOVED lines=18> */
[----:B------:R2:W-:Y:S04]  /*0cf0*/  STL [R1+0xd28], RZ ;  /* 0x000d28ff01007387 */ /* 0x0005e80000100800 */
[----:B------:R2:W-:Y:S02]  /*0d00*/  STL [R1+0xd2c], RZ ;  /* 0x000d2cff01007387 */ /* 0x0005e40000100800 */
[----:B------:R-:W-:-:S02]  /*0d10*/  @P0 VIADD R0, R0, 0x1 ;  /* 0x0000000100000836 */ /* 0x000fc40000000000 */
[----:B------:R2:W-:Y:S04]  /*0d20*/  STL [R1+0xd30], RZ ;  /* 0x000d30ff01007387 */ /* 0x0005e80000100800 */
[----:B------:R2:W-:Y:S01]  /*0d30*/  STL [R1+0xd34], RZ ;  /* 0x000d34ff01007387 */ /* 0x0005e20000100800 */
[----:B------:R-:W-:Y:S01]  /*0d40*/  @!P2 IMAD.MOV R0, RZ, RZ, -R0 ;  /* 0x000000ffff00a224 */ /* 0x000fe200078e0a00 */
[----:B------:R-:W-:Y:S02]  /*0d50*/  @!P1 LOP3.LUT R0, RZ, R13, RZ, 0x33, !PT ;  /* 0x0000000dff009212 */ /* 0x000fe400078e33ff */
[----:B------:R2:W-:Y:S03]  /*0d60*/  STL [R1+0xd38], RZ ;  /* 0x000d38ff01007387 */ /* 0x0005e60000100800 */
[----:B------:R-:W-:Y:S01]  /*0d70*/  IMAD.MOV R2, RZ, RZ, -R0 ;  /* 0x000000ffff027224 */ /* 0x000fe200078e0a00 */
[----:B------:R2:W-:Y:S01]  /*0d80*/  STL [R1+0xd3c], RZ ;  /* 0x000d3cff01007387 */ /* 0x0005e20000100800 */
[----:B------:R-:W-:-:S02]  /*0d90*/  IMAD.SHL.U32 R0, R0, 0x100, RZ ;  /* 0x0000010000007824 */ /* 0x000fc400078e00ff */
[----:B------:R-:W-:Y:S01]  /*0da0*/  IMAD R2, R13, R2, R4 ;  /* 0x000000020d027224 */ /* 0x000fe200078e0204 */
[----:B------:R2:W-:Y:S03]  /*0db0*/  STL [R1+0xd40], RZ ;  /* 0x000d40ff01007387 */ /* 0x0005e60000100800 */
[----:B------:R-:W-:Y:S01]  /*0dc0*/  IMAD.IADD R2, R8, 0x1, R2 ;  /* 0x0000000108027824 */ /* 0x000fe200078e0202 */
[----:B------:R2:W-:Y:S01]  /*0dd0*/  STL [R1+0xd44], RZ ;  /* 0x000d44ff01007387 */ /* 0x0005e20000100800 */
[----:B------:R-:W0:Y:S03]  /*0de0*/  LDC R8, c[0x0][0x230] ;  /* 0x00008c00ff087b82 */ /* 0x000e260000000800 */
[----:B------:R2:W-:Y:S04]  /*0df0*/  STL [R1+0xd48], RZ ;  /* 0x000d48ff01007387 */ /* 0x0005e80000100800 */
[----:B------:R2:W-:Y:S04]  /*0e00*/  STL [R1+0xd4c], RZ ;  /* 0x000d4cff01007387 */ /* 0x0005e80000100800 */
[----:B------:R2:W-:Y:S04]  /*0e10*/  STL [R1+0xd50], RZ ;  /* 0x000d50ff01007387 */ /* 0x0005e80000100800 */
[----:B------:R2:W-:Y:S04]  /*0e20*/  STL [R1+0xd54], RZ ;  /* 0x000d54ff01007387 */ /* 0x0005e80000100800 */
[----:B------:R2:W-:Y:S04]  /*0e30*/  STL [R1+0xd58], RZ ;  /* 0x000d58ff01007387 */ /* 0x0005e80000100800 */
[----:B------:R2:W-:Y:S01]  /*0e40*/  STL [R1+0xd5c], RZ ;  /* 0x000d5cff01007387 */ /* 0x0005e20000100800 */
[----:B0-----:R-:W-:-:S03]  /*0e50*/  VIADD R8, R8, 0x1f ;  /* 0x0000001f08087836 */ /* 0x001fc60000000000 */
[----:B------:R2:W-:Y:S02]  /*0e60*/  STL [R1+0xd60], RZ ;  /* 0x000d60ff01007387 */ /* 0x0005e40000100800 */
[----:B------:R-:W-:Y:S02]  /*0e70*/  ISETP.GE.AND P0, PT, R8, 0x20, PT ;  /* 0x000000200800780c */ /* 0x000fe40003f06270 */
[----:B------:R2:W-:Y:S04]  /*0e80*/  STL [R1+0xd64], RZ ;  /* 0x000d64ff01007387 */ /* 0x0005e80000100800 */
        /* <DEDUP_REMOVED lines=678> */
[----:B------:R2:W-:Y:S04]  /*38f0*/  STL [R1], RZ ;  /* 0x000000ff01007387 */ /* 0x0005e80000100800 */
        /* <DEDUP_REMOVED lines=104> */
[----:B------:R2:W-:Y:S01]  /*3f80*/  STL [R1+0x1a4], RZ ;  /* 0x0001a4ff01007387 */ /* 0x0005e20000100800 */
[----:B------:R-:W0:Y:S03]  /*3f90*/  S2R R9, SR_TID.X ;  /* 0x0000000000097919 */ /* 0x000e260000002100 */
        /* <DEDUP_REMOVED lines=8> */
[----:B0-----:R-:W-:-:S02]  /*4020*/  LOP3.LUT R3, R9, 0x7f, RZ, 0xc0, !PT ;  /* 0x0000007f09037812 */ /* 0x001fc400078ec0ff */
[----:B------:R-:W-:Y:S01]  /*4030*/  LOP3.LUT R152, R9, 0x60, RZ, 0xc0, !PT ;  /* 0x0000006009987812 */ /* 0x000fe200078ec0ff */
[----:B------:R2:W-:Y:S02]  /*4040*/  STL [R1+0x1c8], RZ ;  /* 0x0001c8ff01007387 */ /* 0x0005e40000100800 */
[----:B------:R-:W-:Y:S02]  /*4050*/  IMAD R2, R2, 0x200, R3 ;  /* 0x0000020002027824 */ /* 0x000fe400078e0203 */
[----:B------:R2:W-:Y:S02]  /*4060*/  STL [R1+0x1cc], RZ ;  /* 0x0001ccff01007387 */ /* 0x0005e40000100800 */
[C---:B------:R-:W-:Y:S02]  /*4070*/  VIADD R5, R2.reuse, 0x80 ;  /* 0x0000008002057836 */ /* 0x040fe40000000000 */
[----:B------:R2:W-:Y:S01]  /*4080*/  STL [R1+0x1d0], RZ ;  /* 0x0001d0ff01007387 */ /* 0x0005e20000100800 */
[----:B------:R-:W-:-:S02]  /*4090*/  VIADD R4, R2, 0x100 ;  /* 0x0000010002047836 */ /* 0x000fc40000000000 */
[----:B------:R-:W-:Y:S01]  /*40a0*/  VIADD R3, R2, 0x180 ;  /* 0x0000018002037836 */ /* 0x000fe20000000000 */
        /* <DEDUP_REMOVED lines=11> */
[----:B------:R-:W-:Y:S05]  /*4160*/  @!P0 BRA `(.L_x_0) ;  /* 0x0000019800b48947 */ /* 0x000fea0003800000 */
[----:B------:R-:W-:Y:S01]  /*4170*/  IABS R23, R6 ;  /* 0x0000000600177213 */ /* 0x000fe20000000000 */
[----:B------:R-:W-:Y:S01]  /*4180*/  ULDC UR5, c[0x0][0x23c] ;  /* 0x00008f0000057ab9 */ /* 0x000fe20000000800 */
[----:B------:R-:W-:Y:S01]  /*4190*/  IABS R13, R7 ;  /* 0x00000007000d7213 */ /* 0x000fe20000000000 */
[----:B------:R-:W-:Y:S01]  /*41a0*/  ULDC.64 UR6, c[0x0][0x218] ;  /* 0x0000860000067ab9 */ /* 0x000fe20000000a00 */
[----:B------:R-:W0:Y:S01]  /*41b0*/  I2F.RP R14, R23 ;  /* 0x00000017000e7306 */ /* 0x000e220000209400 */
[----:B------:R-:W-:Y:S01]  /*41c0*/  IABS R18, R3 ;  /* 0x0000000300127213 */ /* 0x000fe20000000000 */
[----:B------:R-:W-:Y:S01]  /*41d0*/  ULDC UR10, c[0x0][0x238] ;  /* 0x00008e00000a7ab9 */ /* 0x000fe20000000800 */
[----:B------:R-:W-:Y:S01]  /*41e0*/  IABS R19, R4 ;  /* 0x0000000400137213 */ /* 0x000fe20000000000 */
[----:B------:R-:W-:Y:S01]  /*41f0*/  ULDC.64 UR8, c[0x0][0x210] ;  /* 0x0000840000087ab9 */ /* 0x000fe20000000a00 */
[----:B------:R-:W-:Y:S01]  /*4200*/  IABS R21, R5 ;  /* 0x0000000500157213 */ /* 0x000fe20000000000 */
[----:B------:R-:W-:Y:S01]  /*4210*/  UIMAD UR50, UR10, 0x1f, URZ ;  /* 0x0000001f0a3278a4 */ /* 0x000fe2000f8e023f */
[----:B------:R-:W-:Y:S01]  /*4220*/  IABS R22, R2 ;  /* 0x0000000200167213 */ /* 0x000fe20000000000 */
[----:B------:R-:W1:Y:S01]  /*4230*/  I2F.RP R10, R13 ;  /* 0x0000000d000a7306 */ /* 0x000e620000209400 */
[----:B------:R-:W-:Y:S01]  /*4240*/  SHF.R.S32.HI R17, RZ, 0x1f, R8 ;  /* 0x0000001fff117819 */ /* 0x000fe20000011408 */
[----:B------:R-:W-:Y:S01]  /*4250*/  USHF.R.S32.HI UR51, URZ, 0x1f, UR50 ;  /* 0x0000001f3f337899 */ /* 0x000fe20008011432 */
[----:B------:R-:W-:Y:S01]  /*4260*/  LOP3.LUT R83, R9, 0x1f, RZ, 0xc0, !PT ;  /* 0x0000001f09537812 */ /* 0x000fe200078ec0ff */
[----:B------:R-:W-:Y:S01]  /*4270*/  UIMAD UR52, UR10, 0x1e, URZ ;  /* 0x0000001e0a3478a4 */ /* 0x000fe2000f8e023f */
[----:B------:R-:W-:Y:S01]  /*4280*/  LEA.HI R8, R17, R8, RZ, 0x5 ;  /* 0x0000000811087211 */ /* 0x000fe200078f28ff */
[----:B------:R-:W-:Y:S01]  /*4290*/  UIMAD UR54, UR10, 0x1d, URZ ;  /* 0x0000001d0a3678a4 */ /* 0x000fe2000f8e023f */
[----:B------:R-:W-:Y:S01]  /*42a0*/  CS2R R144, SRZ ;  /* 0x0000000000907805 */ /* 0x000fe2000001ff00 */
[----:B0-----:R-:W0:Y:S01]  /*42b0*/  MUFU.RCP R14, R14 ;  /* 0x0000000e000e7308 */ /* 0x001e220000001000 */
[----:B------:R-:W-:Y:S01]  /*42c0*/  USHF.R.S32.HI UR53, URZ, 0x1f, UR52 ;  /* 0x0000001f3f357899 */ /* 0x000fe20008011434 */
[----:B------:R-:W-:Y:S01]  /*42d0*/  CS2R R146, SRZ ;  /* 0x0000000000927805 */ /* 0x000fe2000001ff00 */
[----:B------:R-:W-:Y:S01]  /*42e0*/  USHF.R.S32.HI UR55, URZ, 0x1f, UR54 ;  /* 0x0000001f3f377899 */ /* 0x000fe20008011436 */
[----:B------:R-:W-:Y:S01]  /*42f0*/  CS2R R148, SRZ ;  /* 0x0000000000947805 */ /* 0x000fe2000001ff00 */
[----:B------:R-:W-:Y:S01]  /*4300*/  UIMAD UR56, UR10, 0x1c, URZ ;  /* 0x0000001c0a3878a4 */ /* 0x000fe2000f8e023f */
[----:B------:R-:W-:Y:S01]  /*4310*/  CS2R R150, SRZ ;  /* 0x0000000000967805 */ /* 0x000fe2000001ff00 */
[----:B------:R-:W-:Y:S01]  /*4320*/  UIMAD UR58, UR10, 0x1b, URZ ;  /* 0x0000001b0a3a78a4 */ /* 0x000fe2000f8e023f */
[----:B-1----:R1:W3:Y:S01]  /*4330*/  MUFU.RCP R12, R10 ;  /* 0x0000000a000c7308 */ /* 0x0022e20000001000 */
[----:B------:R-:W-:-:S02]  /*4340*/  USHF.R.S32.HI UR57, URZ, 0x1f, UR56 ;  /* 0x0000001f3f397899 */ /* 0x000fc40008011438 */
[----:B------:R-:W-:Y:S02]  /*4350*/  USHF.R.S32.HI UR59, URZ, 0x1f, UR58 ;  /* 0x0000001f3f3b7899 */ /* 0x000fe4000801143a */
[----:B------:R-:W-:Y:S02]  /*4360*/  UIMAD UR60, UR10, 0x1a, URZ ;  /* 0x0000001a0a3c78a4 */ /* 0x000fe4000f8e023f */
[----:B------:R-:W-:Y:S01]  /*4370*/  UIMAD UR16, UR10, 0x17, URZ ;  /* 0x000000170a1078a4 */ /* 0x000fe2000f8e023f */
[----:B0-----:R-:W-:Y:S01]  /*4380*/  VIADD R11, R14, 0xffffffe ;  /* 0x0ffffffe0e0b7836 */ /* 0x001fe20000000000 */
[----:B------:R-:W-:Y:S01]  /*4390*/  USHF.R.S32.HI UR61, URZ, 0x1f, UR60 ;  /* 0x0000001f3f3d7899 */ /* 0x000fe2000801143c */
[----:B-1----:R-:W-:Y:S01]  /*43a0*/  IMAD.MOV.U32 R10, RZ, RZ, RZ ;  /* 0x000000ffff0a7224 */ /* 0x002fe200078e00ff */
[----:B------:R-:W-:Y:S02]  /*43b0*/  UIMAD UR20, UR10, 0x16, URZ ;  /* 0x000000160a1478a4 */ /* 0x000fe4000f8e023f */
[----:B------:R-:W-:Y:S01]  /*43c0*/  USHF.R.S32.HI UR21, URZ, 0x1f, UR16 ;  /* 0x0000001f3f157899 */ /* 0x000fe20008011410 */
[----:B------:R-:W0:Y:S01]  /*43d0*/  F2I.FTZ.U32.TRUNC.NTZ R11, R11 ;  /* 0x0000000b000b7305 */ /* 0x000e22000021f000 */
[----:B------:R-:W-:Y:S01]  /*43e0*/  UIMAD UR24, UR10, 0x15, URZ ;  /* 0x000000150a1878a4 */ /* 0x000fe2000f8e023f */
[----:B---3--:R-:W-:Y:S01]  /*43f0*/  VIADD R12, R12, 0xffffffe ;  /* 0x0ffffffe0c0c7836 */ /* 0x008fe20000000000 */
[----:B------:R-:W-:-:S02]  /*4400*/  USHF.R.S32.HI UR25, URZ, 0x1f, UR20 ;  /* 0x0000001f3f197899 */ /* 0x000fc40008011414 */
[----:B------:R-:W-:Y:S02]  /*4410*/  UIMAD UR28, UR10, 0x14, URZ ;  /* 0x000000140a1c78a4 */ /* 0x000fe4000f8e023f */
[----:B------:R-:W-:Y:S02]  /*4420*/  USHF.R.S32.HI UR29, URZ, 0x1f, UR24 ;  /* 0x0000001f3f1d7899 */ /* 0x000fe40008011418 */
[----:B------:R-:W-:Y:S02]  /*4430*/  UIMAD UR32, UR10, 0x13, URZ ;  /* 0x000000130a2078a4 */ /* 0x000fe4000f8e023f */
[----:B------:R-:W-:Y:S02]  /*4440*/  USHF.R.S32.HI UR33, URZ, 0x1f, UR28 ;  /* 0x0000001f3f217899 */ /* 0x000fe4000801141c */
[----:B------:R-:W-:Y:S01]  /*4450*/  UIMAD UR36, UR10, 0x12, URZ ;  /* 0x000000120a2478a4 */ /* 0x000fe2000f8e023f */
[----:B0-----:R-:W-:Y:S01]  /*4460*/  IMAD.MOV R16, RZ, RZ, -R11 ;  /* 0x000000ffff107224 */ /* 0x001fe200078e0a0b */
[----:B------:R-:W-:-:S02]  /*4470*/  USHF.R.S32.HI UR37, URZ, 0x1f, UR32 ;  /* 0x0000001f3f257899 */ /* 0x000fc40008011420 */
[----:B------:R-:W-:Y:S01]  /*4480*/  UIMAD UR11, UR10, 0x11, URZ ;  /* 0x000000110a0b78a4 */ /* 0x000fe2000f8e023f */
[----:B------:R-:W-:Y:S01]  /*4490*/  IMAD R15, R16, R23, RZ ;  /* 0x00000017100f7224 */ /* 0x000fe200078e02ff */
[----:B------:R-:W-:Y:S02]  /*44a0*/  USHF.R.S32.HI UR43, URZ, 0x1f, UR36 ;  /* 0x0000001f3f2b7899 */ /* 0x000fe40008011424 */
[----:B------:R-:W-:Y:S01]  /*44b0*/  USHF.L.U32 UR13, UR10, 0x4, URZ ;  /* 0x000000040a0d7899 */ /* 0x000fe2000800063f */
[----:B------:R-:W-:Y:S01]  /*44c0*/  IMAD.HI.U32 R14, R11, R15, R10 ;  /* 0x0000000f0b0e7227 */ /* 0x000fe200078e000a */
[----:B------:R-:W-:Y:S01]  /*44d0*/  USHF.R.S32.HI UR46, URZ, 0x1f, UR11 ;  /* 0x0000001f3f2e7899 */ /* 0x000fe2000801140b */
[----:B------:R-:W0:Y:S01]  /*44e0*/  F2I.FTZ.U32.TRUNC.NTZ R11, R12 ;  /* 0x0000000c000b7305 */ /* 0x000e22000021f000 */
[----:B------:R-:W-:Y:S02]  /*44f0*/  UIMAD UR15, UR10, 0xf, URZ ;  /* 0x0000000f0a0f78a4 */ /* 0x000fe4000f8e023f */
[----:B------:R-:W-:Y:S01]  /*4500*/  USHF.R.S32.HI UR47, URZ, 0x1f, UR13 ;  /* 0x0000001f3f2f7899 */ /* 0x000fe2000801140d */
[----:B------:R-:W-:Y:S01]  /*4510*/  IMAD.HI.U32 R10, R14, R18, RZ ;  /* 0x000000120e0a7227 */ /* 0x000fe200078e00ff */
[----:B------:R-:W-:-:S02]  /*4520*/  UIMAD UR18, UR10, 0xe, URZ ;  /* 0x0000000e0a1278a4 */ /* 0x000fc4000f8e023f */
[----:B------:R-:W-:Y:S01]  /*4530*/  USHF.R.S32.HI UR48, URZ, 0x1f, UR15 ;  /* 0x0000001f3f307899 */ /* 0x000fe2000801140f */
[C---:B------:R-:W-:Y:S01]  /*4540*/  IMAD.HI.U32 R15, R14.reuse, R19, RZ ;  /* 0x000000130e0f7227 */ /* 0x040fe200078e00ff */
[----:B------:R-:W-:Y:S02]  /*4550*/  UIMAD UR19, UR10, 0xd, URZ ;  /* 0x0000000d0a1378a4 */ /* 0x000fe4000f8e023f */
[----:B------:R-:W-:Y:S01]  /*4560*/  USHF.R.S32.HI UR49, URZ, 0x1f, UR18 ;  /* 0x0000001f3f317899 */ /* 0x000fe20008011412 */
[----:B------:R-:W-:Y:S01]  /*4570*/  IMAD.MOV R10, RZ, RZ, -R10 ;  /* 0x000000ffff0a7224 */ /* 0x000fe200078e0a0a */
[----:B------:R-:W-:Y:S01]  /*4580*/  UIMAD UR22, UR10, 0xc, URZ ;  /* 0x0000000c0a1678a4 */ /* 0x000fe2000f8e023f */
[----:B------:R-:W-:Y:S01]  /*4590*/  IMAD.MOV R20, RZ, RZ, -R15 ;  /* 0x000000ffff147224 */ /* 0x000fe200078e0a0f */
[----:B------:R-:W-:Y:S01]  /*45a0*/  UIMAD UR23, UR10, 0xb, URZ ;  /* 0x0000000b0a1778a4 */ /* 0x000fe2000f8e023f */
[C---:B------:R-:W-:Y:S01]  /*45b0*/  IMAD R18, R23.reuse, R10, R18 ;  /* 0x0000000a17127224 */ /* 0x040fe200078e0212 */
[----:B------:R-:W-:Y:S01]  /*45c0*/  UIMAD UR26, UR10, 0xa, URZ ;  /* 0x0000000a0a1a78a4 */ /* 0x000fe2000f8e023f */
[C---:B------:R-:W-:Y:S01]  /*45d0*/  IMAD R19, R23.reuse, R20, R19 ;  /* 0x0000001417137224 */ /* 0x040fe200078e0213 */
[----:B------:R-:W-:Y:S01]  /*45e0*/  UIMAD UR27, UR10, 0x9, URZ ;  /* 0x000000090a1b78a4 */ /* 0x000fe2000f8e023f */
[C---:B------:R-:W-:Y:S01]  /*45f0*/  IMAD.HI.U32 R16, R14.reuse, R21, RZ ;  /* 0x000000150e107227 */ /* 0x040fe200078e00ff */
[C---:B------:R-:W-:Y:S01]  /*4600*/  ISETP.GT.U32.AND P0, PT, R23.reuse, R18, PT ;  /* 0x000000121700720c */ /* 0x040fe20003f04070 */
[----:B------:R-:W-:Y:S01]  /*4610*/  USHF.L.U32 UR30, UR10, 0x3, URZ ;  /* 0x000000030a1e7899 */ /* 0x000fe2000800063f */
[----:B------:R-:W-:Y:S01]  /*4620*/  ISETP.GT.U32.AND P1, PT, R23, R19, PT ;  /* 0x000000131700720c */ /* 0x000fe20003f24070 */
[----:B------:R-:W-:Y:S01]  /*4630*/  IMAD.MOV R16, RZ, RZ, -R16 ;  /* 0x000000ffff107224 */ /* 0x000fe200078e0a10 */
[----:B------:R-:W-:Y:S01]  /*4640*/  UIMAD UR31, UR10, 0x7, URZ ;  /* 0x000000070a1f78a4 */ /* 0x000fe2000f8e023f */
[----:B------:R-:W-:Y:S01]  /*4650*/  IMAD.HI.U32 R14, R14, R22, RZ ;  /* 0x000000160e0e7227 */ /* 0x000fe200078e00ff */
[----:B------:R-:W-:-:S02]  /*4660*/  UIMAD UR34, UR10, 0x6, URZ ;  /* 0x000000060a2278a4 */ /* 0x000fc4000f8e023f */
[----:B------:R-:W-:Y:S01]  /*4670*/  UIMAD UR35, UR10, 0x5, URZ ;  /* 0x000000050a2378a4 */ /* 0x000fe2000f8e023f */
[C---:B------:R-:W-:Y:S01]  /*4680*/  IMAD R20, R23.reuse, R16, R21 ;  /* 0x0000001017147224 */ /* 0x040fe200078e0215 */
[----:B------:R-:W-:Y:S01]  /*4690*/  USHF.L.U32 UR38, UR10, 0x2, URZ ;  /* 0x000000020a267899 */ /* 0x000fe2000800063f */
[----:B------:R-:W-:Y:S01]  /*46a0*/  IMAD.MOV R10, RZ, RZ, -R14 ;  /* 0x000000ffff0a7224 */ /* 0x000fe200078e0a0e */
[----:B------:R-:W-:Y:S01]  /*46b0*/  LEA.HI R14, R152, R0, RZ, 0x1b ;  /* 0x00000000980e7211 */ /* 0x000fe200078fd8ff */
[--C-:B------:R-:W-:Y:S01]  /*46c0*/  @!P0 IMAD.IADD R18, R18, 0x1, -R23.reuse ;  /* 0x0000000112128824 */ /* 0x100fe200078e0a17 */
[----:B------:R-:W-:Y:S01]  /*46d0*/  ISETP.GT.U32.AND P2, PT, R23, R20, PT ;  /* 0x000000141700720c */ /* 0x000fe20003f44070 */
[----:B------:R-:W-:Y:S01]  /*46e0*/  @!P1 IMAD.IADD R19, R19, 0x1, -R23 ;  /* 0x0000000113139824 */ /* 0x000fe200078e0a17 */
[----:B------:R-:W-:Y:S01]  /*46f0*/  UIMAD UR39, UR10, 0x3, URZ ;  /* 0x000000030a2778a4 */ /* 0x000fe2000f8e023f */
[----:B0-----:R-:W-:Y:S01]  /*4700*/  IMAD.MOV R12, RZ, RZ, -R11 ;  /* 0x000000ffff0c7224 */ /* 0x001fe200078e0a0b */
[C---:B------:R-:W-:Y:S01]  /*4710*/  ISETP.GT.U32.AND P1, PT, R23.reuse, R18, PT ;  /* 0x000000121700720c */ /* 0x040fe20003f24070 */
[C---:B------:R-:W-:Y:S01]  /*4720*/  IMAD R21, R23.reuse, R10, R22 ;  /* 0x0000000a17157224 */ /* 0x040fe200078e0216 */
[----:B------:R-:W-:Y:S01]  /*4730*/  USHF.L.U32 UR41, UR10, 0x1, URZ ;  /* 0x000000010a297899 */ /* 0x000fe2000800063f */
[----:B------:R-:W-:Y:S01]  /*4740*/  IMAD.MOV.U32 R10, RZ, RZ, R12 ;  /* 0x000000ffff0a7224 */ /* 0x000fe200078e000c */
[----:B------:R-:W-:Y:S01]  /*4750*/  USHF.R.S32.HI UR42, URZ, 0x1f, UR10 ;  /* 0x0000001f3f2a7899 */ /* 0x000fe2000801140a */
[----:B------:R-:W-:Y:S01]  /*4760*/  VIADD R17, R14, 0xfc ;  /* 0x000000fc0e117836 */ /* 0x000fe20000000000 */
[C---:B------:R-:W-:Y:S01]  /*4770*/  ISETP.GT.U32.AND P3, PT, R23.reuse, R21, PT ;  /* 0x000000151700720c */ /* 0x040fe20003f64070 */
[----:B------:R-:W-:Y:S01]  /*4780*/  IMAD R15, R10, R13, RZ ;  /* 0x0000000d0a0f7224 */ /* 0x000fe200078e02ff */
[----:B------:R-:W-:Y:S01]  /*4790*/  USHF.R.U32.HI UR12, URZ, 0x4, UR4 ;  /* 0x000000043f0c7899 */ /* 0x000fe20008011604 */
[----:B------:R-:W-:Y:S01]  /*47a0*/  IMAD.MOV.U32 R10, RZ, RZ, RZ ;  /* 0x000000ffff0a7224 */ /* 0x000fe200078e00ff */
[----:B------:R-:W-:Y:S01]  /*47b0*/  IABS R16, R17 ;  /* 0x0000001100107213 */ /* 0x000fe20000000000 */
[----:B------:R-:W-:Y:S01]  /*47c0*/  @!P2 IMAD.IADD R20, R20, 0x1, -R23 ;  /* 0x000000011414a824 */ /* 0x000fe200078e0a17 */
[----:B------:R-:W-:Y:S01]  /*47d0*/  ISETP.GT.U32.AND P2, PT, R23, R19, PT ;  /* 0x000000131700720c */ /* 0x000fe20003f44070 */
[----:B------:R-:W-:Y:S01]  /*47e0*/  IMAD.HI.U32 R15, R11, R15, R10 ;  /* 0x0000000f0b0f7227 */ /* 0x000fe200078e000a */
[----:B------:R-:W-:Y:S01]  /*47f0*/  ISETP.GE.AND P5, PT, R17, RZ, PT ;  /* 0x000000ff1100720c */ /* 0x000fe20003fa6270 */
[----:B------:R-:W-:Y:S01]  /*4800*/  USGXT.U32 UR12, UR12, 0xe ;  /* 0x0000000e0c0c789a */ /* 0x000fe20008000000 */
[----:B------:R-:W-:Y:S01]  /*4810*/  ISETP.GT.U32.AND P0, PT, R23, R20, PT ;  /* 0x000000141700720c */ /* 0x000fe20003f04070 */
[--C-:B------:R-:W-:Y:S01]  /*4820*/  @!P1 IMAD.IADD R18, R18, 0x1, -R23.reuse ;  /* 0x0000000112129824 */ /* 0x100fe200078e0a17 */
[----:B------:R-:W-:Y:S01]  /*4830*/  ISETP.GE.AND P1, PT, R3, RZ, PT ;  /* 0x000000ff0300720c */ /* 0x000fe20003f26270 */
[C---:B------:R-:W-:Y:S01]  /*4840*/  VIADD R24, R14.reuse, 0xf8 ;  /* 0x000000f80e187836 */ /* 0x040fe20000000000 */
[----:B------:R-:W-:Y:S01]  /*4850*/  UIADD3 UR14, UR4, 0x4000, URZ ;  /* 0x00004000040e7890 */ /* 0x000fe2000fffe03f */
[----:B------:R-:W-:Y:S01]  /*4860*/  VIADD R12, R14, 0xf4 ;  /* 0x000000f40e0c7836 */ /* 0x000fe20000000000 */
[----:B------:R-:W-:Y:S01]  /*4870*/  USHF.L.U32 UR40, UR10, 0x5, URZ ;  /* 0x000000050a287899 */ /* 0x000fe2000800063f */
[----:B------:R-:W-:Y:S01]  /*4880*/  IMAD.HI.U32 R10, R15, R16, RZ ;  /* 0x000000100f0a7227 */ /* 0x000fe200078e00ff */
[----:B------:R-:W-:Y:S01]  /*4890*/  IABS R22, R24 ;  /* 0x0000001800167213 */ /* 0x000fe20000000000 */
[----:B------:R-:W-:Y:S01]  /*48a0*/  USHF.R.U32.HI UR14, URZ, 0x4, UR14 ;  /* 0x000000043f0e7899 */ /* 0x000fe2000801160e */
[----:B------:R-:W-:Y:S01]  /*48b0*/  ISETP.GE.AND P6, PT, R12, RZ, PT ;  /* 0x000000ff0c00720c */ /* 0x000fe20003fc6270 */
[----:B------:R-:W-:Y:S01]  /*48c0*/  @!P3 IMAD.IADD R21, R21, 0x1, -R23 ;  /* 0x000000011515b824 */ /* 0x000fe200078e0a17 */
[----:B------:R-:W-:Y:S01]  /*48d0*/  ISETP.GE.AND P3, PT, R24, RZ, PT ;  /* 0x000000ff1800720c */ /* 0x000fe20003f66270 */
[----:B------:R-:W-:Y:S01]  /*48e0*/  IMAD.MOV R10, RZ, RZ, -R10 ;  /* 0x000000ffff0a7224 */ /* 0x000fe200078e0a0a */
[----:B------:R-:W-:Y:S01]  /*48f0*/  IABS R24, R12 ;  /* 0x0000000c00187213 */ /* 0x000fe20000000000 */
[----:B------:R-:W-:Y:S01]  /*4900*/  IMAD.MOV.U32 R12, RZ, RZ, R18 ;  /* 0x000000ffff0c7224 */ /* 0x000fe200078e0012 */
[----:B------:R-:W-:Y:S01]  /*4910*/  ISETP.GT.U32.AND P4, PT, R23, R21, PT ;  /* 0x000000151700720c */ /* 0x000fe20003f84070 */
[----:B------:R-:W-:Y:S01]  /*4920*/  IMAD.HI.U32 R11, R15, R22, RZ ;  /* 0x000000160f0b7227 */ /* 0x000fe200078e00ff */
[----:B------:R-:W-:-:S03]  /*4930*/  USGXT.U32 UR14, UR14, 0xe ;  /* 0x0000000e0e0e789a */ /* 0x000fc60008000000 */
[----:B------:R-:W-:Y:S01]  /*4940*/  @!P2 IMAD.IADD R19, R19, 0x1, -R23 ;  /* 0x000000011313a824 */ /* 0x000fe200078e0a17 */
[----:B------:R-:W-:Y:S01]  /*4950*/  ISETP.GE.AND P2, PT, R4, RZ, PT ;  /* 0x000000ff0400720c */ /* 0x000fe20003f46270 */
[----:B------:R-:W-:Y:S02]  /*4960*/  IMAD R16, R13, R10, R16 ;  /* 0x0000000a0d107224 */ /* 0x000fe400078e0210 */
[----:B------:R-:W-:Y:S01]  /*4970*/  @!P1 IMAD.MOV R12, RZ, RZ, -R12 ;  /* 0x000000ffff0c9224 */ /* 0x000fe200078e0a0c */
[----:B------:R-:W-:Y:S01]  /*4980*/  ISETP.GE.AND P1, PT, R5, RZ, PT ;  /* 0x000000ff0500720c */ /* 0x000fe20003f26270 */
[----:B------:R-:W-:-:S04]  /*4990*/  IMAD.HI.U32 R10, R15, R24, RZ ;  /* 0x000000180f0a7227 */ /* 0x000fc800078e00ff */
[----:B------:R-:W-:Y:S02]  /*49a0*/  IMAD.MOV R11, RZ, RZ, -R11 ;  /* 0x000000ffff0b7224 */ /* 0x000fe400078e0a0b */
[----:B------:R-:W-:Y:S02]  /*49b0*/  IMAD.MOV R10, RZ, RZ, -R10 ;  /* 0x000000ffff0a7224 */ /* 0x000fe400078e0a0a */
[----:B------:R-:W-:Y:S01]  /*49c0*/  @!P0 IMAD.IADD R20, R20, 0x1, -R23 ;  /* 0x0000000114148824 */ /* 0x000fe200078e0a17 */
[C---:B------:R-:W-:Y:S01]  /*49d0*/  ISETP.GT.U32.AND P0, PT, R13.reuse, R16, PT ;  /* 0x000000100d00720c */ /* 0x040fe20003f04070 */
[C---:B------:R-:W-:Y:S02]  /*49e0*/  IMAD R17, R13.reuse, R11, R22 ;  /* 0x0000000b0d117224 */ /* 0x040fe400078e0216 */
[----:B------:R-:W-:Y:S02]  /*49f0*/  IMAD.MOV.U32 R22, RZ, RZ, R19 ;  /* 0x000000ffff167224 */ /* 0x000fe400078e0013 */
[----:B------:R-:W-:-:S02]  /*4a00*/  IMAD R19, R13, R10, R24 ;  /* 0x0000000a0d137224 */ /* 0x000fc400078e0218 */
[----:B------:R-:W-:Y:S02]  /*4a10*/  IMAD.MOV.U32 R24, RZ, RZ, R20 ;  /* 0x000000ffff187224 */ /* 0x000fe400078e0014 */
[----:B------:R-:W-:Y:S02]  /*4a20*/  VIADD R11, R14, 0xf0 ;  /* 0x000000f00e0b7836 */ /* 0x000fe40000000000 */
[----:B------:R-:W-:Y:S01]  /*4a30*/  @!P2 IMAD.MOV R22, RZ, RZ, -R22 ;  /* 0x000000ffff16a224 */ /* 0x000fe200078e0a16 */
[----:B------:R-:W-:Y:S01]  /*4a40*/  ISETP.GE.AND P2, PT, R2, RZ, PT ;  /* 0x000000ff0200720c */ /* 0x000fe20003f46270 */
[----:B------:R-:W-:Y:S01]  /*4a50*/  @!P1 IMAD.MOV R24, RZ, RZ, -R24 ;  /* 0x000000ffff189224 */ /* 0x000fe200078e0a18 */
[----:B------:R-:W-:Y:S01]  /*4a60*/  ISETP.GT.U32.AND P1, PT, R13, R17, PT ;  /* 0x000000110d00720c */ /* 0x000fe20003f24070 */
[----:B------:R-:W-:Y:S01]  /*4a70*/  @!P4 IMAD.IADD R21, R21, 0x1, -R23 ;  /* 0x000000011515c824 */ /* 0x000fe200078e0a17 */
[----:B------:R-:W-:Y:S01]  /*4a80*/  IABS R18, R11 ;  /* 0x0000000b00127213 */ /* 0x000fe20000000000 */
[----:B------:R-:W-:Y:S01]  /*4a90*/  VIADD R25, R14, 0xec ;  /* 0x000000ec0e197836 */ /* 0x000fe20000000000 */
[----:B------:R-:W-:Y:S01]  /*4aa0*/  LOP3.LUT R23, RZ, R6, RZ, 0x33, !PT ;  /* 0x00000006ff177212 */ /* 0x000fe200078e33ff */
[----:B------:R-:W-:Y:S01]  /*4ab0*/  IMAD.MOV.U32 R26, RZ, RZ, R21 ;  /* 0x000000ffff1a7224 */ /* 0x000fe200078e0015 */
[----:B------:R-:W-:Y:S01]  /*4ac0*/  ISETP.GE.AND P4, PT, R11, RZ, PT ;  /* 0x000000ff0b00720c */ /* 0x000fe20003f86270 */
[----:B------:R-:W-:Y:S01]  /*4ad0*/  IMAD.HI.U32 R10, R15, R18, RZ ;  /* 0x000000120f0a7227 */ /* 0x000fe200078e00ff */
[----:B------:R-:W-:-:S03]  /*4ae0*/  IABS R28, R25 ;  /* 0x00000019001c7213 */ /* 0x000fc60000000000 */
[----:B------:R-:W-:Y:S02]  /*4af0*/  IMAD.MOV R10, RZ, RZ, -R10 ;  /* 0x000000ffff0a7224 */ /* 0x000fe400078e0a0a */
[----:B------:R-:W-:Y:S01]  /*4b00*/  @!P2 IMAD.MOV R26, RZ, RZ, -R26 ;  /* 0x000000ffff1aa224 */ /* 0x000fe200078e0a1a */
[----:B------:R-:W-:Y:S01]  /*4b10*/  ISETP.NE.AND P2, PT, R6, RZ, PT ;  /* 0x000000ff0600720c */ /* 0x000fe20003f45270 */
[----:B------:R-:W-:Y:S02]  /*4b20*/  VIADD R27, R14, 0xe8 ;  /* 0x000000e80e1b7836 */ /* 0x000fe40000000000 */
[--C-:B------:R-:W-:Y:S01]  /*4b30*/  @!P1 IMAD.IADD R17, R17, 0x1, -R13.reuse ;  /* 0x0000000111119824 */ /* 0x100fe200078e0a0d */
[C---:B------:R-:W-:Y:S01]  /*4b40*/  SEL R12, R23.reuse, R12, !P2 ;  /* 0x0000000c170c7207 */ /* 0x040fe20005000000 */
[----:B------:R-:W-:Y:S01]  /*4b50*/  @!P0 IMAD.IADD R16, R16, 0x1, -R13 ;  /* 0x0000000110108824 */ /* 0x000fe200078e0a0d */
[----:B------:R-:W-:Y:S01]  /*4b60*/  SEL R11, R23, R22, !P2 ;  /* 0x00000016170b7207 */ /* 0x000fe20005000000 */
[----:B------:R-:W-:Y:S01]  /*4b70*/  IMAD R18, R13, R10, R18 ;  /* 0x0000000a0d127224 */ /* 0x000fe200078e0212 */
[----:B------:R-:W-:Y:S01]  /*4b80*/  SEL R10, R23, R24, !P2 ;  /* 0x00000018170a7207 */ /* 0x000fe20005000000 */
[----:B------:R-:W-:Y:S01]  /*4b90*/  IMAD.HI.U32 R20, R15, R28, RZ ;  /* 0x0000001c0f147227 */ /* 0x000fe200078e00ff */
[----:B------:R-:W-:-:S02]  /*4ba0*/  SEL R6, R23, R26, !P2 ;  /* 0x0000001a17067207 */ /* 0x000fc40005000000 */
[----:B------:R-:W-:Y:S01]  /*4bb0*/  IABS R30, R27 ;  /* 0x0000001b001e7213 */ /* 0x000fe20000000000 */
[----:B------:R-:W-:Y:S01]  /*4bc0*/  IMAD.MOV R20, RZ, RZ, -R20 ;  /* 0x000000ffff147224 */ /* 0x000fe200078e0a14 */
[C---:B------:R-:W-:Y:S01]  /*4bd0*/  ISETP.GT.U32.AND P2, PT, R13.reuse, R17, PT ;  /* 0x000000110d00720c */ /* 0x040fe20003f44070 */
[----:B------:R-:W-:Y:S01]  /*4be0*/  VIADD R29, R14, 0xe0 ;  /* 0x000000e00e1d7836 */ /* 0x000fe20000000000 */
[----:B------:R-:W-:Y:S01]  /*4bf0*/  ISETP.GT.U32.AND P0, PT, R13, R16, PT ;  /* 0x000000100d00720c */ /* 0x000fe20003f04070 */
[----:B------:R-:W-:Y:S01]  /*4c00*/  IMAD.HI.U32 R21, R15, R30, RZ ;  /* 0x0000001e0f157227 */ /* 0x000fe200078e00ff */
[C---:B------:R-:W-:Y:S02]  /*4c10*/  ISETP.GT.U32.AND P1, PT, R13.reuse, R18, PT ;  /* 0x000000120d00720c */ /* 0x040fe40003f24070 */
[----:B------:R-:W-:Y:S01]  /*4c20*/  IABS R26, R29 ;  /* 0x0000001d001a7213 */ /* 0x000fe20000000000 */
[----:B------:R-:W-:Y:S02]  /*4c30*/  IMAD.MOV R22, RZ, RZ, -R21 ;  /* 0x000000ffff167224 */ /* 0x000fe400078e0a15 */
[----:B------:R-:W-:-:S02]  /*4c40*/  IMAD R21, R13, R20, R28 ;  /* 0x000000140d157224 */ /* 0x000fc400078e021c */
[----:B------:R-:W-:Y:S02]  /*4c50*/  IMAD R20, R13, R22, R30 ;  /* 0x000000160d147224 */ /* 0x000fe400078e021e */
[--C-:B------:R-:W-:Y:S01]  /*4c60*/  @!P2 IMAD.IADD R17, R17, 0x1, -R13.reuse ;  /* 0x000000011111a824 */ /* 0x100fe200078e0a0d */
[C---:B------:R-:W-:Y:S01]  /*4c70*/  ISETP.GT.U32.AND P2, PT, R13.reuse, R21, PT ;  /* 0x000000150d00720c */ /* 0x040fe20003f44070 */
[----:B------:R-:W-:Y:S01]  /*4c80*/  @!P0 IMAD.IADD R16, R16, 0x1, -R13 ;  /* 0x0000000110108824 */ /* 0x000fe200078e0a0d */
[C---:B------:R-:W-:Y:S01]  /*4c90*/  ISETP.GT.U32.AND P0, PT, R13.reuse, R19, PT ;  /* 0x000000130d00720c */ /* 0x040fe20003f04070 */
[----:B------:R-:W-:Y:S01]  /*4ca0*/  @!P3 IMAD.MOV R17, RZ, RZ, -R17 ;  /* 0x000000ffff11b224 */ /* 0x000fe200078e0a11 */
[----:B------:R-:W-:Y:S01]  /*4cb0*/  ISETP.GT.U32.AND P3, PT, R13, R20, PT ;  /* 0x000000140d00720c */ /* 0x000fe20003f64070 */
[----:B------:R-:W-:Y:S01]  /*4cc0*/  @!P5 IMAD.MOV R16, RZ, RZ, -R16 ;  /* 0x000000ffff10d224 */ /* 0x000fe200078e0a10 */
[----:B------:R-:W-:Y:S01]  /*4cd0*/  ISETP.GE.AND P5, PT, R25, RZ, PT ;  /* 0x000000ff1900720c */ /* 0x000fe20003fa6270 */
[----:B------:R-:W-:-:S02]  /*4ce0*/  VIADD R25, R14, 0xe4 ;  /* 0x000000e40e197836 */ /* 0x000fc40000000000 */
[--C-:B------:R-:W-:Y:S02]  /*4cf0*/  @!P1 IMAD.IADD R18, R18, 0x1, -R13.reuse ;  /* 0x0000000112129824 */ /* 0x100fe400078e0a0d */
[----:B------:R-:W-:Y:S01]  /*4d00*/  IMAD.HI.U32 R23, R15, R26, RZ ;  /* 0x0000001a0f177227 */ /* 0x000fe200078e00ff */
[----:B------:R-:W-:Y:S02]  /*4d10*/  IABS R24, R25 ;  /* 0x0000001900187213 */ /* 0x000fe40000000000 */
[----:B------:R-:W-:Y:S01]  /*4d20*/  ISETP.GT.U32.AND P1, PT, R13, R18, PT ;  /* 0x000000120d00720c */ /* 0x000fe20003f24070 */
[----:B------:R-:W-:Y:S02]  /*4d30*/  @!P0 IMAD.IADD R19, R19, 0x1, -R13 ;  /* 0x0000000113138824 */ /* 0x000fe400078e0a0d */
[----:B------:R-:W-:-:S03]  /*4d40*/  IMAD.HI.U32 R22, R15, R24, RZ ;  /* 0x000000180f167227 */ /* 0x000fc600078e00ff */
[C---:B------:R-:W-:Y:S01]  /*4d50*/  ISETP.GT.U32.AND P0, PT, R13.reuse, R19, PT ;  /* 0x000000130d00720c */ /* 0x040fe20003f04070 */
[----:B------:R-:W-:Y:S02]  /*4d60*/  @!P3 IMAD.IADD R20, R20, 0x1, -R13 ;  /* 0x000000011414b824 */ /* 0x000fe400078e0a0d */
[----:B------:R-:W-:Y:S02]  /*4d70*/  IMAD.MOV R22, RZ, RZ, -R22 ;  /* 0x000000ffff167224 */ /* 0x000fe400078e0a16 */
[----:B------:R-:W-:Y:S01]  /*4d80*/  VIADD R30, R14, 0xdc ;  /* 0x000000dc0e1e7836 */ /* 0x000fe20000000000 */
[C---:B------:R-:W-:Y:S01]  /*4d90*/  ISETP.GT.U32.AND P3, PT, R13.reuse, R20, PT ;  /* 0x000000140d00720c */ /* 0x040fe20003f64070 */
[C---:B------:R-:W-:Y:S02]  /*4da0*/  IMAD R22, R13.reuse, R22, R24 ;  /* 0x000000160d167224 */ /* 0x040fe400078e0218 */
[----:B------:R-:W-:Y:S01]  /*4db0*/  IMAD.MOV R23, RZ, RZ, -R23 ;  /* 0x000000ffff177224 */ /* 0x000fe200078e0a17 */
[----:B------:R-:W-:Y:S01]  /*4dc0*/  IABS R28, R30 ;  /* 0x0000001e001c7213 */ /* 0x000fe20000000000 */
[--C-:B------:R-:W-:Y:S01]  /*4dd0*/  @!P1 IMAD.IADD R18, R18, 0x1, -R13.reuse ;  /* 0x0000000112129824 */ /* 0x100fe200078e0a0d */
[----:B------:R-:W-:Y:S01]  /*4de0*/  ISETP.GT.U32.AND P1, PT, R13, R22, PT ;  /* 0x000000160d00720c */ /* 0x000fe20003f24070 */
[----:B------:R-:W-:-:S02]  /*4df0*/  @!P2 IMAD.IADD R21, R21, 0x1, -R13 ;  /* 0x000000011515a824 */ /* 0x000fc400078e0a0d */
[----:B------:R-:W-:Y:S02]  /*4e00*/  IMAD R23, R13, R23, R26 ;  /* 0x000000170d177224 */ /* 0x000fe400078e021a */
[----:B------:R-:W-:Y:S01]  /*4e10*/  IMAD.HI.U32 R24, R15, R28, RZ ;  /* 0x0000001c0f187227 */ /* 0x000fe200078e00ff */
[----:B------:R-:W-:-:S03]  /*4e20*/  ISETP.GT.U32.AND P2, PT, R13, R21, PT ;  /* 0x000000150d00720c */ /* 0x000fc60003f44070 */
[--C-:B------:R-:W-:Y:S01]  /*4e30*/  @!P3 IMAD.IADD R20, R20, 0x1, -R13.reuse ;  /* 0x000000011414b824 */ /* 0x100fe200078e0a0d */
[----:B------:R-:W-:Y:S01]  /*4e40*/  ISETP.GT.U32.AND P3, PT, R13, R23, PT ;  /* 0x000000170d00720c */ /* 0x000fe20003f64070 */
[----:B------:R-:W-:Y:S02]  /*4e50*/  IMAD.MOV R24, RZ, RZ, -R24 ;  /* 0x000000ffff187224 */ /* 0x000fe400078e0a18 */
[--C-:B------:R-:W-:Y:S01]  /*4e60*/  @!P0 IMAD.IADD R19, R19, 0x1, -R13.reuse ;  /* 0x0000000113138824 */ /* 0x100fe200078e0a0d */
[----:B------:R-:W-:Y:S01]  /*4e70*/  ISETP.GE.AND P0, PT, R27, RZ, PT ;  /* 0x000000ff1b00720c */ /* 0x000fe20003f06270 */
[----:B------:R-:W-:Y:S02]  /*4e80*/  @!P1 IMAD.IADD R22, R22, 0x1, -R13 ;  /* 0x0000000116169824 */ /* 0x000fe400078e0a0d */
[C---:B------:R-:W-:Y:S02]  /*4e90*/  IMAD R26, R13.reuse, R24, R28 ;  /* 0x000000180d1a7224 */ /* 0x040fe400078e021c */
[C---:B------:R-:W-:Y:S01]  /*4ea0*/  VIADD R24, R14.reuse, 0xd8 ;  /* 0x000000d80e187836 */ /* 0x040fe20000000000 */
[----:B------:R-:W-:Y:S01]  /*4eb0*/  ISETP.GT.U32.AND P1, PT, R13, R22, PT ;  /* 0x000000160d00720c */ /* 0x000fe20003f24070 */
[----:B------:R-:W-:Y:S01]  /*4ec0*/  @!P6 IMAD.MOV R19, RZ, RZ, -R19 ;  /* 0x000000ffff13e224 */ /* 0x000fe200078e0a13 */
[----:B------:R-:W-:Y:S01]  /*4ed0*/  ISETP.GE.AND P6, PT, R25, RZ, PT ;  /* 0x000000ff1900720c */ /* 0x000fe20003fc6270 */
[----:B------:R-:W-:Y:S01]  /*4ee0*/  VIADD R25, R14, 0xd4 ;  /* 0x000000d40e197836 */ /* 0x000fe20000000000 */
[----:B------:R-:W-:Y:S01]  /*4ef0*/  IABS R28, R24 ;  /* 0x00000018001c7213 */ /* 0x000fe20000000000 */
[--C-:B------:R-:W-:Y:S01]  /*4f00*/  @!P2 IMAD.IADD R21, R21, 0x1, -R13.reuse ;  /* 0x000000011515a824 */ /* 0x100fe200078e0a0d */
[----:B------:R-:W-:Y:S01]  /*4f10*/  ISETP.GE.AND P2, PT, R30, RZ, PT ;  /* 0x000000ff1e00720c */ /* 0x000fe20003f46270 */
[----:B------:R-:W-:Y:S01]  /*4f20*/  @!P3 IMAD.IADD R23, R23, 0x1, -R13 ;  /* 0x000000011717b824 */ /* 0x000fe200078e0a0d */
[----:B------:R-:W-:Y:S01]  /*4f30*/  IABS R30, R25 ;  /* 0x00000019001e7213 */ /* 0x000fe20000000000 */
[----:B------:R-:W-:Y:S01]  /*4f40*/  @!P5 IMAD.MOV R21, RZ, RZ, -R21 ;  /* 0x000000ffff15d224 */ /* 0x000fe200078e0a15 */
[----:B------:R-:W-:Y:S01]  /*4f50*/  ISETP.GE.AND P5, PT, R24, RZ, PT ;  /* 0x000000ff1800720c */ /* 0x000fe20003fa6270 */
[----:B------:R-:W-:Y:S01]  /*4f60*/  IMAD.HI.U32 R24, R15, R28, RZ ;  /* 0x0000001c0f187227 */ /* 0x000fe200078e00ff */
[----:B------:R-:W-:-:S03]  /*4f70*/  ISETP.GT.U32.AND P3, PT, R13, R23, PT ;  /* 0x000000170d00720c */ /* 0x000fc60003f64070 */
[----:B------:R-:W-:Y:S01]  /*4f80*/  @!P0 IMAD.MOV R20, RZ, RZ, -R20 ;  /* 0x000000ffff148224 */ /* 0x000fe200078e0a14 */
[----:B------:R-:W-:Y:S01]  /*4f90*/  ISETP.GE.AND P0, PT, R25, RZ, PT ;  /* 0x000000ff1900720c */ /* 0x000fe20003f06270 */
[----:B------:R-:W-:-:S04]  /*4fa0*/  IMAD.HI.U32 R25, R15, R30, RZ ;  /* 0x0000001e0f197227 */ /* 0x000fc800078e00ff */
[----:B------:R-:W-:Y:S02]  /*4fb0*/  IMAD.MOV R24, RZ, RZ, -R24 ;  /* 0x000000ffff187224 */ /* 0x000fe400078e0a18 */
[----:B------:R-:W-:Y:S01]  /*4fc0*/  @!P1 IMAD.IADD R22, R22, 0x1, -R13 ;  /* 0x0000000116169824 */ /* 0x000fe200078e0a0d */
[C---:B------:R-:W-:Y:S01]  /*4fd0*/  ISETP.GT.U32.AND P1, PT, R13.reuse, R26, PT ;  /* 0x0000001a0d00720c */ /* 0x040fe20003f24070 */
[----:B------:R-:W-:Y:S02]  /*4fe0*/  IMAD.MOV R27, RZ, RZ, -R25 ;  /* 0x000000ffff1b7224 */ /* 0x000fe400078e0a19 */
[----:B------:R-:W-:Y:S02]  /*4ff0*/  IMAD R25, R13, R24, R28 ;  /* 0x000000180d197224 */ /* 0x000fe400078e021c */
[--C-:B------:R-:W-:Y:S02]  /*5000*/  @!P3 IMAD.IADD R23, R23, 0x1, -R13.reuse ;  /* 0x000000011717b824 */ /* 0x100fe400078e0a0d */
[C---:B------:R-:W-:Y:S01]  /*5010*/  IMAD R24, R13.reuse, R27, R30 ;  /* 0x0000001b0d187224 */ /* 0x040fe200078e021e */
[----:B------:R-:W-:Y:S01]  /*5020*/  ISETP.GT.U32.AND P3, PT, R13, R25, PT ;  /* 0x000000190d00720c */ /* 0x000fe20003f64070 */
[----:B------:R-:W-:Y:S01]  /*5030*/  @!P4 IMAD.MOV R18, RZ, RZ, -R18 ;  /* 0x000000ffff12c224 */ /* 0x000fe200078e0a12 */
[----:B------:R-:W-:Y:S01]  /*5040*/  ISETP.GE.AND P4, PT, R29, RZ, PT ;  /* 0x000000ff1d00720c */ /* 0x000fe20003f86270 */
[----:B------:R-:W-:Y:S01]  /*5050*/  @!P6 IMAD.MOV R22, RZ, RZ, -R22 ;  /* 0x000000ffff16e224 */ /* 0x000fe200078e0a16 */
[----:B------:R-:W-:Y:S01]  /*5060*/  ISETP.GT.U32.AND P6, PT, R13, R24, PT ;  /* 0x000000180d00720c */ /* 0x000fe20003fc4070 */
[----:B------:R-:W-:-:S02]  /*5070*/  @!P1 IMAD.IADD R26, R26, 0x1, -R13 ;  /* 0x000000011a1a9824 */ /* 0x000fc400078e0a0d */
[C---:B------:R-:W-:Y:S02]  /*5080*/  VIADD R29, R14.reuse, 0xd0 ;  /* 0x000000d00e1d7836 */ /* 0x040fe40000000000 */
[C---:B------:R-:W-:Y:S01]  /*5090*/  VIADD R31, R14.reuse, 0xcc ;  /* 0x000000cc0e1f7836 */ /* 0x040fe20000000000 */
[----:B------:R-:W-:Y:S01]  /*50a0*/  ISETP.GT.U32.AND P1, PT, R13, R26, PT ;  /* 0x0000001a0d00720c */ /* 0x000fe20003f24070 */
[C---:B------:R-:W-:Y:S01]  /*50b0*/  VIADD R37, R14.reuse, 0xc8 ;  /* 0x000000c80e257836 */ /* 0x040fe20000000000 */
[----:B------:R-:W-:Y:S01]  /*50c0*/  IABS R32, R29 ;  /* 0x0000001d00207213 */ /* 0x000fe20000000000 */
[----:B------:R-:W-:Y:S01]  /*50d0*/  @!P3 IMAD.IADD R25, R25, 0x1, -R13 ;  /* 0x000000011919b824 */ /* 0x000fe200078e0a0d */
[----:B------:R-:W-:Y:S01]  /*50e0*/  IABS R34, R31 ;  /* 0x0000001f00227213 */ /* 0x000fe20000000000 */
[----:B------:R-:W-:Y:S02]  /*50f0*/  VIADD R39, R14, 0xc4 ;  /* 0x000000c40e277836 */ /* 0x000fe40000000000 */
[----:B------:R-:W-:Y:S01]  /*5100*/  IMAD.HI.U32 R27, R15, R32, RZ ;  /* 0x000000200f1b7227 */ /* 0x000fe200078e00ff */
[----:B------:R-:W-:-:S03]  /*5110*/  ISETP.GT.U32.AND P3, PT, R13, R25, PT ;  /* 0x000000190d00720c */ /* 0x000fc60003f64070 */
[----:B------:R-:W-:Y:S02]  /*5120*/  @!P6 IMAD.IADD R24, R24, 0x1, -R13 ;  /* 0x000000011818e824 */ /* 0x000fe400078e0a0d */
[----:B------:R-:W-:Y:S02]  /*5130*/  IMAD.MOV R27, RZ, RZ, -R27 ;  /* 0x000000ffff1b7224 */ /* 0x000fe400078e0a1b */
[----:B------:R-:W-:Y:S01]  /*5140*/  @!P1 IMAD.IADD R26, R26, 0x1, -R13 ;  /* 0x000000011a1a9824 */ /* 0x000fe200078e0a0d */
[----:B------:R-:W-:Y:S01]  /*5150*/  ISETP.GE.AND P1, PT, R31, RZ, PT ;  /* 0x000000ff1f00720c */ /* 0x000fe20003f26270 */
[----:B------:R-:W-:Y:S01]  /*5160*/  IMAD.HI.U32 R28, R15, R34, RZ ;  /* 0x000000220f1c7227 */ /* 0x000fe200078e00ff */
[----:B------:R-:W-:-:S03]  /*5170*/  ISETP.GT.U32.AND P6, PT, R13, R24, PT ;  /* 0x000000180d00720c */ /* 0x000fc60003fc4070 */
[----:B------:R-:W-:Y:S01]  /*5180*/  IMAD R31, R13, R27, R32 ;  /* 0x0000001b0d1f7224 */ /* 0x000fe200078e0220 */
[----:B------:R-:W-:Y:S01]  /*5190*/  IABS R32, R37 ;  /* 0x0000002500207213 */ /* 0x000fe20000000000 */
[----:B------:R-:W-:Y:S02]  /*51a0*/  IMAD.MOV R28, RZ, RZ, -R28 ;  /* 0x000000ffff1c7224 */ /* 0x000fe400078e0a1c */
[----:B------:R-:W-:Y:S01]  /*51b0*/  @!P3 IMAD.IADD R25, R25, 0x1, -R13 ;  /* 0x000000011919b824 */ /* 0x000fe200078e0a0d */
[----:B------:R-:W-:Y:S01]  /*51c0*/  ISETP.GT.U32.AND P3, PT, R13, R31, PT ;  /* 0x0000001f0d00720c */ /* 0x000fe20003f64070 */
[----:B------:R-:W-:-:S04]  /*51d0*/  IMAD.HI.U32 R27, R15, R32, RZ ;  /* 0x000000200f1b7227 */ /* 0x000fc800078e00ff */
[----:B------:R-:W-:Y:S02]  /*51e0*/  VIADD R41, R14, 0xc0 ;  /* 0x000000c00e297836 */ /* 0x000fe40000000000 */
[----:B------:R-:W-:Y:S01]  /*51f0*/  @!P4 IMAD.MOV R23, RZ, RZ, -R23 ;  /* 0x000000ffff17c224 */ /* 0x000fe200078e0a17 */
[----:B------:R-:W-:Y:S01]  /*5200*/  ISETP.GE.AND P4, PT, R29, RZ, PT ;  /* 0x000000ff1d00720c */ /* 0x000fe20003f86270 */
[C---:B------:R-:W-:Y:S01]  /*5210*/  IMAD R30, R13.reuse, R28, R34 ;  /* 0x0000001c0d1e7224 */ /* 0x040fe200078e0222 */
[----:B------:R-:W-:Y:S01]  /*5220*/  IABS R34, R39 ;  /* 0x0000002700227213 */ /* 0x000fe20000000000 */
[----:B------:R-:W-:Y:S01]  /*5230*/  IMAD.MOV R29, RZ, RZ, -R27 ;  /* 0x000000ffff1d7224 */ /* 0x000fe200078e0a1b */
[----:B------:R-:W-:Y:S01]  /*5240*/  IABS R36, R41 ;  /* 0x0000002900247213 */ /* 0x000fe20000000000 */
[----:B------:R-:W-:Y:S01]  /*5250*/  @!P6 IMAD.IADD R24, R24, 0x1, -R13 ;  /* 0x000000011818e824 */ /* 0x000fe200078e0a0d */
[----:B------:R-:W-:Y:S01]  /*5260*/  ISETP.GT.U32.AND P6, PT, R13, R30, PT ;  /* 0x0000001e0d00720c */ /* 0x000fe20003fc4070 */
[----:B------:R-:W-:-:S04]  /*5270*/  IMAD.HI.U32 R27, R15, R34, RZ ;  /* 0x000000220f1b7227 */ /* 0x000fc800078e00ff */
[----:B------:R-:W-:Y:S02]  /*5280*/  IMAD R29, R13, R29, R32 ;  /* 0x0000001d0d1d7224 */ /* 0x000fe400078e0220 */
[----:B------:R-:W-:-:S04]  /*5290*/  IMAD.HI.U32 R28, R15, R36, RZ ;  /* 0x000000240f1c7227 */ /* 0x000fc800078e00ff */
[----:B------:R-:W-:Y:S02]  /*52a0*/  IMAD.MOV R27, RZ, RZ, -R27 ;  /* 0x000000ffff1b7224 */ /* 0x000fe400078e0a1b */
[--C-:B------:R-:W-:Y:S01]  /*52b0*/  @!P3 IMAD.IADD R31, R31, 0x1, -R13.reuse ;  /* 0x000000011f1fb824 */ /* 0x100fe200078e0a0d */
[C---:B------:R-:W-:Y:S01]  /*52c0*/  ISETP.GT.U32.AND P3, PT, R13.reuse, R29, PT ;  /* 0x0000001d0d00720c */ /* 0x040fe20003f64070 */
[----:B------:R-:W-:Y:S02]  /*52d0*/  IMAD.MOV R35, RZ, RZ, -R28 ;  /* 0x000000ffff237224 */ /* 0x000fe400078e0a1c */
[C---:B------:R-:W-:Y:S02]  /*52e0*/  IMAD R28, R13.reuse, R27, R34 ;  /* 0x0000001b0d1c7224 */ /* 0x040fe400078e0222 */
[----:B------:R-:W-:Y:S02]  /*52f0*/  @!P6 IMAD.IADD R30, R30, 0x1, -R13 ;  /* 0x000000011e1ee824 */ /* 0x000fe400078e0a0d */
[C---:B------:R-:W-:Y:S01]  /*5300*/  VIADD R42, R14.reuse, 0xbc ;  /* 0x000000bc0e2a7836 */ /* 0x040fe20000000000 */
[----:B------:R-:W-:Y:S01]  /*5310*/  ISETP.GT.U32.AND P6, PT, R13, R28, PT ;  /* 0x0000001c0d00720c */ /* 0x000fe20003fc4070 */
[----:B------:R-:W-:-:S02]  /*5320*/  VIADD R43, R14, 0xb8 ;  /* 0x000000b80e2b7836 */ /* 0x000fc40000000000 */
[----:B------:R-:W-:Y:S01]  /*5330*/  @!P2 IMAD.MOV R26, RZ, RZ, -R26 ;  /* 0x000000ffff1aa224 */ /* 0x000fe200078e0a1a */
[----:B------:R-:W-:Y:S01]  /*5340*/  IABS R38, R42 ;  /* 0x0000002a00267213 */ /* 0x000fe20000000000 */
[----:B------:R-:W-:Y:S01]  /*5350*/  @!P3 IMAD.IADD R29, R29, 0x1, -R13 ;  /* 0x000000011d1db824 */ /* 0x000fe200078e0a0d */
[----:B------:R-:W-:Y:S01]  /*5360*/  IABS R40, R43 ;  /* 0x0000002b00287213 */ /* 0x000fe20000000000 */
[C---:B------:R-:W-:Y:S01]  /*5370*/  IMAD R27, R13.reuse, R35, R36 ;  /* 0x000000230d1b7224 */ /* 0x040fe200078e0224 */
[C---:B------:R-:W-:Y:S01]  /*5380*/  ISETP.GT.U32.AND P2, PT, R13.reuse, R30, PT ;  /* 0x0000001e0d00720c */ /* 0x040fe20003f44070 */
[----:B------:R-:W-:Y:S01]  /*5390*/  @!P5 IMAD.MOV R25, RZ, RZ, -R25 ;  /* 0x000000ffff19d224 */ /* 0x000fe200078e0a19 */
[----:B------:R-:W-:Y:S01]  /*53a0*/  ISETP.GT.U32.AND P5, PT, R13, R29, PT ;  /* 0x0000001d0d00720c */ /* 0x000fe20003fa4070 */
[----:B------:R-:W-:Y:S01]  /*53b0*/  IMAD.HI.U32 R32, R15, R38, RZ ;  /* 0x000000260f207227 */ /* 0x000fe200078e00ff */
[----:B------:R-:W-:-:S03]  /*53c0*/  ISETP.GT.U32.AND P3, PT, R13, R31, PT ;  /* 0x0000001f0d00720c */ /* 0x000fc60003f64070 */
[----:B------:R-:W-:-:S04]  /*53d0*/  IMAD.HI.U32 R33, R15, R40, RZ ;  /* 0x000000280f217227 */ /* 0x000fc800078e00ff */
[----:B------:R-:W-:Y:S02]  /*53e0*/  VIADD R44, R14, 0xb4 ;  /* 0x000000b40e2c7836 */ /* 0x000fe40000000000 */
[----:B------:R-:W-:Y:S02]  /*53f0*/  @!P6 IMAD.IADD R28, R28, 0x1, -R13 ;  /* 0x000000011c1ce824 */ /* 0x000fe400078e0a0d */
[----:B------:R-:W-:Y:S01]  /*5400*/  @!P0 IMAD.MOV R24, RZ, RZ, -R24 ;  /* 0x000000ffff188224 */ /* 0x000fe200078e0a18 */
[C---:B------:R-:W-:Y:S01]  /*5410*/  ISETP.GT.U32.AND P0, PT, R13.reuse, R27, PT ;  /* 0x0000001b0d00720c */ /* 0x040fe20003f04070 */
[----:B------:R-:W-:Y:S01]  /*5420*/  IMAD.MOV R32, RZ, RZ, -R32 ;  /* 0x000000ffff207224 */ /* 0x000fe200078e0a20 */
[----:B------:R-:W-:Y:S01]  /*5430*/  IABS R36, R44 ;  /* 0x0000002c00247213 */ /* 0x000fe20000000000 */
[----:B------:R-:W-:Y:S01]  /*5440*/  IMAD.MOV R33, RZ, RZ, -R33 ;  /* 0x000000ffff217224 */ /* 0x000fe200078e0a21 */
[----:B------:R-:W-:Y:S01]  /*5450*/  ISETP.GT.U32.AND P6, PT, R13, R28, PT ;  /* 0x0000001c0d00720c */ /* 0x000fe20003fc4070 */
[----:B------:R-:W-:-:S02]  /*5460*/  VIADD R45, R14, 0xb0 ;  /* 0x000000b00e2d7836 */ /* 0x000fc40000000000 */
[C---:B------:R-:W-:Y:S02]  /*5470*/  IMAD R32, R13.reuse, R32, R38 ;  /* 0x000000200d207224 */ /* 0x040fe400078e0226 */
[----:B------:R-:W-:Y:S01]  /*5480*/  IMAD R33, R13, R33, R40 ;  /* 0x000000210d217224 */ /* 0x000fe200078e0228 */
[----:B------:R-:W-:Y:S01]  /*5490*/  IABS R38, R45 ;  /* 0x0000002d00267213 */ /* 0x000fe20000000000 */
[----:B------:R-:W-:Y:S01]  /*54a0*/  @!P2 IMAD.IADD R30, R30, 0x1, -R13 ;  /* 0x000000011e1ea824 */ /* 0x000fe200078e0a0d */
[----:B------:R-:W-:Y:S01]  /*54b0*/  ISETP.GE.AND P2, PT, R37, RZ, PT ;  /* 0x000000ff2500720c */ /* 0x000fe20003f46270 */
[----:B------:R-:W-:-:S04]  /*54c0*/  IMAD.HI.U32 R34, R15, R36, RZ ;  /* 0x000000240f227227 */ /* 0x000fc800078e00ff */
[----:B------:R-:W-:Y:S01]  /*54d0*/  @!P5 IMAD.IADD R29, R29, 0x1, -R13 ;  /* 0x000000011d1dd824 */ /* 0x000fe200078e0a0d */
[----:B------:R-:W-:Y:S01]  /*54e0*/  ISETP.GT.U32.AND P5, PT, R13, R33, PT ;  /* 0x000000210d00720c */ /* 0x000fe20003fa4070 */
[----:B------:R-:W-:-:S04]  /*54f0*/  IMAD.HI.U32 R35, R15, R38, RZ ;  /* 0x000000260f237227 */ /* 0x000fc800078e00ff */
[----:B------:R-:W-:Y:S02]  /*5500*/  IMAD.MOV R34, RZ, RZ, -R34 ;  /* 0x000000ffff227224 */ /* 0x000fe400078e0a22 */
[--C-:B------:R-:W-:Y:S01]  /*5510*/  @!P3 IMAD.IADD R31, R31, 0x1, -R13.reuse ;  /* 0x000000011f1fb824 */ /* 0x100fe200078e0a0d */
[----:B------:R-:W-:Y:S01]  /*5520*/  ISETP.GT.U32.AND P3, PT, R13, R32, PT ;  /* 0x000000200d00720c */ /* 0x000fe20003f64070 */
[----:B------:R-:W-:Y:S01]  /*5530*/  @!P0 IMAD.IADD R27, R27, 0x1, -R13 ;  /* 0x000000011b1b8824 */ /* 0x000fe200078e0a0d */
[----:B------:R-:W-:Y:S01]  /*5540*/  ISETP.GE.AND P0, PT, R41, RZ, PT ;  /* 0x000000ff2900720c */ /* 0x000fe20003f06270 */
[----:B------:R-:W-:Y:S02]  /*5550*/  IMAD.MOV R37, RZ, RZ, -R35 ;  /* 0x000000ffff257224 */ /* 0x000fe400078e0a23 */
[----:B------:R-:W-:Y:S02]  /*5560*/  IMAD R35, R13, R34, R36 ;  /* 0x000000220d237224 */ /* 0x000fe400078e0224 */
[----:B------:R-:W-:Y:S01]  /*5570*/  @!P6 IMAD.IADD R28, R28, 0x1, -R13 ;  /* 0x000000011c1ce824 */ /* 0x000fe200078e0a0d */
[----:B------:R-:W-:Y:S01]  /*5580*/  ISETP.GE.AND P6, PT, R39, RZ, PT ;  /* 0x000000ff2700720c */ /* 0x000fe20003fc6270 */
[----:B------:R-:W-:Y:S01]  /*5590*/  @!P4 IMAD.MOV R31, RZ, RZ, -R31 ;  /* 0x000000ffff1fc224 */ /* 0x000fe200078e0a1f */
[C---:B------:R-:W-:Y:S01]  /*55a0*/  ISETP.GT.U32.AND P4, PT, R13.reuse, R27, PT ;  /* 0x0000001b0d00720c */ /* 0x040fe20003f84070 */
[----:B------:R-:W-:Y:S01]  /*55b0*/  @!P2 IMAD.MOV R29, RZ, RZ, -R29 ;  /* 0x000000ffff1da224 */ /* 0x000fe200078e0a1d */
[C---:B------:R-:W-:Y:S01]  /*55c0*/  ISETP.GT.U32.AND P2, PT, R13.reuse, R35, PT ;  /* 0x000000230d00720c */ /* 0x040fe20003f44070 */
[----:B------:R-:W-:-:S02]  /*55d0*/  IMAD R34, R13, R37, R38 ;  /* 0x000000250d227224 */ /* 0x000fc400078e0226 */
[C---:B------:R-:W-:Y:S02]  /*55e0*/  VIADD R37, R14.reuse, 0xac ;  /* 0x000000ac0e257836 */ /* 0x040fe40000000000 */
[--C-:B------:R-:W-:Y:S02]  /*55f0*/  @!P5 IMAD.IADD R33, R33, 0x1, -R13.reuse ;  /* 0x000000012121d824 */ /* 0x100fe400078e0a0d */
[----:B------:R-:W-:Y:S01]  /*5600*/  VIADD R41, R14, 0xa8 ;  /* 0x000000a80e297836 */ /* 0x000fe20000000000 */
[----:B------:R-:W-:Y:S01]  /*5610*/  IABS R38, R37 ;  /* 0x0000002500267213 */ /* 0x000fe20000000000 */
[----:B------:R-:W-:Y:S01]  /*5620*/  @!P6 IMAD.MOV R28, RZ, RZ, -R28 ;  /* 0x000000ffff1ce224 */ /* 0x000fe200078e0a1c */
[----:B------:R-:W-:Y:S01]  /*5630*/  ISETP.GT.U32.AND P5, PT, R13, R33, PT ;  /* 0x000000210d00720c */ /* 0x000fe20003fa4070 */
[----:B------:R-:W-:Y:S01]  /*5640*/  @!P4 IMAD.IADD R27, R27, 0x1, -R13 ;  /* 0x000000011b1bc824 */ /* 0x000fe200078e0a0d */
[----:B------:R-:W-:Y:S01]  /*5650*/  IABS R40, R41 ;  /* 0x0000002900287213 */ /* 0x000fe20000000000 */
[----:B------:R-:W-:Y:S01]  /*5660*/  IMAD.HI.U32 R36, R15, R38, RZ ;  /* 0x000000260f247227 */ /* 0x000fe200078e00ff */
[----:B------:R-:W-:-:S02]  /*5670*/  ISETP.GE.AND P6, PT, R43, RZ, PT ;  /* 0x000000ff2b00720c */ /* 0x000fc40003fc6270 */
[----:B------:R-:W-:Y:S01]  /*5680*/  ISETP.GT.U32.AND P4, PT, R13, R34, PT ;  /* 0x000000220d00720c */ /* 0x000fe20003f84070 */
[----:B------:R-:W-:Y:S01]  /*5690*/  @!P2 IMAD.IADD R35, R35, 0x1, -R13 ;  /* 0x000000012323a824 */ /* 0x000fe200078e0a0d */
[----:B------:R-:W-:Y:S01]  /*56a0*/  ISETP.GE.AND P2, PT, R37, RZ, PT ;  /* 0x000000ff2500720c */ /* 0x000fe20003f46270 */
[----:B------:R-:W-:-:S04]  /*56b0*/  IMAD.HI.U32 R37, R15, R40, RZ ;  /* 0x000000280f257227 */ /* 0x000fc800078e00ff */
[----:B------:R-:W-:Y:S02]  /*56c0*/  IMAD.MOV R36, RZ, RZ, -R36 ;  /* 0x000000ffff247224 */ /* 0x000fe400078e0a24 */
[----:B------:R-:W-:Y:S02]  /*56d0*/  IMAD.MOV R39, RZ, RZ, -R37 ;  /* 0x000000ffff277224 */ /* 0x000fe400078e0a25 */
[--C-:B------:R-:W-:Y:S01]  /*56e0*/  @!P5 IMAD.IADD R33, R33, 0x1, -R13.reuse ;  /* 0x000000012121d824 */ /* 0x100fe200078e0a0d */
[----:B------:R-:W-:Y:S01]  /*56f0*/  ISETP.GE.AND P5, PT, R45, RZ, PT ;  /* 0x000000ff2d00720c */ /* 0x000fe20003fa6270 */
[----:B------:R-:W-:Y:S02]  /*5700*/  IMAD R37, R13, R36, R38 ;  /* 0x000000240d257224 */ /* 0x000fe400078e0226 */
[--C-:B------:R-:W-:Y:S01]  /*5710*/  @!P3 IMAD.IADD R32, R32, 0x1, -R13.reuse ;  /* 0x000000012020b824 */ /* 0x100fe200078e0a0d */
[----:B------:R-:W-:Y:S01]  /*5720*/  ISETP.GE.AND P3, PT, R42, RZ, PT ;  /* 0x000000ff2a00720c */ /* 0x000fe20003f66270 */
[----:B------:R-:W-:-:S02]  /*5730*/  @!P4 IMAD.IADD R34, R34, 0x1, -R13 ;  /* 0x000000012222c824 */ /* 0x000fc400078e0a0d */
[----:B------:R-:W-:Y:S01]  /*5740*/  @!P6 IMAD.MOV R33, RZ, RZ, -R33 ;  /* 0x000000ffff21e224 */ /* 0x000fe200078e0a21 */
[C---:B------:R-:W-:Y:S01]  /*5750*/  ISETP.GT.U32.AND P6, PT, R13.reuse, R37, PT ;  /* 0x000000250d00720c */ /* 0x040fe20003fc4070 */
[----:B------:R-:W-:Y:S01]  /*5760*/  @!P1 IMAD.MOV R30, RZ, RZ, -R30 ;  /* 0x000000ffff1e9224 */ /* 0x000fe200078e0a1e */
[C---:B------:R-:W-:Y:S01]  /*5770*/  ISETP.GT.U32.AND P1, PT, R13.reuse, R32, PT ;  /* 0x000000200d00720c */ /* 0x040fe20003f24070 */
[----:B------:R-:W-:Y:S01]  /*5780*/  @!P0 IMAD.MOV R27, RZ, RZ, -R27 ;  /* 0x000000ffff1b8224 */ /* 0x000fe200078e0a1b */
[C---:B------:R-:W-:Y:S01]  /*5790*/  ISETP.GT.U32.AND P0, PT, R13.reuse, R35, PT ;  /* 0x000000230d00720c */ /* 0x040fe20003f04070 */
[C---:B------:R-:W-:Y:S01]  /*57a0*/  VIADD R38, R14.reuse, 0xa4 ;  /* 0x000000a40e267836 */ /* 0x040fe20000000000 */
[C---:B------:R-:W-:Y:S01]  /*57b0*/  ISETP.GT.U32.AND P4, PT, R13.reuse, R34, PT ;  /* 0x000000220d00720c */ /* 0x040fe20003f84070 */
[----:B------:R-:W-:Y:S02]  /*57c0*/  IMAD R36, R13, R39, R40 ;  /* 0x000000270d247224 */ /* 0x000fe400078e0228 */
[C---:B------:R-:W-:Y:S01]  /*57d0*/  VIADD R39, R14.reuse, 0xa0 ;  /* 0x000000a00e277836 */ /* 0x040fe20000000000 */
[----:B------:R-:W-:Y:S01]  /*57e0*/  IABS R42, R38 ;  /* 0x00000026002a7213 */ /* 0x000fe20000000000 */
[----:B------:R-:W-:-:S02]  /*57f0*/  VIADD R43, R14, 0x98 ;  /* 0x000000980e2b7836 */ /* 0x000fc40000000000 */
[--C-:B------:R-:W-:Y:S02]  /*5800*/  @!P6 IMAD.IADD R37, R37, 0x1, -R13.reuse ;  /* 0x000000012525e824 */ /* 0x100fe400078e0a0d */
[--C-:B------:R-:W-:Y:S01]  /*5810*/  @!P1 IMAD.IADD R32, R32, 0x1, -R13.reuse ;  /* 0x0000000120209824 */ /* 0x100fe200078e0a0d */
[----:B------:R-:W-:Y:S01]  /*5820*/  ISETP.GE.AND P1, PT, R44, RZ, PT ;  /* 0x000000ff2c00720c */ /* 0x000fe20003f26270 */
[--C-:B------:R-:W-:Y:S01]  /*5830*/  @!P0 IMAD.IADD R35, R35, 0x1, -R13.reuse ;  /* 0x0000000123238824 */ /* 0x100fe200078e0a0d */
[----:B------:R-:W-:Y:S01]  /*5840*/  ISETP.GE.AND P0, PT, R38, RZ, PT ;  /* 0x000000ff2600720c */ /* 0x000fe20003f06270 */
[----:B------:R-:W-:Y:S01]  /*5850*/  @!P4 IMAD.IADD R34, R34, 0x1, -R13 ;  /* 0x000000012222c824 */ /* 0x000fe200078e0a0d */
[----:B------:R-:W-:Y:S01]  /*5860*/  ISETP.GT.U32.AND P4, PT, R13, R36, PT ;  /* 0x000000240d00720c */ /* 0x000fe20003f84070 */
[----:B------:R-:W-:Y:S01]  /*5870*/  IMAD.HI.U32 R38, R15, R42, RZ ;  /* 0x0000002a0f267227 */ /* 0x000fe200078e00ff */
[----:B------:R-:W-:Y:S02]  /*5880*/  ISETP.GT.U32.AND P6, PT, R13, R37, PT ;  /* 0x000000250d00720c */ /* 0x000fe40003fc4070 */
[----:B------:R-:W-:Y:S01]  /*5890*/  IABS R44, R39 ;  /* 0x00000027002c7213 */ /* 0x000fe20000000000 */
[----:B------:R-:W-:Y:S01]  /*58a0*/  @!P3 IMAD.MOV R32, RZ, RZ, -R32 ;  /* 0x000000ffff20b224 */ /* 0x000fe200078e0a20 */
[----:B------:R-:W-:Y:S01]  /*58b0*/  ISETP.GE.AND P3, PT, R41, RZ, PT ;  /* 0x000000ff2900720c */ /* 0x000fe20003f66270 */
[----:B------:R-:W-:-:S02]  /*58c0*/  VIADD R41, R14, 0x9c ;  /* 0x0000009c0e297836 */ /* 0x000fc40000000000 */
[----:B------:R-:W-:Y:S02]  /*58d0*/  IMAD.MOV R38, RZ, RZ, -R38 ;  /* 0x000000ffff267224 */ /* 0x000fe400078e0a26 */
[----:B------:R-:W-:Y:S01]  /*58e0*/  @!P1 IMAD.MOV R35, RZ, RZ, -R35 ;  /* 0x000000ffff239224 */ /* 0x000fe200078e0a23 */
[----:B------:R-:W-:Y:S01]  /*58f0*/  IABS R46, R41 ;  /* 0x00000029002e7213 */ /* 0x000fe20000000000 */
[----:B------:R-:W-:Y:S01]  /*5900*/  IMAD R38, R13, R38, R42 ;  /* 0x000000260d267224 */ /* 0x000fe200078e022a */
[----:B------:R-:W-:Y:S01]  /*5910*/  ISETP.GE.AND P1, PT, R39, RZ, PT ;  /* 0x000000ff2700720c */ /* 0x000fe20003f26270 */
[--C-:B------:R-:W-:Y:S01]  /*5920*/  @!P4 IMAD.IADD R36, R36, 0x1, -R13.reuse ;  /* 0x000000012424c824 */ /* 0x100fe200078e0a0d */
[----:B------:R-:W-:Y:S01]  /*5930*/  IABS R42, R43 ;  /* 0x0000002b002a7213 */ /* 0x000fe20000000000 */
[----:B------:R-:W-:Y:S01]  /*5940*/  @!P6 IMAD.IADD R37, R37, 0x1, -R13 ;  /* 0x000000012525e824 */ /* 0x000fe200078e0a0d */
[----:B------:R-:W-:Y:S01]  /*5950*/  ISETP.GT.U32.AND P6, PT, R13, R38, PT ;  /* 0x000000260d00720c */ /* 0x000fe20003fc4070 */
[----:B------:R-:W-:Y:S01]  /*5960*/  IMAD.HI.U32 R39, R15, R44, RZ ;  /* 0x0000002c0f277227 */ /* 0x000fe200078e00ff */
[----:B------:R-:W-:-:S03]  /*5970*/  ISETP.GT.U32.AND P4, PT, R13, R36, PT ;  /* 0x000000240d00720c */ /* 0x000fc60003f84070 */
[----:B------:R-:W-:-:S04]  /*5980*/  IMAD.HI.U32 R40, R15, R46, RZ ;  /* 0x0000002e0f287227 */ /* 0x000fc800078e00ff */
[----:B------:R-:W-:Y:S01]  /*5990*/  @!P5 IMAD.MOV R34, RZ, RZ, -R34 ;  /* 0x000000ffff22d224 */ /* 0x000fe200078e0a22 */
[----:B------:R-:W-:Y:S01]  /*59a0*/  ISETP.GE.AND P5, PT, R41, RZ, PT ;  /* 0x000000ff2900720c */ /* 0x000fe20003fa6270 */
[----:B------:R-:W-:Y:S02]  /*59b0*/  IMAD.MOV R39, RZ, RZ, -R39 ;  /* 0x000000ffff277224 */ /* 0x000fe400078e0a27 */
[----:B------:R-:W-:Y:S02]  /*59c0*/  IMAD.MOV R41, RZ, RZ, -R40 ;  /* 0x000000ffff297224 */ /* 0x000fe400078e0a28 */
[C---:B------:R-:W-:Y:S02]  /*59d0*/  IMAD R40, R13.reuse, R39, R44 ;  /* 0x000000270d287224 */ /* 0x040fe400078e022c */
[----:B------:R-:W-:Y:S02]  /*59e0*/  IMAD R39, R13, R41, R46 ;  /* 0x000000290d277224 */ /* 0x000fe400078e022e */
[----:B------:R-:W-:-:S02]  /*59f0*/  @!P6 IMAD.IADD R38, R38, 0x1, -R13 ;  /* 0x000000012626e824 */ /* 0x000fc400078e0a0d */
[----:B------:R-:W-:Y:S01]  /*5a00*/  @!P4 IMAD.IADD R36, R36, 0x1, -R13 ;  /* 0x000000012424c824 */ /* 0x000fe200078e0a0d */
[C---:B------:R-:W-:Y:S01]  /*5a10*/  ISETP.GT.U32.AND P6, PT, R13.reuse, R39, PT ;  /* 0x000000270d00720c */ /* 0x040fe20003fc4070 */
[C---:B------:R-:W-:Y:S01]  /*5a20*/  VIADD R47, R14.reuse, 0x90 ;  /* 0x000000900e2f7836 */ /* 0x040fe20000000000 */
[----:B------:R-:W-:Y:S01]  /*5a30*/  ISETP.GT.U32.AND P4, PT, R13, R40, PT ;  /* 0x000000280d00720c */ /* 0x000fe20003f84070 */
[----:B------:R-:W-:Y:S02]  /*5a40*/  VIADD R49, R14, 0x8c ;  /* 0x0000008c0e317836 */ /* 0x000fe40000000000 */
[----:B------:R-:W-:Y:S01]  /*5a50*/  @!P2 IMAD.MOV R37, RZ, RZ, -R37 ;  /* 0x000000ffff25a224 */ /* 0x000fe200078e0a25 */
[----:B------:R-:W-:Y:S01]  /*5a60*/  IABS R48, R47 ;  /* 0x0000002f00307213 */ /* 0x000fe20000000000 */
[----:B------:R-:W-:Y:S01]  /*5a70*/  IMAD.HI.U32 R41, R15, R42, RZ ;  /* 0x0000002a0f297227 */ /* 0x000fe200078e00ff */
[----:B------:R-:W-:Y:S02]  /*5a80*/  ISETP.GT.U32.AND P2, PT, R13, R38, PT ;  /* 0x000000260d00720c */ /* 0x000fe40003f44070 */
[----:B------:R-:W-:Y:S01]  /*5a90*/  IABS R50, R49 ;  /* 0x0000003100327213 */ /* 0x000fe20000000000 */
[----:B------:R-:W-:Y:S01]  /*5aa0*/  @!P3 IMAD.MOV R36, RZ, RZ, -R36 ;  /* 0x000000ffff24b224 */ /* 0x000fe200078e0a24 */
[----:B------:R-:W-:Y:S01]  /*5ab0*/  ISETP.GE.AND P3, PT, R43, RZ, PT ;  /* 0x000000ff2b00720c */ /* 0x000fe20003f66270 */
[----:B------:R-:W-:-:S02]  /*5ac0*/  @!P6 IMAD.IADD R39, R39, 0x1, -R13 ;  /* 0x000000012727e824 */ /* 0x000fc400078e0a0d */
[----:B------:R-:W-:Y:S02]  /*5ad0*/  @!P4 IMAD.IADD R40, R40, 0x1, -R13 ;  /* 0x000000012828c824 */ /* 0x000fe400078e0a0d */
[----:B------:R-:W-:Y:S01]  /*5ae0*/  VIADD R45, R14, 0x94 ;  /* 0x000000940e2d7836 */ /* 0x000fe20000000000 */
[----:B------:R-:W-:Y:S01]  /*5af0*/  ISETP.GT.U32.AND P6, PT, R13, R39, PT ;  /* 0x000000270d00720c */ /* 0x000fe20003fc4070 */
[----:B------:R-:W-:Y:S01]  /*5b00*/  IMAD.HI.U32 R43, R15, R48, RZ ;  /* 0x000000300f2b7227 */ /* 0x000fe200078e00ff */
[----:B------:R-:W-:Y:S02]  /*5b10*/  ISETP.GT.U32.AND P4, PT, R13, R40, PT ;  /* 0x000000280d00720c */ /* 0x000fe40003f84070 */
[----:B------:R-:W-:Y:S01]  /*5b20*/  IABS R46, R45 ;  /* 0x0000002d002e7213 */ /* 0x000fe20000000000 */
[----:B------:R-:W-:Y:S02]  /*5b30*/  IMAD.MOV R41, RZ, RZ, -R41 ;  /* 0x000000ffff297224 */ /* 0x000fe400078e0a29 */
[----:B------:R-:W-:-:S04]  /*5b40*/  IMAD.HI.U32 R44, R15, R50, RZ ;  /* 0x000000320f2c7227 */ /* 0x000fc800078e00ff */
[----:B------:R-:W-:Y:S02]  /*5b50*/  IMAD.MOV R43, RZ, RZ, -R43 ;  /* 0x000000ffff2b7224 */ /* 0x000fe400078e0a2b */
[C---:B------:R-:W-:Y:S02]  /*5b60*/  IMAD R41, R13.reuse, R41, R42 ;  /* 0x000000290d297224 */ /* 0x040fe400078e022a */
[----:B------:R-:W-:Y:S02]  /*5b70*/  IMAD.MOV R44, RZ, RZ, -R44 ;  /* 0x000000ffff2c7224 */ /* 0x000fe400078e0a2c */
[----:B------:R-:W-:Y:S02]  /*5b80*/  IMAD R43, R13, R43, R48 ;  /* 0x0000002b0d2b7224 */ /* 0x000fe400078e0230 */
[----:B------:R-:W-:-:S04]  /*5b90*/  IMAD.HI.U32 R42, R15, R46, RZ ;  /* 0x0000002e0f2a7227 */ /* 0x000fc800078e00ff */
[--C-:B------:R-:W-:Y:S01]  /*5ba0*/  @!P2 IMAD.IADD R38, R38, 0x1, -R13.reuse ;  /* 0x000000012626a824 */ /* 0x100fe200078e0a0d */
[C---:B------:R-:W-:Y:S01]  /*5bb0*/  ISETP.GT.U32.AND P2, PT, R13.reuse, R41, PT ;  /* 0x000000290d00720c */ /* 0x040fe20003f44070 */
[----:B------:R-:W-:Y:S02]  /*5bc0*/  IMAD R44, R13, R44, R50 ;  /* 0x0000002c0d2c7224 */ /* 0x000fe400078e0232 */
[--C-:B------:R-:W-:Y:S01]  /*5bd0*/  @!P6 IMAD.IADD R39, R39, 0x1, -R13.reuse ;  /* 0x000000012727e824 */ /* 0x100fe200078e0a0d */
[----:B------:R-:W-:Y:S01]  /*5be0*/  ISETP.GT.U32.AND P6, PT, R13, R43, PT ;  /* 0x0000002b0d00720c */ /* 0x000fe20003fc4070 */
[----:B------:R-:W-:Y:S02]  /*5bf0*/  IMAD.MOV R42, RZ, RZ, -R42 ;  /* 0x000000ffff2a7224 */ /* 0x000fe400078e0a2a */
[----:B------:R-:W-:Y:S02]  /*5c00*/  VIADD R51, R14, 0x88 ;  /* 0x000000880e337836 */ /* 0x000fe40000000000 */
[----:B------:R-:W-:Y:S01]  /*5c10*/  @!P4 IMAD.IADD R40, R40, 0x1, -R13 ;  /* 0x000000012828c824 */ /* 0x000fe200078e0a0d */
[----:B------:R-:W-:Y:S01]  /*5c20*/  ISETP.GE.AND P4, PT, R45, RZ, PT ;  /* 0x000000ff2d00720c */ /* 0x000fe20003f86270 */
[----:B------:R-:W-:Y:S01]  /*5c30*/  @!P5 IMAD.MOV R39, RZ, RZ, -R39 ;  /* 0x000000ffff27d224 */ /* 0x000fe200078e0a27 */
[C---:B------:R-:W-:Y:S01]  /*5c40*/  ISETP.GT.U32.AND P5, PT, R13.reuse, R44, PT ;  /* 0x0000002c0d00720c */ /* 0x040fe20003fa4070 */
[----:B------:R-:W-:Y:S01]  /*5c50*/  IMAD R42, R13, R42, R46 ;  /* 0x0000002a0d2a7224 */ /* 0x000fe200078e022e */
[----:B------:R-:W-:Y:S01]  /*5c60*/  IABS R46, R51 ;  /* 0x00000033002e7213 */ /* 0x000fe20000000000 */
[----:B------:R-:W-:Y:S01]  /*5c70*/  @!P1 IMAD.MOV R40, RZ, RZ, -R40 ;  /* 0x000000ffff289224 */ /* 0x000fe200078e0a28 */
[----:B------:R-:W-:Y:S01]  /*5c80*/  ISETP.GE.AND P1, PT, R47, RZ, PT ;  /* 0x000000ff2f00720c */ /* 0x000fe20003f26270 */
[----:B------:R-:W-:-:S02]  /*5c90*/  VIADD R47, R14, 0x84 ;  /* 0x000000840e2f7836 */ /* 0x000fc40000000000 */
[----:B------:R-:W-:Y:S01]  /*5ca0*/  @!P2 IMAD.IADD R41, R41, 0x1, -R13 ;  /* 0x000000012929a824 */ /* 0x000fe200078e0a0d */
[----:B------:R-:W-:Y:S01]  /*5cb0*/  ISETP.GT.U32.AND P2, PT, R13, R42, PT ;  /* 0x0000002a0d00720c */ /* 0x000fe20003f44070 */
[----:B------:R-:W-:Y:S01]  /*5cc0*/  IMAD.HI.U32 R45, R15, R46, RZ ;  /* 0x0000002e0f2d7227 */ /* 0x000fe200078e00ff */
[----:B------:R-:W-:-:S03]  /*5cd0*/  IABS R48, R47 ;  /* 0x0000002f00307213 */ /* 0x000fc60000000000 */
[----:B------:R-:W-:Y:S02]  /*5ce0*/  @!P6 IMAD.IADD R43, R43, 0x1, -R13 ;  /* 0x000000012b2be824 */ /* 0x000fe400078e0a0d */
[----:B------:R-:W-:Y:S02]  /*5cf0*/  IMAD.MOV R45, RZ, RZ, -R45 ;  /* 0x000000ffff2d7224 */ /* 0x000fe400078e0a2d */
[----:B------:R-:W-:Y:S01]  /*5d00*/  @!P0 IMAD.MOV R38, RZ, RZ, -R38 ;  /* 0x000000ffff268224 */ /* 0x000fe200078e0a26 */
[C---:B------:R-:W-:Y:S01]  /*5d10*/  ISETP.GT.U32.AND P0, PT, R13.reuse, R41, PT ;  /* 0x000000290d00720c */ /* 0x040fe20003f04070 */
[----:B------:R-:W-:Y:S01]  /*5d20*/  @!P5 IMAD.IADD R44, R44, 0x1, -R13 ;  /* 0x000000012c2cd824 */ /* 0x000fe200078e0a0d */
[C---:B------:R-:W-:Y:S01]  /*5d30*/  ISETP.GT.U32.AND P5, PT, R13.reuse, R43, PT ;  /* 0x0000002b0d00720c */ /* 0x040fe20003fa4070 */
[----:B------:R-:W-:Y:S02]  /*5d40*/  IMAD R45, R13, R45, R46 ;  /* 0x0000002d0d2d7224 */ /* 0x000fe400078e022e */
[----:B------:R-:W-:-:S04]  /*5d50*/  IMAD.HI.U32 R46, R15, R48, RZ ;  /* 0x000000300f2e7227 */ /* 0x000fc800078e00ff */
[----:B------:R-:W-:Y:S02]  /*5d60*/  IMAD.MOV R46, RZ, RZ, -R46 ;  /* 0x000000ffff2e7224 */ /* 0x000fe400078e0a2e */
[--C-:B------:R-:W-:Y:S01]  /*5d70*/  @!P2 IMAD.IADD R42, R42, 0x1, -R13.reuse ;  /* 0x000000012a2aa824 */ /* 0x100fe200078e0a0d */
[----:B------:R-:W-:Y:S01]  /*5d80*/  ISETP.GE.AND P2, PT, R51, RZ, PT ;  /* 0x000000ff3300720c */ /* 0x000fe20003f46270 */
[----:B------:R-:W-:Y:S02]  /*5d90*/  IMAD R46, R13, R46, R48 ;  /* 0x0000002e0d2e7224 */ /* 0x000fe400078e0230 */
[--C-:B------:R-:W-:Y:S01]  /*5da0*/  @!P0 IMAD.IADD R41, R41, 0x1, -R13.reuse ;  /* 0x0000000129298824 */ /* 0x100fe200078e0a0d */
[----:B------:R-:W-:Y:S01]  /*5db0*/  ISETP.GT.U32.AND P6, PT, R13, R42, PT ;  /* 0x0000002a0d00720c */ /* 0x000fe20003fc4070 */
[----:B------:R-:W-:Y:S01]  /*5dc0*/  @!P5 IMAD.IADD R43, R43, 0x1, -R13 ;  /* 0x000000012b2bd824 */ /* 0x000fe200078e0a0d */
[C---:B------:R-:W-:Y:S01]  /*5dd0*/  ISETP.GT.U32.AND P5, PT, R13.reuse, R46, PT ;  /* 0x0000002e0d00720c */ /* 0x040fe20003fa4070 */
[----:B------:R-:W-:Y:S01]  /*5de0*/  @!P3 IMAD.MOV R41, RZ, RZ, -R41 ;  /* 0x000000ffff29b224 */ /* 0x000fe200078e0a29 */
[----:B------:R-:W-:Y:S01]  /*5df0*/  ISETP.GT.U32.AND P3, PT, R13, R44, PT ;  /* 0x0000002c0d00720c */ /* 0x000fe20003f64070 */
[C---:B------:R-:W-:Y:S01]  /*5e00*/  VIADD R51, R14.reuse, 0x7c ;  /* 0x0000007c0e337836 */ /* 0x040fe20000000000 */
[----:B------:R-:W-:Y:S01]  /*5e10*/  ISETP.GE.AND P0, PT, R49, RZ, PT ;  /* 0x000000ff3100720c */ /* 0x000fe20003f06270 */
[----:B------:R-:W-:-:S02]  /*5e20*/  VIADD R49, R14, 0x80 ;  /* 0x000000800e317836 */ /* 0x000fc40000000000 */
[----:B------:R-:W-:Y:S01]  /*5e30*/  VIADD R53, R14, 0x78 ;  /* 0x000000780e357836 */ /* 0x000fe20000000000 */
[----:B------:R-:W-:Y:S01]  /*5e40*/  IABS R54, R51 ;  /* 0x0000003300367213 */ /* 0x000fe20000000000 */
[----:B------:R-:W-:Y:S01]  /*5e50*/  @!P1 IMAD.MOV R43, RZ, RZ, -R43 ;  /* 0x000000ffff2b9224 */ /* 0x000fe200078e0a2b */
[----:B------:R-:W-:Y:S01]  /*5e60*/  IABS R52, R49 ;  /* 0x0000003100347213 */ /* 0x000fe20000000000 */
[--C-:B------:R-:W-:Y:S01]  /*5e70*/  @!P6 IMAD.IADD R42, R42, 0x1, -R13.reuse ;  /* 0x000000012a2ae824 */ /* 0x100fe200078e0a0d */
[----:B------:R-:W-:Y:S01]  /*5e80*/  ISETP.GT.U32.AND P6, PT, R13, R45, PT ;  /* 0x0000002d0d00720c */ /* 0x000fe20003fc4070 */
[----:B------:R-:W-:Y:S01]  /*5e90*/  @!P5 IMAD.IADD R46, R46, 0x1, -R13 ;  /* 0x000000012e2ed824 */ /* 0x000fe200078e0a0d */
[----:B------:R-:W-:Y:S01]  /*5ea0*/  IABS R56, R53 ;  /* 0x0000003500387213 */ /* 0x000fe20000000000 */
[----:B------:R-:W-:-:S04]  /*5eb0*/  IMAD.HI.U32 R48, R15, R54, RZ ;  /* 0x000000360f307227 */ /* 0x000fc800078e00ff */
[----:B------:R-:W-:Y:S01]  /*5ec0*/  @!P3 IMAD.IADD R44, R44, 0x1, -R13 ;  /* 0x000000012c2cb824 */ /* 0x000fe200078e0a0d */
[----:B------:R-:W-:Y:S01]  /*5ed0*/  ISETP.GE.AND P3, PT, R47, RZ, PT ;  /* 0x000000ff2f00720c */ /* 0x000fe20003f66270 */
[----:B------:R-:W-:Y:S01]  /*5ee0*/  @!P4 IMAD.MOV R42, RZ, RZ, -R42 ;  /* 0x000000ffff2ac224 */ /* 0x000fe200078e0a2a */
[----:B------:R-:W-:Y:S01]  /*5ef0*/  ISETP.GT.U32.AND P4, PT, R13, R46, PT ;  /* 0x0000002e0d00720c */ /* 0x000fe20003f84070 */
[----:B------:R-:W-:-:S04]  /*5f00*/  IMAD.HI.U32 R47, R15, R52, RZ ;  /* 0x000000340f2f7227 */ /* 0x000fc800078e00ff */
[----:B------:R-:W-:-:S04]  /*5f10*/  IMAD.HI.U32 R50, R15, R56, RZ ;  /* 0x000000380f327227 */ /* 0x000fc800078e00ff */
[----:B------:R-:W-:Y:S02]  /*5f20*/  IMAD.MOV R48, RZ, RZ, -R48 ;  /* 0x000000ffff307224 */ /* 0x000fe400078e0a30 */
[----:B------:R-:W-:Y:S02]  /*5f30*/  IMAD.MOV R47, RZ, RZ, -R47 ;  /* 0x000000ffff2f7224 */ /* 0x000fe400078e0a2f */
[----:B------:R-:W-:Y:S02]  /*5f40*/  IMAD.MOV R50, RZ, RZ, -R50 ;  /* 0x000000ffff327224 */ /* 0x000fe400078e0a32 */
[----:B------:R-:W-:Y:S02]  /*5f50*/  IMAD R48, R13, R48, R54 ;  /* 0x000000300d307224 */ /* 0x000fe400078e0236 */
[----:B------:R-:W-:Y:S01]  /*5f60*/  @!P6 IMAD.IADD R45, R45, 0x1, -R13 ;  /* 0x000000012d2de824 */ /* 0x000fe200078e0a0d */
[----:B------:R-:W-:Y:S01]  /*5f70*/  ISETP.GE.AND P6, PT, R49, RZ, PT ;  /* 0x000000ff3100720c */ /* 0x000fe20003fc6270 */
[----:B------:R-:W-:-:S02]  /*5f80*/  IMAD R49, R13, R47, R52 ;  /* 0x0000002f0d317224 */ /* 0x000fc400078e0234 */
[C---:B------:R-:W-:Y:S01]  /*5f90*/  IMAD R47, R13.reuse, R50, R56 ;  /* 0x000000320d2f7224 */ /* 0x040fe200078e0238 */
[C---:B------:R-:W-:Y:S01]  /*5fa0*/  ISETP.GT.U32.AND P5, PT, R13.reuse, R45, PT ;  /* 0x0000002d0d00720c */ /* 0x040fe20003fa4070 */
[----:B------:R-:W-:Y:S01]  /*5fb0*/  @!P0 IMAD.MOV R44, RZ, RZ, -R44 ;  /* 0x000000ffff2c8224 */ /* 0x000fe200078e0a2c */
[C---:B------:R-:W-:Y:S01]  /*5fc0*/  ISETP.GT.U32.AND P0, PT, R13.reuse, R48, PT ;  /* 0x000000300d00720c */ /* 0x040fe20003f04070 */
[--C-:B------:R-:W-:Y:S01]  /*5fd0*/  @!P4 IMAD.IADD R46, R46, 0x1, -R13.reuse ;  /* 0x000000012e2ec824 */ /* 0x100fe200078e0a0d */
[C---:B------:R-:W-:Y:S01]  /*5fe0*/  ISETP.GT.U32.AND P4, PT, R13.reuse, R47, PT ;  /* 0x0000002f0d00720c */ /* 0x040fe20003f84070 */
[C---:B------:R-:W-:Y:S01]  /*5ff0*/  VIADD R57, R14.reuse, 0x70 ;  /* 0x000000700e397836 */ /* 0x040fe20000000000 */
[----:B------:R-:W-:Y:S01]  /*6000*/  ISETP.GT.U32.AND P1, PT, R13, R49, PT ;  /* 0x000000310d00720c */ /* 0x000fe20003f24070 */
[C---:B------:R-:W-:Y:S02]  /*6010*/  VIADD R55, R14.reuse, 0x74 ;  /* 0x000000740e377836 */ /* 0x040fe40000000000 */
[C---:B------:R-:W-:Y:S01]  /*6020*/  VIADD R59, R14.reuse, 0x6c ;  /* 0x0000006c0e3b7836 */ /* 0x040fe20000000000 */
[----:B------:R-:W-:Y:S01]  /*6030*/  IABS R54, R57 ;  /* 0x0000003900367213 */ /* 0x000fe20000000000 */
[----:B------:R-:W-:Y:S01]  /*6040*/  VIADD R61, R14, 0x64 ;  /* 0x000000640e3d7836 */ /* 0x000fe20000000000 */
[----:B------:R-:W-:Y:S01]  /*6050*/  IABS R52, R55 ;  /* 0x0000003700347213 */ /* 0x000fe20000000000 */
[--C-:B------:R-:W-:Y:S01]  /*6060*/  @!P5 IMAD.IADD R45, R45, 0x1, -R13.reuse ;  /* 0x000000012d2dd824 */ /* 0x100fe200078e0a0d */
[----:B------:R-:W-:Y:S01]  /*6070*/  ISETP.GE.AND P5, PT, R51, RZ, PT ;  /* 0x000000ff3300720c */ /* 0x000fe20003fa6270 */
[--C-:B------:R-:W-:Y:S01]  /*6080*/  @!P0 IMAD.IADD R48, R48, 0x1, -R13.reuse ;  /* 0x0000000130308824 */ /* 0x100fe200078e0a0d */
[----:B------:R-:W-:Y:S01]  /*6090*/  IABS R56, R59 ;  /* 0x0000003b00387213 */ /* 0x000fe20000000000 */
[----:B------:R-:W-:-:S02]  /*60a0*/  @!P4 IMAD.IADD R47, R47, 0x1, -R13 ;  /* 0x000000012f2fc824 */ /* 0x000fc400078e0a0d */
[----:B------:R-:W-:Y:S01]  /*60b0*/  @!P1 IMAD.IADD R49, R49, 0x1, -R13 ;  /* 0x0000000131319824 */ /* 0x000fe200078e0a0d */
[----:B------:R-:W-:Y:S01]  /*60c0*/  ISETP.GT.U32.AND P4, PT, R13, R48, PT ;  /* 0x000000300d00720c */ /* 0x000fe20003f84070 */
[----:B------:R-:W-:Y:S01]  /*60d0*/  IMAD.HI.U32 R51, R15, R54, RZ ;  /* 0x000000360f337227 */ /* 0x000fe200078e00ff */
[----:B------:R-:W-:Y:S02]  /*60e0*/  ISETP.GE.AND P1, PT, R53, RZ, PT ;  /* 0x000000ff3500720c */ /* 0x000fe40003f26270 */
[----:B------:R-:W-:Y:S01]  /*60f0*/  ISETP.GT.U32.AND P0, PT, R13, R49, PT ;  /* 0x000000310d00720c */ /* 0x000fe20003f04070 */
[----:B------:R-:W-:-:S04]  /*6100*/  IMAD.HI.U32 R50, R15, R52, RZ ;  /* 0x000000340f327227 */ /* 0x000fc800078e00ff */
[----:B------:R-:W-:Y:S02]  /*6110*/  IMAD.MOV R51, RZ, RZ, -R51 ;  /* 0x000000ffff337224 */ /* 0x000fe400078e0a33 */
[----:B------:R-:W-:Y:S02]  /*6120*/  IMAD.MOV R50, RZ, RZ, -R50 ;  /* 0x000000ffff327224 */ /* 0x000fe400078e0a32 */
[C---:B------:R-:W-:Y:S01]  /*6130*/  IMAD R51, R13.reuse, R51, R54 ;  /* 0x000000330d337224 */ /* 0x040fe200078e0236 */
[----:B------:R-:W-:Y:S01]  /*6140*/  IABS R54, R61 ;  /* 0x0000003d00367213 */ /* 0x000fe20000000000 */
[----:B------:R-:W-:Y:S02]  /*6150*/  IMAD R50, R13, R50, R52 ;  /* 0x000000320d327224 */ /* 0x000fe400078e0234 */
[----:B------:R-:W-:-:S04]  /*6160*/  IMAD.HI.U32 R52, R15, R56, RZ ;  /* 0x000000380f347227 */ /* 0x000fc800078e00ff */
[--C-:B------:R-:W-:Y:S01]  /*6170*/  @!P4 IMAD.IADD R48, R48, 0x1, -R13.reuse ;  /* 0x000000013030c824 */ /* 0x100fe200078e0a0d */
[----:B------:R-:W-:Y:S01]  /*6180*/  ISETP.GT.U32.AND P4, PT, R13, R51, PT ;  /* 0x000000330d00720c */ /* 0x000fe20003f84070 */
[----:B------:R-:W-:Y:S02]  /*6190*/  IMAD.MOV R52, RZ, RZ, -R52 ;  /* 0x000000ffff347224 */ /* 0x000fe400078e0a34 */
[----:B------:R-:W-:Y:S01]  /*61a0*/  @!P0 IMAD.IADD R49, R49, 0x1, -R13 ;  /* 0x0000000131318824 */ /* 0x000fe200078e0a0d */
[C---:B------:R-:W-:Y:S01]  /*61b0*/  ISETP.GT.U32.AND P0, PT, R13.reuse, R50, PT ;  /* 0x000000320d00720c */ /* 0x040fe20003f04070 */
[C---:B------:R-:W-:Y:S02]  /*61c0*/  IMAD R52, R13.reuse, R52, R56 ;  /* 0x000000340d347224 */ /* 0x040fe400078e0238 */
[----:B------:R-:W-:Y:S01]  /*61d0*/  @!P2 IMAD.MOV R45, RZ, RZ, -R45 ;  /* 0x000000ffff2da224 */ /* 0x000fe200078e0a2d */
[C---:B------:R-:W-:Y:S01]  /*61e0*/  ISETP.GT.U32.AND P2, PT, R13.reuse, R47, PT ;  /* 0x0000002f0d00720c */ /* 0x040fe20003f44070 */
[----:B------:R-:W-:Y:S01]  /*61f0*/  @!P6 IMAD.MOV R49, RZ, RZ, -R49 ;  /* 0x000000ffff31e224 */ /* 0x000fe200078e0a31 */
[----:B------:R-:W-:Y:S01]  /*6200*/  ISETP.GT.U32.AND P6, PT, R13, R52, PT ;  /* 0x000000340d00720c */ /* 0x000fe20003fc4070 */
[----:B------:R-:W-:-:S02]  /*6210*/  IMAD.MOV.U32 R56, RZ, RZ, R54 ;  /* 0x000000ffff387224 */ /* 0x000fc400078e0036 */
[----:B------:R-:W-:Y:S02]  /*6220*/  @!P4 IMAD.IADD R51, R51, 0x1, -R13 ;  /* 0x000000013333c824 */ /* 0x000fe400078e0a0d */
[----:B------:R-:W-:-:S03]  /*6230*/  IMAD.HI.U32 R54, R15, R56, RZ ;  /* 0x000000380f367227 */ /* 0x000fc600078e00ff */
[----:B------:R-:W-:Y:S01]  /*6240*/  ISETP.GT.U32.AND P4, PT, R13, R51, PT ;  /* 0x000000330d00720c */ /* 0x000fe20003f84070 */
[--C-:B------:R-:W-:Y:S01]  /*6250*/  @!P0 IMAD.IADD R50, R50, 0x1, -R13.reuse ;  /* 0x0000000132328824 */ /* 0x100fe200078e0a0d */
[----:B------:R-:W-:Y:S01]  /*6260*/  ISETP.GE.AND P0, PT, R57, RZ, PT ;  /* 0x000000ff3900720c */ /* 0x000fe20003f06270 */
[----:B------:R-:W-:Y:S02]  /*6270*/  VIADD R57, R14, 0x60 ;  /* 0x000000600e397836 */ /* 0x000fe40000000000 */
[--C-:B------:R-:W-:Y:S01]  /*6280*/  @!P2 IMAD.IADD R47, R47, 0x1, -R13.reuse ;  /* 0x000000012f2fa824 */ /* 0x100fe200078e0a0d */
[----:B------:R-:W-:Y:S01]  /*6290*/  ISETP.GE.AND P2, PT, R55, RZ, PT ;  /* 0x000000ff3700720c */ /* 0x000fe20003f46270 */
[----:B------:R-:W-:Y:S01]  /*62a0*/  @!P3 IMAD.MOV R46, RZ, RZ, -R46 ;  /* 0x000000ffff2eb224 */ /* 0x000fe200078e0a2e */
[----:B------:R-:W-:Y:S01]  /*62b0*/  ISETP.GT.U32.AND P3, PT, R13, R50, PT ;  /* 0x000000320d00720c */ /* 0x000fe20003f64070 */
[----:B------:R-:W-:Y:S01]  /*62c0*/  @!P6 IMAD.IADD R52, R52, 0x1, -R13 ;  /* 0x000000013434e824 */ /* 0x000fe200078e0a0d */
[----:B------:R-:W-:Y:S01]  /*62d0*/  IABS R55, R57 ;  /* 0x0000003900377213 */ /* 0x000fe20000000000 */
[----:B------:R-:W-:-:S02]  /*62e0*/  IMAD.MOV R54, RZ, RZ, -R54 ;  /* 0x000000ffff367224 */ /* 0x000fc400078e0a36 */
[----:B------:R-:W-:Y:S01]  /*62f0*/  VIADD R60, R14, 0x68 ;  /* 0x000000680e3c7836 */ /* 0x000fe20000000000 */
[C---:B------:R-:W-:Y:S01]  /*6300*/  ISETP.GT.U32.AND P6, PT, R13.reuse, R52, PT ;  /* 0x000000340d00720c */ /* 0x040fe20003fc4070 */
[----:B------:R-:W-:Y:S02]  /*6310*/  IMAD R54, R13, R54, R56 ;  /* 0x000000360d367224 */ /* 0x000fe400078e0238 */
[----:B------:R-:W-:Y:S01]  /*6320*/  @!P4 IMAD.IADD R51, R51, 0x1, -R13 ;  /* 0x000000013333c824 */ /* 0x000fe200078e0a0d */
[----:B------:R-:W-:Y:S01]  /*6330*/  IABS R58, R60 ;  /* 0x0000003c003a7213 */ /* 0x000fe20000000000 */
[----:B------:R-:W-:Y:S02]  /*6340*/  IMAD.MOV.U32 R56, RZ, RZ, R55 ;  /* 0x000000ffff387224 */ /* 0x000fe400078e0037 */
[----:B------:R-:W-:Y:S01]  /*6350*/  @!P5 IMAD.MOV R48, RZ, RZ, -R48 ;  /* 0x000000ffff30d224 */ /* 0x000fe200078e0a30 */
[----:B------:R-:W-:Y:S01]  /*6360*/  ISETP.GE.AND P5, PT, R59, RZ, PT ;  /* 0x000000ff3b00720c */ /* 0x000fe20003fa6270 */
[----:B------:R-:W-:-:S04]  /*6370*/  IMAD.HI.U32 R55, R15, R56, RZ ;  /* 0x000000380f377227 */ /* 0x000fc800078e00ff */
[----:B------:R-:W-:Y:S01]  /*6380*/  @!P0 IMAD.MOV R51, RZ, RZ, -R51 ;  /* 0x000000ffff338224 */ /* 0x000fe200078e0a33 */
[----:B------:R-:W-:Y:S01]  /*6390*/  ISETP.GT.U32.AND P0, PT, R13, R54, PT ;  /* 0x000000360d00720c */ /* 0x000fe20003f04070 */
[----:B------:R-:W-:-:S04]  /*63a0*/  IMAD.HI.U32 R53, R15, R58, RZ ;  /* 0x0000003a0f357227 */ /* 0x000fc800078e00ff */
[----:B------:R-:W-:Y:S01]  /*63b0*/  @!P3 IMAD.IADD R50, R50, 0x1, -R13 ;  /* 0x000000013232b824 */ /* 0x000fe200078e0a0d */
[----:B------:R-:W-:Y:S01]  /*63c0*/  ISETP.GE.AND P3, PT, R61, RZ, PT ;  /* 0x000000ff3d00720c */ /* 0x000fe20003f66270 */
[----:B------:R-:W-:Y:S02]  /*63d0*/  IMAD.MOV R55, RZ, RZ, -R55 ;  /* 0x000000ffff377224 */ /* 0x000fe400078e0a37 */
[----:B------:R-:W-:Y:S02]  /*63e0*/  IMAD.MOV R53, RZ, RZ, -R53 ;  /* 0x000000ffff357224 */ /* 0x000fe400078e0a35 */
[----:B------:R-:W-:Y:S01]  /*63f0*/  @!P2 IMAD.MOV R50, RZ, RZ, -R50 ;  /* 0x000000ffff32a224 */ /* 0x000fe200078e0a32 */
[----:B------:R-:W-:Y:S01]  /*6400*/  ISETP.GE.AND P2, PT, R57, RZ, PT ;  /* 0x000000ff3900720c */ /* 0x000fe20003f46270 */
[----:B------:R-:W-:Y:S02]  /*6410*/  @!P6 IMAD.IADD R52, R52, 0x1, -R13 ;  /* 0x000000013434e824 */ /* 0x000fe400078e0a0d */
[----:B------:R-:W-:-:S02]  /*6420*/  IMAD R55, R13, R55, R56 ;  /* 0x000000370d377224 */ /* 0x000fc400078e0238 */
[C---:B------:R-:W-:Y:S02]  /*6430*/  VIADD R57, R14.reuse, 0x5c ;  /* 0x0000005c0e397836 */ /* 0x040fe40000000000 */
[C---:B------:R-:W-:Y:S02]  /*6440*/  IMAD R53, R13.reuse, R53, R58 ;  /* 0x000000350d357224 */ /* 0x040fe400078e023a */
[----:B------:R-:W-:Y:S01]  /*6450*/  @!P5 IMAD.MOV R52, RZ, RZ, -R52 ;  /* 0x000000ffff34d224 */ /* 0x000fe200078e0a34 */
[C---:B------:R-:W-:Y:S01]  /*6460*/  ISETP.GT.U32.AND P5, PT, R13.reuse, R55, PT ;  /* 0x000000370d00720c */ /* 0x040fe20003fa4070 */
[----:B------:R-:W-:Y:S01]  /*6470*/  VIADD R59, R14, 0x58 ;  /* 0x000000580e3b7836 */ /* 0x000fe20000000000 */
[----:B------:R-:W-:Y:S01]  /*6480*/  IABS R58, R57 ;  /* 0x00000039003a7213 */ /* 0x000fe20000000000 */
[----:B------:R-:W-:Y:S01]  /*6490*/  @!P0 IMAD.IADD R54, R54, 0x1, -R13 ;  /* 0x0000000136368824 */ /* 0x000fe200078e0a0d */
[----:B------:R-:W-:Y:S01]  /*64a0*/  ISETP.GT.U32.AND P4, PT, R13, R53, PT ;  /* 0x000000350d00720c */ /* 0x000fe20003f84070 */
[----:B------:R-:W-:Y:S01]  /*64b0*/  @!P1 IMAD.MOV R47, RZ, RZ, -R47 ;  /* 0x000000ffff2f9224 */ /* 0x000fe200078e0a2f */
[----:B------:R-:W-:Y:S01]  /*64c0*/  ISETP.GE.AND P1, PT, R60, RZ, PT ;  /* 0x000000ff3c00720c */ /* 0x000fe20003f26270 */
[----:B------:R-:W-:Y:S01]  /*64d0*/  IMAD.HI.U32 R56, R15, R58, RZ ;  /* 0x0000003a0f387227 */ /* 0x000fe200078e00ff */
[----:B------:R-:W-:-:S02]  /*64e0*/  IABS R60, R59 ;  /* 0x0000003b003c7213 */ /* 0x000fc40000000000 */
[----:B------:R-:W-:Y:S01]  /*64f0*/  ISETP.GT.U32.AND P0, PT, R13, R54, PT ;  /* 0x000000360d00720c */ /* 0x000fe20003f04070 */
[----:B------:R-:W-:Y:S01]  /*6500*/  VIADD R61, R14, 0x54 ;  /* 0x000000540e3d7836 */ /* 0x000fe20000000000 */
[----:B------:R-:W-:Y:S01]  /*6510*/  ISETP.GE.AND P6, PT, R57, RZ, PT ;  /* 0x000000ff3900720c */ /* 0x000fe20003fc6270 */
[----:B------:R-:W-:-:S03]  /*6520*/  IMAD.HI.U32 R57, R15, R60, RZ ;  /* 0x0000003c0f397227 */ /* 0x000fc600078e00ff */
[----:B------:R-:W-:Y:S01]  /*6530*/  IABS R62, R61 ;  /* 0x0000003d003e7213 */ /* 0x000fe20000000000 */
[----:B------:R-:W-:Y:S02]  /*6540*/  IMAD.MOV R56, RZ, RZ, -R56 ;  /* 0x000000ffff387224 */ /* 0x000fe400078e0a38 */
[----:B------:R-:W-:Y:S02]  /*6550*/  @!P5 IMAD.IADD R55, R55, 0x1, -R13 ;  /* 0x000000013737d824 */ /* 0x000fe400078e0a0d */
[----:B------:R-:W-:Y:S02]  /*6560*/  IMAD.MOV R57, RZ, RZ, -R57 ;  /* 0x000000ffff397224 */ /* 0x000fe400078e0a39 */
[C---:B------:R-:W-:Y:S01]  /*6570*/  IMAD R56, R13.reuse, R56, R58 ;  /* 0x000000380d387224 */ /* 0x040fe200078e023a */
[----:B------:R-:W-:Y:S01]  /*6580*/  ISETP.GT.U32.AND P5, PT, R13, R55, PT ;  /* 0x000000370d00720c */ /* 0x000fe20003fa4070 */
[----:B------:R-:W-:Y:S02]  /*6590*/  @!P4 IMAD.IADD R53, R53, 0x1, -R13 ;  /* 0x000000013535c824 */ /* 0x000fe400078e0a0d */
[----:B------:R-:W-:-:S02]  /*65a0*/  IMAD R58, R13, R57, R60 ;  /* 0x000000390d3a7224 */ /* 0x000fc400078e023c */
[----:B------:R-:W-:Y:S01]  /*65b0*/  IMAD.HI.U32 R57, R15, R62, RZ ;  /* 0x0000003e0f397227 */ /* 0x000fe200078e00ff */
[----:B------:R-:W-:-:S03]  /*65c0*/  ISETP.GT.U32.AND P4, PT, R13, R53, PT ;  /* 0x000000350d00720c */ /* 0x000fc60003f84070 */
[----:B------:R-:W-:Y:S01]  /*65d0*/  @!P0 IMAD.IADD R54, R54, 0x1, -R13 ;  /* 0x0000000136368824 */ /* 0x000fe200078e0a0d */
[C---:B------:R-:W-:Y:S01]  /*65e0*/  ISETP.GT.U32.AND P0, PT, R13.reuse, R56, PT ;  /* 0x000000380d00720c */ /* 0x040fe20003f04070 */
[----:B------:R-:W-:Y:S02]  /*65f0*/  IMAD.MOV R57, RZ, RZ, -R57 ;  /* 0x000000ffff397224 */ /* 0x000fe400078e0a39 */
[----:B------:R-:W-:Y:S01]  /*6600*/  @!P3 IMAD.MOV R54, RZ, RZ, -R54 ;  /* 0x000000ffff36b224 */ /* 0x000fe200078e0a36 */
[C---:B------:R-:W-:Y:S01]  /*6610*/  ISETP.GT.U32.AND P3, PT, R13.reuse, R58, PT ;  /* 0x0000003a0d00720c */ /* 0x040fe20003f64070 */
[----:B------:R-:W-:Y:S02]  /*6620*/  IMAD R60, R13, R57, R62 ;  /* 0x000000390d3c7224 */ /* 0x000fe400078e023e */
[--C-:B------:R-:W-:Y:S02]  /*6630*/  @!P5 IMAD.IADD R55, R55, 0x1, -R13.reuse ;  /* 0x000000013737d824 */ /* 0x100fe400078e0a0d */
[--C-:B------:R-:W-:Y:S01]  /*6640*/  @!P4 IMAD.IADD R53, R53, 0x1, -R13.reuse ;  /* 0x000000013535c824 */ /* 0x100fe200078e0a0d */
[----:B------:R-:W-:Y:S01]  /*6650*/  ISETP.GT.U32.AND P5, PT, R13, R60, PT ;  /* 0x0000003c0d00720c */ /* 0x000fe20003fa4070 */
[----:B------:R-:W-:Y:S01]  /*6660*/  VIADD R63, R14, 0x4c ;  /* 0x0000004c0e3f7836 */ /* 0x000fe20000000000 */
[----:B------:R-:W-:Y:S01]  /*6670*/  ISETP.GE.AND P4, PT, R59, RZ, PT ;  /* 0x000000ff3b00720c */ /* 0x000fe20003f86270 */
[----:B------:R-:W-:-:S02]  /*6680*/  @!P0 IMAD.IADD R56, R56, 0x1, -R13 ;  /* 0x0000000138388824 */ /* 0x000fc400078e0a0d */
[----:B------:R-:W-:Y:S01]  /*6690*/  @!P1 IMAD.MOV R53, RZ, RZ, -R53 ;  /* 0x000000ffff359224 */ /* 0x000fe200078e0a35 */
[----:B------:R-:W-:Y:S01]  /*66a0*/  ISETP.GE.AND P1, PT, R61, RZ, PT ;  /* 0x000000ff3d00720c */ /* 0x000fe20003f26270 */
[C---:B------:R-:W-:Y:S01]  /*66b0*/  VIADD R61, R14.reuse, 0x50 ;  /* 0x000000500e3d7836 */ /* 0x040fe20000000000 */
[----:B------:R-:W-:Y:S01]  /*66c0*/  ISETP.GT.U32.AND P0, PT, R13, R56, PT ;  /* 0x000000380d00720c */ /* 0x000fe20003f04070 */
[----:B------:R-:W-:Y:S01]  /*66d0*/  VIADD R65, R14, 0x48 ;  /* 0x000000480e417836 */ /* 0x000fe20000000000 */
[----:B------:R-:W-:Y:S01]  /*66e0*/  IABS R64, R63 ;  /* 0x0000003f00407213 */ /* 0x000fe20000000000 */
[--C-:B------:R-:W-:Y:S01]  /*66f0*/  @!P3 IMAD.IADD R58, R58, 0x1, -R13.reuse ;  /* 0x000000013a3ab824 */ /* 0x100fe200078e0a0d */
[----:B------:R-:W-:Y:S01]  /*6700*/  IABS R62, R61 ;  /* 0x0000003d003e7213 */ /* 0x000fe20000000000 */
[----:B------:R-:W-:Y:S01]  /*6710*/  @!P5 IMAD.IADD R60, R60, 0x1, -R13 ;  /* 0x000000013c3cd824 */ /* 0x000fe200078e0a0d */
[----:B------:R-:W-:Y:S01]  /*6720*/  IABS R66, R65 ;  /* 0x0000004100427213 */ /* 0x000fe20000000000 */
[----:B------:R-:W-:Y:S01]  /*6730*/  IMAD.HI.U32 R59, R15, R64, RZ ;  /* 0x000000400f3b7227 */ /* 0x000fe200078e00ff */
[----:B------:R-:W-:-:S02]  /*6740*/  ISETP.GT.U32.AND P3, PT, R13, R58, PT ;  /* 0x0000003a0d00720c */ /* 0x000fc40003f64070 */
[----:B------:R-:W-:Y:S01]  /*6750*/  ISETP.GT.U32.AND P5, PT, R13, R60, PT ;  /* 0x0000003c0d00720c */ /* 0x000fe20003fa4070 */
[----:B------:R-:W-:Y:S01]  /*6760*/  @!P2 IMAD.MOV R55, RZ, RZ, -R55 ;  /* 0x000000ffff37a224 */ /* 0x000fe200078e0a37 */
[----:B------:R-:W-:Y:S01]  /*6770*/  ISETP.GE.AND P2, PT, R61, RZ, PT ;  /* 0x000000ff3d00720c */ /* 0x000fe20003f46270 */
[----:B------:R-:W-:-:S04]  /*6780*/  IMAD.HI.U32 R57, R15, R62, RZ ;  /* 0x0000003e0f397227 */ /* 0x000fc800078e00ff */
[----:B------:R-:W-:-:S04]  /*6790*/  IMAD.HI.U32 R61, R15, R66, RZ ;  /* 0x000000420f3d7227 */ /* 0x000fc800078e00ff */
[----:B------:R-:W-:Y:S02]  /*67a0*/  IMAD.MOV R59, RZ, RZ, -R59 ;  /* 0x000000ffff3b7224 */ /* 0x000fe400078e0a3b */
[----:B------:R-:W-:Y:S01]  /*67b0*/  @!P0 IMAD.IADD R56, R56, 0x1, -R13 ;  /* 0x0000000138388824 */ /* 0x000fe200078e0a0d */
[----:B------:R-:W-:Y:S01]  /*67c0*/  ISETP.GE.AND P0, PT, R63, RZ, PT ;  /* 0x000000ff3f00720c */ /* 0x000fe20003f06270 */
[----:B------:R-:W-:Y:S02]  /*67d0*/  IMAD.MOV R57, RZ, RZ, -R57 ;  /* 0x000000ffff397224 */ /* 0x000fe400078e0a39 */
[----:B------:R-:W-:Y:S02]  /*67e0*/  IMAD.MOV R61, RZ, RZ, -R61 ;  /* 0x000000ffff3d7224 */ /* 0x000fe400078e0a3d */
[----:B------:R-:W-:Y:S02]  /*67f0*/  IMAD R64, R13, R59, R64 ;  /* 0x0000003b0d407224 */ /* 0x000fe400078e0240 */
[----:B------:R-:W-:-:S02]  /*6800*/  IMAD.MOV.U32 R68, RZ, RZ, R56 ;  /* 0x000000ffff447224 */ /* 0x000fc400078e0038 */
[C---:B------:R-:W-:Y:S02]  /*6810*/  IMAD R62, R13.reuse, R57, R62 ;  /* 0x000000390d3e7224 */ /* 0x040fe400078e023e */
[C---:B------:R-:W-:Y:S02]  /*6820*/  IMAD R66, R13.reuse, R61, R66 ;  /* 0x0000003d0d427224 */ /* 0x040fe400078e0242 */
[----:B------:R-:W-:Y:S01]  /*6830*/  @!P6 IMAD.MOV R68, RZ, RZ, -R68 ;  /* 0x000000ffff44e224 */ /* 0x000fe200078e0a44 */
[C---:B------:R-:W-:Y:S01]  /*6840*/  ISETP.GT.U32.AND P6, PT, R13.reuse, R64, PT ;  /* 0x000000400d00720c */ /* 0x040fe20003fc4070 */
[--C-:B------:R-:W-:Y:S01]  /*6850*/  @!P3 IMAD.IADD R58, R58, 0x1, -R13.reuse ;  /* 0x000000013a3ab824 */ /* 0x100fe200078e0a0d */
[C---:B------:R-:W-:Y:S01]  /*6860*/  ISETP.GT.U32.AND P3, PT, R13.reuse, R62, PT ;  /* 0x0000003e0d00720c */ /* 0x040fe20003f64070 */
[----:B------:R-:W-:Y:S01]  /*6870*/  @!P5 IMAD.IADD R60, R60, 0x1, -R13 ;  /* 0x000000013c3cd824 */ /* 0x000fe200078e0a0d */
[----:B------:R-:W-:Y:S01]  /*6880*/  ISETP.GT.U32.AND P5, PT, R13, R66, PT ;  /* 0x000000420d00720c */ /* 0x000fe20003fa4070 */
[----:B------:R-:W-:-:S02]  /*6890*/  VIADD R56, R14, 0x44 ;  /* 0x000000440e387836 */ /* 0x000fc40000000000 */
[----:B------:R-:W-:Y:S02]  /*68a0*/  VIADD R59, R14, 0x40 ;  /* 0x000000400e3b7836 */ /* 0x000fe40000000000 */
[----:B------:R-:W-:Y:S01]  /*68b0*/  IMAD.MOV.U32 R70, RZ, RZ, R58 ;  /* 0x000000ffff467224 */ /* 0x000fe200078e003a */
[----:B------:R-:W-:Y:S01]  /*68c0*/  IABS R58, R56 ;  /* 0x00000038003a7213 */ /* 0x000fe20000000000 */
[----:B------:R-:W-:Y:S01]  /*68d0*/  IMAD.MOV.U32 R72, RZ, RZ, R60 ;  /* 0x000000ffff487224 */ /* 0x000fe200078e003c */
[----:B------:R-:W-:Y:S01]  /*68e0*/  IABS R74, R59 ;  /* 0x0000003b004a7213 */ /* 0x000fe20000000000 */
[--C-:B------:R-:W-:Y:S02]  /*68f0*/  @!P6 IMAD.IADD R64, R64, 0x1, -R13.reuse ;  /* 0x000000014040e824 */ /* 0x100fe400078e0a0d */
[--C-:B------:R-:W-:Y:S01]  /*6900*/  @!P3 IMAD.IADD R62, R62, 0x1, -R13.reuse ;  /* 0x000000013e3eb824 */ /* 0x100fe200078e0a0d */
[----:B------:R-:W-:Y:S01]  /*6910*/  ISETP.GE.AND P3, PT, R56, RZ, PT ;  /* 0x000000ff3800720c */ /* 0x000fe20003f66270 */
[----:B------:R-:W-:Y:S01]  /*6920*/  @!P5 IMAD.IADD R66, R66, 0x1, -R13 ;  /* 0x000000014242d824 */ /* 0x000fe200078e0a0d */
[----:B------:R-:W-:Y:S01]  /*6930*/  ISETP.GT.U32.AND P5, PT, R13, R64, PT ;  /* 0x000000400d00720c */ /* 0x000fe20003fa4070 */
[----:B------:R-:W-:Y:S01]  /*6940*/  IMAD.HI.U32 R56, R15, R58, RZ ;  /* 0x0000003a0f387227 */ /* 0x000fe200078e00ff */
[----:B------:R-:W-:-:S03]  /*6950*/  ISETP.GT.U32.AND P6, PT, R13, R62, PT ;  /* 0x0000003e0d00720c */ /* 0x000fc60003fc4070 */
[----:B------:R-:W-:-:S04]  /*6960*/  IMAD.HI.U32 R57, R15, R74, RZ ;  /* 0x0000004a0f397227 */ /* 0x000fc800078e00ff */
[----:B------:R-:W-:Y:S02]  /*6970*/  IMAD.MOV R56, RZ, RZ, -R56 ;  /* 0x000000ffff387224 */ /* 0x000fe400078e0a38 */
[----:B------:R-:W-:Y:S02]  /*6980*/  IMAD.MOV R57, RZ, RZ, -R57 ;  /* 0x000000ffff397224 */ /* 0x000fe400078e0a39 */
[C---:B------:R-:W-:Y:S02]  /*6990*/  IMAD R56, R13.reuse, R56, R58 ;  /* 0x000000380d387224 */ /* 0x040fe400078e023a */
[C---:B------:R-:W-:Y:S02]  /*69a0*/  IMAD R58, R13.reuse, R57, R74 ;  /* 0x000000390d3a7224 */ /* 0x040fe400078e024a */
[----:B------:R-:W-:Y:S01]  /*69b0*/  @!P1 IMAD.MOV R72, RZ, RZ, -R72 ;  /* 0x000000ffff489224 */ /* 0x000fe200078e0a48 */
[----:B------:R-:W-:Y:S01]  /*69c0*/  ISETP.GT.U32.AND P1, PT, R13, R66, PT ;  /* 0x000000420d00720c */ /* 0x000fe20003f24070 */
[----:B------:R-:W-:-:S02]  /*69d0*/  VIADD R61, R14, 0x3c ;  /* 0x0000003c0e3d7836 */ /* 0x000fc40000000000 */
[----:B------:R-:W-:Y:S01]  /*69e0*/  @!P5 IMAD.IADD R64, R64, 0x1, -R13 ;  /* 0x000000014040d824 */ /* 0x000fe200078e0a0d */
[----:B------:R-:W-:Y:S01]  /*69f0*/  ISETP.GT.U32.AND P5, PT, R13, R58, PT ;  /* 0x0000003a0d00720c */ /* 0x000fe20003fa4070 */
[C---:B------:R-:W-:Y:S01]  /*6a00*/  VIADD R63, R14.reuse, 0x38 ;  /* 0x000000380e3f7836 */ /* 0x040fe20000000000 */
[----:B------:R-:W-:Y:S01]  /*6a10*/  IABS R60, R61 ;  /* 0x0000003d003c7213 */ /* 0x000fe20000000000 */
[----:B------:R-:W-:Y:S01]  /*6a20*/  @!P4 IMAD.MOV R70, RZ, RZ, -R70 ;  /* 0x000000ffff46c224 */ /* 0x000fe200078e0a46 */
[----:B------:R-:W-:Y:S01]  /*6a30*/  ISETP.GE.AND P4, PT, R65, RZ, PT ;  /* 0x000000ff4100720c */ /* 0x000fe20003f86270 */
[----:B------:R-:W-:Y:S01]  /*6a40*/  VIADD R65, R14, 0x34 ;  /* 0x000000340e417836 */ /* 0x000fe20000000000 */
[----:B------:R-:W-:Y:S01]  /*6a50*/  IABS R76, R63 ;  /* 0x0000003f004c7213 */ /* 0x000fe20000000000 */
[----:B------:R-:W-:-:S03]  /*6a60*/  IMAD.HI.U32 R57, R15, R60, RZ ;  /* 0x0000003c0f397227 */ /* 0x000fc600078e00ff */
[----:B------:R-:W-:Y:S01]  /*6a70*/  IABS R80, R65 ;  /* 0x0000004100507213 */ /* 0x000fe20000000000 */
[--C-:B------:R-:W-:Y:S01]  /*6a80*/  @!P1 IMAD.IADD R66, R66, 0x1, -R13.reuse ;  /* 0x0000000142429824 */ /* 0x100fe200078e0a0d */
[----:B------:R-:W-:Y:S01]  /*6a90*/  ISETP.GE.AND P1, PT, R59, RZ, PT ;  /* 0x000000ff3b00720c */ /* 0x000fe20003f26270 */
[----:B------:R-:W-:Y:S01]  /*6aa0*/  @!P6 IMAD.IADD R62, R62, 0x1, -R13 ;  /* 0x000000013e3ee824 */ /* 0x000fe200078e0a0d */
[----:B------:R-:W-:Y:S01]  /*6ab0*/  ISETP.GT.U32.AND P6, PT, R13, R56, PT ;  /* 0x000000380d00720c */ /* 0x000fe20003fc4070 */
[----:B------:R-:W-:Y:S02]  /*6ac0*/  IMAD.MOV R59, RZ, RZ, -R57 ;  /* 0x000000ffff3b7224 */ /* 0x000fe400078e0a39 */
[----:B------:R-:W-:Y:S02]  /*6ad0*/  @!P5 IMAD.IADD R58, R58, 0x1, -R13 ;  /* 0x000000013a3ad824 */ /* 0x000fe400078e0a0d */
[----:B------:R-:W-:-:S03]  /*6ae0*/  IMAD.HI.U32 R57, R15, R76, RZ ;  /* 0x0000004c0f397227 */ /* 0x000fc600078e00ff */
[----:B------:R-:W-:Y:S01]  /*6af0*/  ISETP.GT.U32.AND P5, PT, R13, R58, PT ;  /* 0x0000003a0d00720c */ /* 0x000fe20003fa4070 */
[----:B------:R-:W-:Y:S02]  /*6b00*/  IMAD.MOV.U32 R74, RZ, RZ, R62 ;  /* 0x000000ffff4a7224 */ /* 0x000fe400078e003e */
[----:B------:R-:W-:Y:S02]  /*6b10*/  IMAD.MOV R62, RZ, RZ, -R57 ;  /* 0x000000ffff3e7224 */ /* 0x000fe400078e0a39 */
[----:B------:R-:W-:-:S04]  /*6b20*/  IMAD.HI.U32 R57, R15, R80, RZ ;  /* 0x000000500f397227 */ /* 0x000fc800078e00ff */
[----:B------:R-:W-:Y:S02]  /*6b30*/  IMAD.MOV R57, RZ, RZ, -R57 ;  /* 0x000000ffff397224 */ /* 0x000fe400078e0a39 */
[C---:B------:R-:W-:Y:S02]  /*6b40*/  IMAD R62, R13.reuse, R62, R76 ;  /* 0x0000003e0d3e7224 */ /* 0x040fe400078e024c */
[----:B------:R-:W-:Y:S02]  /*6b50*/  IMAD.MOV.U32 R76, RZ, RZ, R64 ;  /* 0x000000ffff4c7224 */ /* 0x000fe400078e0040 */
[----:B------:R-:W-:Y:S02]  /*6b60*/  IMAD R64, R13, R57, R80 ;  /* 0x000000390d407224 */ /* 0x000fe400078e0250 */
[--C-:B------:R-:W-:Y:S01]  /*6b70*/  @!P6 IMAD.IADD R56, R56, 0x1, -R13.reuse ;  /* 0x000000013838e824 */ /* 0x100fe200078e0a0d */
[----:B------:R-:W-:Y:S01]  /*6b80*/  ISETP.GE.AND P6, PT, R61, RZ, PT ;  /* 0x000000ff3d00720c */ /* 0x000fe20003fc6270 */
[----:B------:R-:W-:Y:S01]  /*6b90*/  @!P5 IMAD.IADD R58, R58, 0x1, -R13 ;  /* 0x000000013a3ad824 */ /* 0x000fe200078e0a0d */
[C---:B------:R-:W-:Y:S01]  /*6ba0*/  ISETP.GT.U32.AND P5, PT, R13.reuse, R64, PT ;  /* 0x000000400d00720c */ /* 0x040fe20003fa4070 */
[----:B------:R-:W-:Y:S01]  /*6bb0*/  @!P2 IMAD.MOV R74, RZ, RZ, -R74 ;  /* 0x000000ffff4aa224 */ /* 0x000fe200078e0a4a */
[----:B------:R-:W-:Y:S01]  /*6bc0*/  ISETP.GT.U32.AND P2, PT, R13, R56, PT ;  /* 0x000000380d00720c */ /* 0x000fe20003f44070 */
[----:B------:R-:W-:-:S02]  /*6bd0*/  VIADD R57, R14, 0x30 ;  /* 0x000000300e397836 */ /* 0x000fc40000000000 */
[----:B------:R-:W-:Y:S02]  /*6be0*/  IMAD.MOV.U32 R78, RZ, RZ, R66 ;  /* 0x000000ffff4e7224 */ /* 0x000fe400078e0042 */
[----:B------:R-:W-:Y:S01]  /*6bf0*/  IMAD.MOV.U32 R82, RZ, RZ, R58 ;  /* 0x000000ffff527224 */ /* 0x000fe200078e003a */
[----:B------:R-:W-:Y:S01]  /*6c00*/  IABS R66, R57 ;  /* 0x0000003900427213 */ /* 0x000fe20000000000 */
[C---:B------:R-:W-:Y:S02]  /*6c10*/  IMAD R60, R13.reuse, R59, R60 ;  /* 0x0000003b0d3c7224 */ /* 0x040fe400078e023c */
[----:B------:R-:W-:Y:S02]  /*6c20*/  @!P1 IMAD.MOV R82, RZ, RZ, -R82 ;  /* 0x000000ffff529224 */ /* 0x000fe400078e0a52 */
[--C-:B------:R-:W-:Y:S02]  /*6c30*/  @!P5 IMAD.IADD R64, R64, 0x1, -R13.reuse ;  /* 0x000000014040d824 */ /* 0x100fe400078e0a0d */
[----:B------:R-:W-:Y:S01]  /*6c40*/  @!P2 IMAD.IADD R56, R56, 0x1, -R13 ;  /* 0x000000013838a824 */ /* 0x000fe200078e0a0d */
[C---:B------:R-:W-:Y:S01]  /*6c50*/  ISETP.GT.U32.AND P2, PT, R13.reuse, R62, PT ;  /* 0x0000003e0d00720c */ /* 0x040fe20003f44070 */
[----:B------:R-:W-:Y:S01]  /*6c60*/  VIADD R59, R14, 0x2c ;  /* 0x0000002c0e3b7836 */ /* 0x000fe20000000000 */
[----:B------:R-:W-:Y:S01]  /*6c70*/  ISETP.GT.U32.AND P1, PT, R13, R64, PT ;  /* 0x000000400d00720c */ /* 0x000fe20003f24070 */
[----:B------:R-:W-:-:S02]  /*6c80*/  IMAD.MOV.U32 R80, RZ, RZ, R56 ;  /* 0x000000ffff507224 */ /* 0x000fc400078e0038 */
[----:B------:R-:W-:Y:S01]  /*6c90*/  IMAD.HI.U32 R56, R15, R66, RZ ;  /* 0x000000420f387227 */ /* 0x000fe200078e00ff */
[----:B------:R-:W-:-:S03]  /*6ca0*/  IABS R84, R59 ;  /* 0x0000003b00547213 */ /* 0x000fc60000000000 */
[----:B------:R-:W-:Y:S02]  /*6cb0*/  IMAD.MOV R56, RZ, RZ, -R56 ;  /* 0x000000ffff387224 */ /* 0x000fe400078e0a38 */
[----:B------:R-:W-:Y:S01]  /*6cc0*/  @!P0 IMAD.MOV R76, RZ, RZ, -R76 ;  /* 0x000000ffff4c8224 */ /* 0x000fe200078e0a4c */
[C---:B------:R-:W-:Y:S01]  /*6cd0*/  ISETP.GT.U32.AND P0, PT, R13.reuse, R60, PT ;  /* 0x0000003c0d00720c */ /* 0x040fe20003f04070 */
[C---:B------:R-:W-:Y:S02]  /*6ce0*/  IMAD R56, R13.reuse, R56, R66 ;  /* 0x000000380d387224 */ /* 0x040fe400078e0242 */
[--C-:B------:R-:W-:Y:S02]  /*6cf0*/  @!P1 IMAD.IADD R64, R64, 0x1, -R13.reuse ;  /* 0x0000000140409824 */ /* 0x100fe400078e0a0d */
[----:B------:R-:W-:Y:S01]  /*6d00*/  @!P2 IMAD.IADD R62, R62, 0x1, -R13 ;  /* 0x000000013e3ea824 */ /* 0x000fe200078e0a0d */
[----:B------:R-:W-:Y:S01]  /*6d10*/  ISETP.GT.U32.AND P1, PT, R13, R56, PT ;  /* 0x000000380d00720c */ /* 0x000fe20003f24070 */
[----:B------:R-:W-:Y:S01]  /*6d20*/  VIADD R73, R14, 0x18 ;  /* 0x000000180e497836 */ /* 0x000fe20000000000 */
[----:B------:R-:W-:Y:S01]  /*6d30*/  ISETP.GE.AND P2, PT, R57, RZ, PT ;  /* 0x000000ff3900720c */ /* 0x000fe20003f46270 */
[----:B------:R-:W-:Y:S01]  /*6d40*/  IMAD.HI.U32 R57, R15, R84, RZ ;  /* 0x000000540f397227 */ /* 0x000fe200078e00ff */
[----:B------:R-:W-:-:S02]  /*6d50*/  ISETP.GT.U32.AND P5, PT, R13, R62, PT ;  /* 0x0000003e0d00720c */ /* 0x000fc40003fa4070 */
[----:B------:R-:W-:Y:S01]  /*6d60*/  IABS R102, R73 ;  /* 0x0000004900667213 */ /* 0x000fe20000000000 */
[----:B------:R-:W-:Y:S02]  /*6d70*/  IMAD.MOV R57, RZ, RZ, -R57 ;  /* 0x000000ffff397224 */ /* 0x000fe400078e0a39 */
[--C-:B------:R-:W-:Y:S02]  /*6d80*/  @!P0 IMAD.IADD R60, R60, 0x1, -R13.reuse ;  /* 0x000000013c3c8824 */ /* 0x100fe400078e0a0d */
[C---:B------:R-:W-:Y:S02]  /*6d90*/  IMAD R58, R13.reuse, R57, R84 ;  /* 0x000000390d3a7224 */ /* 0x040fe400078e0254 */
[--C-:B------:R-:W-:Y:S01]  /*6da0*/  @!P1 IMAD.IADD R56, R56, 0x1, -R13.reuse ;  /* 0x0000000138389824 */ /* 0x100fe200078e0a0d */
[C---:B------:R-:W-:Y:S01]  /*6db0*/  ISETP.GT.U32.AND P0, PT, R13.reuse, R60, PT ;  /* 0x0000003c0d00720c */ /* 0x040fe20003f04070 */
[----:B------:R-:W-:Y:S02]  /*6dc0*/  VIADD R57, R14, 0x28 ;  /* 0x000000280e397836 */ /* 0x000fe40000000000 */
        /* <DEDUP_REMOVED lines=8> */
[----:B------:R-:W-:Y:S01]  /*6e50*/  IMAD.HI.U32 R57, R15, R66, RZ ;  /* 0x000000420f397227 */ /* 0x000fe200078e00ff */
[----:B------:R-:W-:-:S02]  /*6e60*/  ISETP.GE.AND P3, PT, R65, RZ, PT ;  /* 0x000000ff4100720c */ /* 0x000fc40003f66270 */
[----:B------:R-:W-:Y:S01]  /*6e70*/  IABS R100, R71 ;  /* 0x0000004700647213 */ /* 0x000fe20000000000 */
[----:B------:R-:W-:Y:S02]  /*6e80*/  IMAD.MOV R57, RZ, RZ, -R57 ;  /* 0x000000ffff397224 */ /* 0x000fe400078e0a39 */
[--C-:B------:R-:W-:Y:S01]  /*6e90*/  @!P1 IMAD.IADD R56, R56, 0x1, -R13.reuse ;  /* 0x0000000138389824 */ /* 0x100fe200078e0a0d */
[C---:B------:R-:W-:Y:S01]  /*6ea0*/  ISETP.GT.U32.AND P1, PT, R13.reuse, R58, PT ;  /* 0x0000003a0d00720c */ /* 0x040fe20003f24070 */
[----:B------:R-:W-:Y:S02]  /*6eb0*/  IMAD R66, R13, R57, R66 ;  /* 0x000000390d427224 */ /* 0x000fe400078e0242 */
[----:B------:R-:W-:Y:S01]  /*6ec0*/  @!P0 IMAD.IADD R60, R60, 0x1, -R13 ;  /* 0x000000013c3c8824 */ /* 0x000fe200078e0a0d */
[----:B------:R-:W-:Y:S01]  /*6ed0*/  ISETP.GE.AND P0, PT, R59, RZ, PT ;  /* 0x000000ff3b00720c */ /* 0x000fe20003f06270 */
[----:B------:R-:W-:-:S04]  /*6ee0*/  IMAD.HI.U32 R65, R15, R102, RZ ;  /* 0x000000660f417227 */ /* 0x000fc800078e00ff */
[----:B------:R-:W-:Y:S02]  /*6ef0*/  VIADD R69, R14, 0x20 ;  /* 0x000000200e457836 */ /* 0x000fe40000000000 */
[----:B------:R-:W-:-:S03]  /*6f00*/  IMAD.HI.U32 R59, R15, R96, RZ ;  /* 0x000000600f3b7227 */ /* 0x000fc600078e00ff */
[----:B------:R-:W-:Y:S01]  /*6f10*/  IABS R98, R69 ;  /* 0x0000004500627213 */ /* 0x000fe20000000000 */
[----:B------:R-:W-:Y:S01]  /*6f20*/  @!P1 IMAD.IADD R58, R58, 0x1, -R13 ;  /* 0x000000013a3a9824 */ /* 0x000fe200078e0a0d */
[----:B------:R-:W-:Y:S01]  /*6f30*/  ISETP.GT.U32.AND P1, PT, R13, R66, PT ;  /* 0x000000420d00720c */ /* 0x000fe20003f24070 */
[----:B------:R-:W-:Y:S01]  /*6f40*/  @!P4 IMAD.MOV R78, RZ, RZ, -R78 ;  /* 0x000000ffff4ec224 */ /* 0x000fe200078e0a4e */
[----:B------:R-:W-:Y:S01]  /*6f50*/  ISETP.GE.AND P4, PT, R63, RZ, PT ;  /* 0x000000ff3f00720c */ /* 0x000fe20003f86270 */
[----:B------:R-:W-:Y:S02]  /*6f60*/  IMAD.MOV R65, RZ, RZ, -R65 ;  /* 0x000000ffff417224 */ /* 0x000fe400078e0a41 */
[----:B------:R-:W-:Y:S02]  /*6f70*/  IMAD.MOV R59, RZ, RZ, -R59 ;  /* 0x000000ffff3b7224 */ /* 0x000fe400078e0a3b */
[----:B------:R-:W-:Y:S02]  /*6f80*/  VIADD R75, R14, 0x10 ;  /* 0x000000100e4b7836 */ /* 0x000fe40000000000 */
[----:B------:R-:W-:-:S03]  /*6f90*/  IMAD.HI.U32 R63, R15, R100, RZ ;  /* 0x000000640f3f7227 */ /* 0x000fc600078e00ff */
[----:B------:R-:W-:Y:S01]  /*6fa0*/  IABS R106, R75 ;  /* 0x0000004b006a7213 */ /* 0x000fe20000000000 */
[C---:B------:R-:W-:Y:S02]  /*6fb0*/  IMAD R102, R13.reuse, R65, R102 ;  /* 0x000000410d667224 */ /* 0x040fe400078e0266 */
[----:B------:R-:W-:Y:S02]  /*6fc0*/  IMAD R96, R13, R59, R96 ;  /* 0x0000003b0d607224 */ /* 0x000fe400078e0260 */
[----:B------:R-:W-:Y:S02]  /*6fd0*/  VIADD R65, R14, 0x14 ;  /* 0x000000140e417836 */ /* 0x000fe40000000000 */
[----:B------:R-:W-:Y:S02]  /*6fe0*/  IMAD.MOV.U32 R84, RZ, RZ, R60 ;  /* 0x000000ffff547224 */ /* 0x000fe400078e003c */
[----:B------:R-:W-:Y:S01]  /*6ff0*/  IMAD.HI.U32 R61, R15, R98, RZ ;  /* 0x000000620f3d7227 */ /* 0x000fe200078e00ff */
[----:B------:R-:W-:-:S03]  /*7000*/  IABS R104, R65 ;  /* 0x0000004100687213 */ /* 0x000fc60000000000 */
[----:B------:R-:W-:Y:S02]  /*7010*/  IMAD.MOV R63, RZ, RZ, -R63 ;  /* 0x000000ffff3f7224 */ /* 0x000fe400078e0a3f */
[----:B------:R-:W-:Y:S01]  /*7020*/  @!P1 IMAD.IADD R66, R66, 0x1, -R13 ;  /* 0x0000000142429824 */ /* 0x000fe200078e0a0d */
[C---:B------:R-:W-:Y:S01]  /*7030*/  ISETP.GT.U32.AND P1, PT, R13.reuse, R58, PT ;  /* 0x0000003a0d00720c */ /* 0x040fe20003f24070 */
[----:B------:R-:W-:Y:S02]  /*7040*/  IMAD.MOV.U32 R86, RZ, RZ, R62 ;  /* 0x000000ffff567224 */ /* 0x000fe400078e003e */
[----:B------:R-:W-:Y:S01]  /*7050*/  @!P6 IMAD.MOV R84, RZ, RZ, -R84 ;  /* 0x000000ffff54e224 */ /* 0x000fe200078e0a54 */
[----:B------:R-:W-:Y:S01]  /*7060*/  ISETP.GT.U32.AND P6, PT, R13, R96, PT ;  /* 0x000000600d00720c */ /* 0x000fe20003fc4070 */
[----:B------:R-:W-:Y:S02]  /*7070*/  IMAD.MOV R61, RZ, RZ, -R61 ;  /* 0x000000ffff3d7224 */ /* 0x000fe400078e0a3d */
[----:B------:R-:W-:-:S04]  /*7080*/  IMAD.HI.U32 R59, R15, R106, RZ ;  /* 0x0000006a0f3b7227 */ /* 0x000fc800078e00ff */
[C---:B------:R-:W-:Y:S02]  /*7090*/  IMAD R100, R13.reuse, R63, R100 ;  /* 0x0000003f0d647224 */ /* 0x040fe400078e0264 */
[----:B------:R-:W-:Y:S02]  /*70a0*/  IMAD.MOV.U32 R90, RZ, RZ, R56 ;  /* 0x000000ffff5a7224 */ /* 0x000fe400078e0038 */
[----:B------:R-:W-:Y:S01]  /*70b0*/  @!P4 IMAD.MOV R86, RZ, RZ, -R86 ;  /* 0x000000ffff56c224 */ /* 0x000fe200078e0a56 */
[C---:B------:R-:W-:Y:S01]  /*70c0*/  ISETP.GT.U32.AND P4, PT, R13.reuse, R66, PT ;  /* 0x000000420d00720c */ /* 0x040fe20003f84070 */
[----:B------:R-:W-:Y:S02]  /*70d0*/  VIADD R77, R14, 0xc ;  /* 0x0000000c0e4d7836 */ /* 0x000fe40000000000 */
[----:B------:R-:W-:Y:S02]  /*70e0*/  IMAD R98, R13, R61, R98 ;  /* 0x0000003d0d627224 */ /* 0x000fe400078e0262 */
[----:B------:R-:W-:Y:S01]  /*70f0*/  IMAD.HI.U32 R57, R15, R104, RZ ;  /* 0x000000680f397227 */ /* 0x000fe200078e00ff */
[----:B------:R-:W-:-:S03]  /*7100*/  IABS R92, R77 ;  /* 0x0000004d005c7213 */ /* 0x000fc60000000000 */
[----:B------:R-:W-:Y:S02]  /*7110*/  IMAD.MOV R63, RZ, RZ, -R59 ;  /* 0x000000ffff3f7224 */ /* 0x000fe400078e0a3b */
[----:B------:R-:W-:Y:S02]  /*7120*/  IMAD.MOV.U32 R88, RZ, RZ, R64 ;  /* 0x000000ffff587224 */ /* 0x000fe400078e0040 */
[----:B------:R-:W-:Y:S01]  /*7130*/  @!P2 IMAD.MOV R90, RZ, RZ, -R90 ;  /* 0x000000ffff5aa224 */ /* 0x000fe200078e0a5a */
[C---:B------:R-:W-:Y:S01]  /*7140*/  ISETP.GT.U32.AND P2, PT, R13.reuse, R100, PT ;  /* 0x000000640d00720c */ /* 0x040fe20003f44070 */
[----:B------:R-:W-:Y:S02]  /*7150*/  VIADD R79, R14, 0x8 ;  /* 0x000000080e4f7836 */ /* 0x000fe40000000000 */
[----:B------:R-:W-:Y:S02]  /*7160*/  IMAD.MOV R61, RZ, RZ, -R57 ;  /* 0x000000ffff3d7224 */ /* 0x000fe400078e0a39 */
[C---:B------:R-:W-:Y:S01]  /*7170*/  IMAD R106, R13.reuse, R63, R106 ;  /* 0x0000003f0d6a7224 */ /* 0x040fe200078e026a */
[----:B------:R-:W-:Y:S01]  /*7180*/  IABS R94, R79 ;  /* 0x0000004f005e7213 */ /* 0x000fe20000000000 */
[----:B------:R-:W-:Y:S01]  /*7190*/  @!P3 IMAD.MOV R88, RZ, RZ, -R88 ;  /* 0x000000ffff58b224 */ /* 0x000fe200078e0a58 */
[C---:B------:R-:W-:Y:S01]  /*71a0*/  ISETP.GT.U32.AND P3, PT, R13.reuse, R98, PT ;  /* 0x000000620d00720c */ /* 0x040fe20003f64070 */
[----:B------:R-:W-:-:S02]  /*71b0*/  IMAD R104, R13, R61, R104 ;  /* 0x0000003d0d687224 */ /* 0x000fc400078e0268 */
[--C-:B------:R-:W-:Y:S01]  /*71c0*/  @!P1 IMAD.IADD R58, R58, 0x1, -R13.reuse ;  /* 0x000000013a3a9824 */ /* 0x100fe200078e0a0d */
[C---:B------:R-:W-:Y:S01]  /*71d0*/  ISETP.GT.U32.AND P1, PT, R13.reuse, R102, PT ;  /* 0x000000660d00720c */ /* 0x040fe20003f24070 */
[----:B------:R-:W-:Y:S01]  /*71e0*/  @!P6 IMAD.IADD R96, R96, 0x1, -R13 ;  /* 0x000000016060e824 */ /* 0x000fe200078e0a0d */
[----:B------:R-:W-:Y:S01]  /*71f0*/  ISETP.GT.U32.AND P6, PT, R13, R106, PT ;  /* 0x0000006a0d00720c */ /* 0x000fe20003fc4070 */
[----:B------:R-:W-:-:S04]  /*7200*/  IMAD.HI.U32 R57, R15, R92, RZ ;  /* 0x0000005c0f397227 */ /* 0x000fc800078e00ff */
[----:B------:R-:W-:Y:S01]  /*7210*/  @!P4 IMAD.IADD R66, R66, 0x1, -R13 ;  /* 0x000000014242c824 */ /* 0x000fe200078e0a0d */
[----:B------:R-:W-:Y:S01]  /*7220*/  ISETP.GT.U32.AND P4, PT, R13, R104, PT ;  /* 0x000000680d00720c */ /* 0x000fe20003f84070 */
[----:B------:R-:W-:-:S04]  /*7230*/  IMAD.HI.U32 R59, R15, R94, RZ ;  /* 0x0000005e0f3b7227 */ /* 0x000fc800078e00ff */
[----:B------:R-:W-:Y:S02]  /*7240*/  IMAD.MOV R57, RZ, RZ, -R57 ;  /* 0x000000ffff397224 */ /* 0x000fe400078e0a39 */
[----:B------:R-:W-:Y:S02]  /*7250*/  VIADD R81, R14, 0x4 ;  /* 0x000000040e517836 */ /* 0x000fe40000000000 */
[----:B------:R-:W-:Y:S01]  /*7260*/  @!P2 IMAD.IADD R100, R100, 0x1, -R13 ;  /* 0x000000016464a824 */ /* 0x000fe200078e0a0d */
[C---:B------:R-:W-:Y:S01]  /*7270*/  ISETP.GT.U32.AND P2, PT, R13.reuse, R96, PT ;  /* 0x000000600d00720c */ /* 0x040fe20003f44070 */
[----:B------:R-:W-:Y:S01]  /*7280*/  IMAD.MOV R59, RZ, RZ, -R59 ;  /* 0x000000ffff3b7224 */ /* 0x000fe200078e0a3b */
[----:B------:R-:W-:Y:S01]  /*7290*/  IABS R108, R81 ;  /* 0x00000051006c7213 */ /* 0x000fe20000000000 */
[C---:B------:R-:W-:Y:S02]  /*72a0*/  IMAD R56, R13.reuse, R57, R92 ;  /* 0x000000390d387224 */ /* 0x040fe400078e025c */
[----:B------:R-:W-:Y:S01]  /*72b0*/  @!P3 IMAD.IADD R98, R98, 0x1, -R13 ;  /* 0x000000016262b824 */ /* 0x000fe200078e0a0d */
[----:B------:R-:W-:Y:S01]  /*72c0*/  ISETP.GE.AND P3, PT, R14, RZ, PT ;  /* 0x000000ff0e00720c */ /* 0x000fe20003f66270 */
[----:B------:R-:W-:Y:S01]  /*72d0*/  IMAD.MOV.U32 R92, RZ, RZ, R58 ;  /* 0x000000ffff5c7224 */ /* 0x000fe200078e003a */
[----:B------:R-:W-:Y:S01]  /*72e0*/  IABS R58, R14 ;  /* 0x0000000e003a7213 */ /* 0x000fe20000000000 */
[----:B------:R-:W-:-:S02]  /*72f0*/  IMAD R60, R13, R59, R94 ;  /* 0x0000003b0d3c7224 */ /* 0x000fc400078e025e */
[----:B------:R-:W-:Y:S01]  /*7300*/  @!P0 IMAD.MOV R92, RZ, RZ, -R92 ;  /* 0x000000ffff5c8224 */ /* 0x000fe200078e0a5c */
[C---:B------:R-:W-:Y:S01]  /*7310*/  ISETP.GT.U32.AND P0, PT, R13.reuse, R98, PT ;  /* 0x000000620d00720c */ /* 0x040fe20003f04070 */
[--C-:B------:R-:W-:Y:S01]  /*7320*/  @!P1 IMAD.IADD R102, R102, 0x1, -R13.reuse ;  /* 0x0000000166669824 */ /* 0x100fe200078e0a0d */
[----:B------:R-:W-:Y:S01]  /*7330*/  ISETP.GT.U32.AND P1, PT, R13, R100, PT ;  /* 0x000000640d00720c */ /* 0x000fe20003f24070 */
[----:B------:R-:W-:Y:S02]  /*7340*/  IMAD.MOV.U32 R94, RZ, RZ, R66 ;  /* 0x000000ffff5e7224 */ /* 0x000fe400078e0042 */
[----:B------:R-:W-:Y:S02]  /*7350*/  @!P6 IMAD.IADD R106, R106, 0x1, -R13 ;  /* 0x000000016a6ae824 */ /* 0x000fe400078e0a0d */
[----:B------:R-:W-:-:S04]  /*7360*/  IMAD.HI.U32 R61, R15, R108, RZ ;  /* 0x0000006c0f3d7227 */ /* 0x000fc800078e00ff */
[----:B------:R-:W-:Y:S01]  /*7370*/  @!P4 IMAD.IADD R104, R104, 0x1, -R13 ;  /* 0x000000016868c824 */ /* 0x000fe200078e0a0d */
[C---:B------:R-:W-:Y:S01]  /*7380*/  ISETP.GT.U32.AND P4, PT, R13.reuse, R102, PT ;  /* 0x000000660d00720c */ /* 0x040fe20003f84070 */
[----:B------:R-:W-:Y:S01]  /*7390*/  @!P5 IMAD.MOV R94, RZ, RZ, -R94 ;  /* 0x000000ffff5ed224 */ /* 0x000fe200078e0a5e */
[C---:B------:R-:W-:Y:S01]  /*73a0*/  ISETP.GT.U32.AND P5, PT, R13.reuse, R106, PT ;  /* 0x0000006a0d00720c */ /* 0x040fe20003fa4070 */
[----:B------:R-:W-:Y:S01]  /*73b0*/  IMAD.MOV R61, RZ, RZ, -R61 ;  /* 0x000000ffff3d7224 */ /* 0x000fe200078e0a3d */
[C---:B------:R-:W-:Y:S01]  /*73c0*/  ISETP.GT.U32.AND P6, PT, R13.reuse, R104, PT ;  /* 0x000000680d00720c */ /* 0x040fe20003fc4070 */
[----:B------:R-:W-:Y:S01]  /*73d0*/  @!P2 IMAD.IADD R96, R96, 0x1, -R13 ;  /* 0x000000016060a824 */ /* 0x000fe200078e0a0d */
[----:B------:R-:W-:Y:S01]  /*73e0*/  ISETP.GT.U32.AND P2, PT, R13, R56, PT ;  /* 0x000000380d00720c */ /* 0x000fe20003f44070 */
[----:B------:R-:W-:-:S04]  /*73f0*/  IMAD.HI.U32 R15, R15, R58, RZ ;  /* 0x0000003a0f0f7227 */ /* 0x000fc800078e00ff */
[C---:B------:R-:W-:Y:S02]  /*7400*/  IMAD R62, R13.reuse, R61, R108 ;  /* 0x0000003d0d3e7224 */ /* 0x040fe400078e026c */
[----:B------:R-:W-:Y:S02]  /*7410*/  IMAD.MOV R15, RZ, RZ, -R15 ;  /* 0x000000ffff0f7224 */ /* 0x000fe400078e0a0f */
[--C-:B------:R-:W-:Y:S01]  /*7420*/  @!P0 IMAD.IADD R98, R98, 0x1, -R13.reuse ;  /* 0x0000000162628824 */ /* 0x100fe200078e0a0d */
[C---:B------:R-:W-:Y:S01]  /*7430*/  ISETP.GT.U32.AND P0, PT, R13.reuse, R60, PT ;  /* 0x0000003c0d00720c */ /* 0x040fe20003f04070 */
[----:B------:R-:W-:Y:S01]  /*7440*/  @!P1 IMAD.IADD R100, R100, 0x1, -R13 ;  /* 0x0000000164649824 */ /* 0x000fe200078e0a0d */
[C---:B------:R-:W-:Y:S01]  /*7450*/  ISETP.GT.U32.AND P1, PT, R13.reuse, R62, PT ;  /* 0x0000003e0d00720c */ /* 0x040fe20003f24070 */
[----:B------:R-:W-:Y:S01]  /*7460*/  IMAD R58, R13, R15, R58 ;  /* 0x0000000f0d3a7224 */ /* 0x000fe200078e023a */
[----:B------:R-:W-:Y:S01]  /*7470*/  SHF.R.S32.HI R15, RZ, 0x2, R9 ;  /* 0x00000002ff0f7819 */ /* 0x000fe20000011409 */
[--C-:B------:R-:W-:Y:S01]  /*7480*/  @!P4 IMAD.IADD R102, R102, 0x1, -R13.reuse ;  /* 0x000000016666c824 */ /* 0x100fe200078e0a0d */
[----:B------:R-:W-:Y:S01]  /*7490*/  ISETP.GE.AND P4, PT, R67, RZ, PT ;  /* 0x000000ff4300720c */ /* 0x000fe20003f86270 */
[--C-:B------:R-:W-:Y:S01]  /*74a0*/  @!P5 IMAD.IADD R106, R106, 0x1, -R13.reuse ;  /* 0x000000016a6ad824 */ /* 0x100fe200078e0a0d */
[----:B------:R-:W-:Y:S01]  /*74b0*/  ISETP.GE.AND P5, PT, R71, RZ, PT ;  /* 0x000000ff4700720c */ /* 0x000fe20003fa6270 */
[--C-:B------:R-:W-:Y:S01]  /*74c0*/  @!P2 IMAD.IADD R56, R56, 0x1, -R13.reuse ;  /* 0x000000013838a824 */ /* 0x100fe200078e0a0d */
[----:B------:R-:W-:Y:S01]  /*74d0*/  ISETP.GT.U32.AND P2, PT, R13, R58, PT ;  /* 0x0000003a0d00720c */ /* 0x000fe20003f44070 */
[--C-:B------:R-:W-:Y:S01]  /*74e0*/  @!P6 IMAD.IADD R104, R104, 0x1, -R13.reuse ;  /* 0x000000016868e824 */ /* 0x100fe200078e0a0d */
[----:B------:R-:W-:Y:S01]  /*74f0*/  ISETP.GE.AND P6, PT, R69, RZ, PT ;  /* 0x000000ff4500720c */ /* 0x000fe20003fc6270 */
[--C-:B------:R-:W-:Y:S01]  /*7500*/  @!P0 IMAD.IADD R60, R60, 0x1, -R13.reuse ;  /* 0x000000013c3c8824 */ /* 0x100fe200078e0a0d */
[----:B------:R-:W-:Y:S01]  /*7510*/  ISETP.GE.AND P0, PT, R73, RZ, PT ;  /* 0x000000ff4900720c */ /* 0x000fe20003f06270 */
[--C-:B------:R-:W-:Y:S01]  /*7520*/  @!P1 IMAD.IADD R62, R62, 0x1, -R13.reuse ;  /* 0x000000013e3e9824 */ /* 0x100fe200078e0a0d */
[----:B------:R-:W-:Y:S01]  /*7530*/  ISETP.GT.U32.AND P1, PT, R13, R56, PT ;  /* 0x000000380d00720c */ /* 0x000fe20003f24070 */
[----:B------:R-:W-:Y:S01]  /*7540*/  IMAD.SHL.U32 R14, R9, 0x20, RZ ;  /* 0x00000020090e7824 */ /* 0x000fe200078e00ff */
[----:B------:R-:W-:Y:S01]  /*7550*/  SGXT R15, R15, 0x1 ;  /* 0x000000010f0f781a */ /* 0x000fe20000000200 */
[----:B------:R-:W-:Y:S01]  /*7560*/  @!P4 IMAD.MOV R96, RZ, RZ, -R96 ;  /* 0x000000ffff60c224 */ /* 0x000fe200078e0a60 */
[C---:B------:R-:W-:Y:S01]  /*7570*/  ISETP.GT.U32.AND P4, PT, R13.reuse, R60, PT ;  /* 0x0000003c0d00720c */ /* 0x040fe20003f84070 */
[----:B------:R-:W-:Y:S01]  /*7580*/  @!P5 IMAD.MOV R100, RZ, RZ, -R100 ;  /* 0x000000ffff64d224 */ /* 0x000fe200078e0a64 */
[----:B------:R-:W-:Y:S01]  /*7590*/  ISETP.GT.U32.AND P5, PT, R13, R62, PT ;  /* 0x0000003e0d00720c */ /* 0x000fe20003fa4070 */
[--C-:B------:R-:W-:Y:S01]  /*75a0*/  @!P2 IMAD.IADD R58, R58, 0x1, -R13.reuse ;  /* 0x000000013a3aa824 */ /* 0x100fe200078e0a0d */
[----:B------:R-:W-:Y:S01]  /*75b0*/  LOP3.LUT R15, R15, 0x90, RZ, 0xc0, !PT ;  /* 0x000000900f0f7812 */ /* 0x000fe200078ec0ff */
[----:B------:R-:W-:Y:S01]  /*75c0*/  @!P6 IMAD.MOV R98, RZ, RZ, -R98 ;  /* 0x000000ffff62e224 */ /* 0x000fe200078e0a62 */
[----:B------:R-:W-:Y:S01]  /*75d0*/  ISETP.GE.AND P6, PT, R65, RZ, PT ;  /* 0x000000ff4100720c */ /* 0x000fe20003fc6270 */
[----:B------:R-:W-:Y:S01]  /*75e0*/  @!P0 IMAD.MOV R102, RZ, RZ, -R102 ;  /* 0x000000ffff668224 */ /* 0x000fe200078e0a66 */
[----:B------:R-:W-:Y:S01]  /*75f0*/  ISETP.GT.U32.AND P2, PT, R13, R58, PT ;  /* 0x0000003a0d00720c */ /* 0x000fe20003f44070 */
[--C-:B------:R-:W-:Y:S01]  /*7600*/  @!P1 IMAD.IADD R56, R56, 0x1, -R13.reuse ;  /* 0x0000000138389824 */ /* 0x100fe200078e0a0d */
[----:B------:R-:W-:Y:S01]  /*7610*/  ISETP.GE.AND P0, PT, R75, RZ, PT ;  /* 0x000000ff4b00720c */ /* 0x000fe20003f06270 */
[----:B------:R-:W-:Y:S01]  /*7620*/  IMAD R9, R83, UR5, RZ ;  /* 0x0000000553097c24 */ /* 0x000fe2000f8e02ff */
[----:B------:R-:W-:Y:S01]  /*7630*/  ISETP.GE.AND P1, PT, R77, RZ, PT ;  /* 0x000000ff4d00720c */ /* 0x000fe20003f26270 */
[--C-:B------:R-:W-:Y:S01]  /*7640*/  @!P4 IMAD.IADD R60, R60, 0x1, -R13.reuse ;  /* 0x000000013c3cc824 */ /* 0x100fe200078e0a0d */
[----:B------:R-:W-:Y:S01]  /*7650*/  ISETP.GE.AND P4, PT, R79, RZ, PT ;  /* 0x000000ff4f00720c */ /* 0x000fe20003f86270 */
[--C-:B------:R-:W-:Y:S01]  /*7660*/  @!P5 IMAD.IADD R62, R62, 0x1, -R13.reuse ;  /* 0x000000013e3ed824 */ /* 0x100fe200078e0a0d */
[----:B------:R-:W-:Y:S01]  /*7670*/  ISETP.GE.AND P5, PT, R81, RZ, PT ;  /* 0x000000ff5100720c */ /* 0x000fe20003fa6270 */
[----:B------:R-:W-:Y:S01]  /*7680*/  IMAD.MOV.U32 R108, RZ, RZ, R56 ;  /* 0x000000ffff6c7224 */ /* 0x000fe200078e0038 */
[----:B------:R-:W-:Y:S01]  /*7690*/  LOP3.LUT R14, R15, 0xf60, R14, 0xf8, !PT ;  /* 0x00000f600f0e7812 */ /* 0x000fe200078ef80e */
[----:B------:R-:W-:Y:S01]  /*76a0*/  IMAD.MOV.U32 R110, RZ, RZ, R60 ;  /* 0x000000ffff6e7224 */ /* 0x000fe200078e003c */
[----:B------:R-:W-:Y:S01]  /*76b0*/  USHF.L.U32 UR5, UR5, 0x5, URZ ;  /* 0x0000000505057899 */ /* 0x000fe2000800063f */
[----:B------:R-:W-:Y:S01]  /*76c0*/  @!P2 IMAD.IADD R58, R58, 0x1, -R13 ;  /* 0x000000013a3aa824 */ /* 0x000fe200078e0a0d */
[----:B------:R-:W-:Y:S01]  /*76d0*/  ISETP.NE.AND P2, PT, R7, RZ, PT ;  /* 0x000000ff0700720c */ /* 0x000fe20003f45270 */
[----:B------:R-:W-:Y:S01]  /*76e0*/  IMAD.MOV.U32 R112, RZ, RZ, R62 ;  /* 0x000000ffff707224 */ /* 0x000fe200078e003e */
[----:B------:R-:W-:Y:S01]  /*76f0*/  LOP3.LUT R13, RZ, R7, RZ, 0x33, !PT ;  /* 0x00000007ff0d7212 */ /* 0x000fe200078e33ff */
[----:B------:R-:W-:-:S02]  /*7700*/  IMAD.MOV.U32 R114, RZ, RZ, R58 ;  /* 0x000000ffff727224 */ /* 0x000fc400078e003a */
[----:B------:R-:W-:Y:S01]  /*7710*/  @!P6 IMAD.MOV R104, RZ, RZ, -R104 ;  /* 0x000000ffff68e224 */ /* 0x000fe200078e0a68 */
[----:B------:R-:W-:Y:S01]  /*7720*/  SEL R16, R13, R16, !P2 ;  /* 0x000000100d107207 */ /* 0x000fe20005000000 */
[----:B------:R-:W-:Y:S01]  /*7730*/  @!P0 IMAD.MOV R106, RZ, RZ, -R106 ;  /* 0x000000ffff6a8224 */ /* 0x000fe200078e0a6a */
[----:B------:R-:W-:Y:S01]  /*7740*/  IADD3 R7, P6, R9, UR6, RZ ;  /* 0x0000000609077c10 */ /* 0x000fe2000ffde0ff */
[----:B------:R-:W-:Y:S01]  /*7750*/  @!P1 IMAD.MOV R108, RZ, RZ, -R108 ;  /* 0x000000ffff6c9224 */ /* 0x000fe200078e0a6c */
[C---:B------:R-:W-:Y:S01]  /*7760*/  SEL R17, R13.reuse, R17, !P2 ;  /* 0x000000110d117207 */ /* 0x040fe20005000000 */
[----:B------:R-:W-:Y:S01]  /*7770*/  @!P4 IMAD.MOV R110, RZ, RZ, -R110 ;  /* 0x000000ffff6ec224 */ /* 0x000fe200078e0a6e */
[C---:B------:R-:W-:Y:S01]  /*7780*/  SEL R19, R13.reuse, R19, !P2 ;  /* 0x000000130d137207 */ /* 0x040fe20005000000 */
[----:B------:R-:W-:Y:S01]  /*7790*/  @!P5 IMAD.MOV R112, RZ, RZ, -R112 ;  /* 0x000000ffff70d224 */ /* 0x000fe200078e0a70 */
[C---:B------:R-:W-:Y:S01]  /*77a0*/  SEL R15, R13.reuse, R18, !P2 ;  /* 0x000000120d0f7207 */ /* 0x040fe20005000000 */
[----:B------:R-:W-:Y:S01]  /*77b0*/  @!P3 IMAD.MOV R114, RZ, RZ, -R114 ;  /* 0x000000ffff72b224 */ /* 0x000fe200078e0a72 */
[C---:B------:R-:W-:Y:S01]  /*77c0*/  SEL R21, R13.reuse, R21, !P2 ;  /* 0x000000150d157207 */ /* 0x040fe20005000000 */
[----:B------:R-:W-:Y:S01]  /*77d0*/  ULDC UR6, c[0x0][0x240] ;  /* 0x0000900000067ab9 */ /* 0x000fe20000000800 */
[C---:B------:R-:W-:Y:S01]  /*77e0*/  SEL R56, R13.reuse, R20, !P2 ;  /* 0x000000140d387207 */ /* 0x040fe20005000000 */
[----:B------:R-:W-:Y:S01]  /*77f0*/  IMAD R16, R16, UR6, RZ ;  /* 0x0000000610107c24 */ /* 0x000fe2000f8e02ff */
[----:B------:R-:W-:Y:S01]  /*7800*/  SEL R57, R13, R22, !P2 ;  /* 0x000000160d397207 */ /* 0x000fe20005000000 */
[----:B------:R-:W-:Y:S01]  /*7810*/  IMAD R18, R17, UR6, RZ ;  /* 0x0000000611127c24 */ /* 0x000fe2000f8e02ff */
[----:B------:R-:W-:Y:S01]  /*7820*/  SEL R23, R13, R23, !P2 ;  /* 0x000000170d177207 */ /* 0x000fe20005000000 */
[----:B------:R-:W-:Y:S01]  /*7830*/  IMAD R20, R19, UR6, RZ ;  /* 0x0000000613147c24 */ /* 0x000fe2000f8e02ff */
[----:B------:R-:W-:Y:S01]  /*7840*/  SEL R58, R13, R26, !P2 ;  /* 0x0000001a0d3a7207 */ /* 0x000fe20005000000 */
[----:B------:R-:W-:Y:S01]  /*7850*/  IMAD R22, R15, UR6, RZ ;  /* 0x000000060f167c24 */ /* 0x000fe2000f8e02ff */
[C---:B------:R-:W-:Y:S01]  /*7860*/  SEL R25, R13.reuse, R25, !P2 ;  /* 0x000000190d197207 */ /* 0x040fe20005000000 */
        /* <DEDUP_REMOVED lines=15> */
[C---:B------:R-:W-:Y:S01]  /*7960*/  SEL R33, R13.reuse, R33, !P2 ;  /* 0x000000210d217207 */ /* 0x040fe20005000000 */
[----:B------:R-:W-:Y:S01]  /*7970*/  IMAD.MOV.U32 R23, RZ, RZ, RZ ;  /* 0x000000ffff177224 */ /* 0x000fe200078e00ff */
[C---:B------:R-:W-:Y:S01]  /*7980*/  SEL R35, R13.reuse, R35, !P2 ;  /* 0x000000230d237207 */ /* 0x040fe20005000000 */
[----:B------:R-:W-:Y:S01]  /*7990*/  IMAD R62, R62, UR6, RZ ;  /* 0x000000063e3e7c24 */ /* 0x000fe2000f8e02ff */
[----:B------:R-:W-:Y:S01]  /*79a0*/  SEL R63, R13, R34, !P2 ;  /* 0x000000220d3f7207 */ /* 0x000fe20005000000 */
[----:B------:R-:W-:Y:S01]  /*79b0*/  IMAD R34, R31, UR6, RZ ;  /* 0x000000061f227c24 */ /* 0x000fe2000f8e02ff */
[----:B------:R-:W-:-:S02]  /*79c0*/  SEL R37, R13, R37, !P2 ;  /* 0x000000250d257207 */ /* 0x000fc40005000000 */
        /* <DEDUP_REMOVED lines=8> */
[C---:B------:R-:W-:Y:S01]  /*7a50*/  SEL R41, R13.reuse, R41, !P2 ;  /* 0x000000290d297207 */ /* 0x040fe20005000000 */
[----:B------:R-:W-:Y:S01]  /*7a60*/  IMAD R66, R66, UR6, RZ ;  /* 0x0000000642427c24 */ /* 0x000fe2000f8e02ff */
[----:B------:R-:W-:Y:S01]  /*7a70*/  SEL R67, R13, R42, !P2 ;  /* 0x0000002a0d437207 */ /* 0x000fe20005000000 */
[----:B------:R-:W-:Y:S01]  /*7a80*/  IMAD R42, R33, UR6, RZ ;  /* 0x00000006212a7c24 */ /* 0x000fe2000f8e02ff */
[----:B------:R-:W-:-:S02]  /*7a90*/  SEL R43, R13, R43, !P2 ;  /* 0x0000002b0d2b7207 */ /* 0x000fc40005000000 */
[----:B------:R-:W-:Y:S01]  /*7aa0*/  SEL R69, R13, R44, !P2 ;  /* 0x0000002c0d457207 */ /* 0x000fe20005000000 */
[----:B------:R-:W-:Y:S01]  /*7ab0*/  IMAD R44, R35, UR6, RZ ;  /* 0x00000006232c7c24 */ /* 0x000fe2000f8e02ff */
[C---:B------:R-:W-:Y:S02]  /*7ac0*/  SEL R45, R13.reuse, R45, !P2 ;  /* 0x0000002d0d2d7207 */ /* 0x040fe40005000000 */
[----:B------:R-:W-:Y:S01]  /*7ad0*/  SEL R71, R13, R46, !P2 ;  /* 0x0000002e0d477207 */ /* 0x000fe20005000000 */
[----:B------:R-:W-:Y:S01]  /*7ae0*/  IMAD R46, R63, UR6, RZ ;  /* 0x000000063f2e7c24 */ /* 0x000fe2000f8e02ff */
[C---:B------:R-:W-:Y:S02]  /*7af0*/  SEL R49, R13.reuse, R49, !P2 ;  /* 0x000000310d317207 */ /* 0x040fe40005000000 */
        /* <DEDUP_REMOVED lines=60> */
[----:B------:R-:W-:Y:S01]  /*7ec0*/  LEA.HI.X.SX32 R9, R9, UR7, 0x1, P6 ;  /* 0x0000000709097c11 */ /* 0x000fe2000b0f0eff */
[----:B------:R-:W-:Y:S01]  /*7ed0*/  IMAD R116, R101, UR6, RZ ;  /* 0x0000000665747c24 */ /* 0x000fe2000f8e02ff */
[-C--:B------:R-:W-:Y:S01]  /*7ee0*/  IADD3 R17, P5, R18, R7.reuse, RZ ;  /* 0x0000000712117210 */ /* 0x080fe20007fbe0ff */
[----:B------:R-:W-:Y:S01]  /*7ef0*/  IMAD R142, R13, UR6, RZ ;  /* 0x000000060d8e7c24 */ /* 0x000fe2000f8e02ff */
[-C--:B------:R-:W-:Y:S01]  /*7f00*/  IADD3 R13, P6, R16, R7.reuse, RZ ;  /* 0x00000007100d7210 */ /* 0x080fe20007fde0ff */
[----:B------:R-:W-:Y:S01]  /*7f10*/  IMAD R118, R103, UR6, RZ ;  /* 0x0000000667767c24 */ /* 0x000fe2000f8e02ff */
[----:B------:R-:W-:Y:S01]  /*7f20*/  IADD3 R15, P3, R20, R7, RZ ;  /* 0x00000007140f7210 */ /* 0x000fe20007f7e0ff */
[----:B------:R-:W-:Y:S01]  /*7f30*/  IMAD R120, R105, UR6, RZ ;  /* 0x0000000669787c24 */ /* 0x000fe2000f8e02ff */
[----:B------:R-:W-:Y:S01]  /*7f40*/  LEA.HI.X.SX32 R16, R16, R9, 0x1, P6 ;  /* 0x0000000910107211 */ /* 0x000fe200030f0eff */
[----:B------:R0:W-:Y:S01]  /*7f50*/  STL [R1+0xe6c], R13 ;  /* 0x000e6c0d01007387 */ /* 0x0001e20000100800 */
[----:B------:R-:W-:-:S02]  /*7f60*/  IMAD R122, R107, UR6, RZ ;  /* 0x000000066b7a7c24 */ /* 0x000fc4000f8e02ff */
[----:B------:R-:W-:Y:S01]  /*7f70*/  IMAD R124, R109, UR6, RZ ;  /* 0x000000066d7c7c24 */ /* 0x000fe2000f8e02ff */
[----:B------:R1:W-:Y:S01]  /*7f80*/  STL [R1+0xe74], R17 ;  /* 0x000e741101007387 */ /* 0x0003e20000100800 */
[----:B------:R-:W-:Y:S02]  /*7f90*/  IMAD R126, R111, UR6, RZ ;  /* 0x000000066f7e7c24 */ /* 0x000fe4000f8e02ff */
[----:B------:R-:W-:Y:S01]  /*7fa0*/  IMAD R128, R113, UR6, RZ ;  /* 0x0000000671807c24 */ /* 0x000fe2000f8e02ff */
[----:B------:R3:W-:Y:S01]  /*7fb0*/  STL [R1+0xe7c], R15 ;  /* 0x000e7c0f01007387 */ /* 0x0007e20000100800 */
[----:B------:R-:W-:Y:S01]  /*7fc0*/  IMAD R130, R115, UR6, RZ ;  /* 0x0000000673827c24 */ /* 0x000fe2000f8e02ff */
[-C--:B0-----:R-:W-:Y:S01]  /*7fd0*/  IADD3 R13, P2, R22, R7.reuse, RZ ;  /* 0x00000007160d7210 */ /* 0x081fe20007f5e0ff */
[----:B------:R-:W-:Y:S02]  /*7fe0*/  IMAD R132, R117, UR6, RZ ;  /* 0x0000000675847c24 */ /* 0x000fe4000f8e02ff */
[----:B------:R-:W-:Y:S01]  /*7ff0*/  IMAD R134, R119, UR6, RZ ;  /* 0x0000000677867c24 */ /* 0x000fe2000f8e02ff */
[-C--:B-1----:R-:W-:Y:S01]  /*8000*/  IADD3 R17, P1, R24, R7.reuse, RZ ;  /* 0x0000000718117210 */ /* 0x082fe20007f3e0ff */
[----:B------:R0:W-:Y:S01]  /*8010*/  STL [R1+0xe84], R13 ;  /* 0x000e840d01007387 */ /* 0x0001e20000100800 */
[----:B------:R-:W-:Y:S01]  /*8020*/  IMAD R136, R121, UR6, RZ ;  /* 0x0000000679887c24 */ /* 0x000fe2000f8e02ff */
[----:B---3--:R-:W-:-:S02]  /*8030*/  IADD3 R15, P0, R56, R7, RZ ;  /* 0x00000007380f7210 */ /* 0x008fc40007f1e0ff */
[----:B------:R-:W-:Y:S01]  /*8040*/  STL [R1+0xe8c], R17 ;  /* 0x000e8c1101007387 */ /* 0x000fe20000100800 */
[----:B------:R-:W-:Y:S02]  /*8050*/  IMAD R138, R123, UR6, RZ ;  /* 0x000000067b8a7c24 */ /* 0x000fe4000f8e02ff */
[----:B------:R-:W-:Y:S01]  /*8060*/  IMAD R140, R125, UR6, RZ ;  /* 0x000000067d8c7c24 */ /* 0x000fe2000f8e02ff */
[----:B------:R1:W-:Y:S01]  /*8070*/  STL [R1+0xe94], R15 ;  /* 0x000e940f01007387 */ /* 0x0003e20000100800 */
[----:B------:R-:W-:Y:S01]  /*8080*/  ULDC UR6, c[0x0][0x234] ;  /* 0x00008d0000067ab9 */ /* 0x000fe20000000800 */
[-C--:B0-----:R-:W-:Y:S01]  /*8090*/  IADD3 R13, P4, R26, R7.reuse, RZ ;  /* 0x000000071a0d7210 */ /* 0x081fe20007f9e0ff */
[----:B------:R-:W-:Y:S02]  /*80a0*/  IMAD R12, R12, UR6, RZ ;  /* 0x000000060c0c7c24 */ /* 0x000fe4000f8e02ff */
[----:B------:R-:W-:Y:S02]  /*80b0*/  IMAD R11, R11, UR6, RZ ;  /* 0x000000060b0b7c24 */ /* 0x000fe4000f8e02ff */
[----:B------:R0:W-:Y:S01]  /*80c0*/  STL [R1+0xe9c], R13 ;  /* 0x000e9c0d01007387 */ /* 0x0001e20000100800 */
[----:B------:R-:W-:Y:S01]  /*80d0*/  IMAD R10, R10, UR6, RZ ;  /* 0x000000060a0a7c24 */ /* 0x000fe2000f8e02ff */
[----:B-1----:R-:W-:-:S02]  /*80e0*/  IADD3 R15, P6, R28, R7, RZ ;  /* 0x000000071c0f7210 */ /* 0x002fc40007fde0ff */
[----:B------:R1:W-:Y:S01]  /*80f0*/  STL [R1+0xe68], R16 ;  /* 0x000e681001007387 */ /* 0x0003e20000100800 */
[----:B------:R-:W-:Y:S01]  /*8100*/  IMAD R6, R6, UR6, RZ ;  /* 0x0000000606067c24 */ /* 0x000fe2000f8e02ff */
[----:B------:R-:W-:Y:S02]  /*8110*/  UIMAD UR6, UR10, 0x18, URZ ;  /* 0x000000180a0678a4 */ /* 0x000fe4000f8e023f */
[----:B------:R3:W-:Y:S01]  /*8120*/  STL [R1+0xea4], R15 ;  /* 0x000ea40f01007387 */ /* 0x0007e20000100800 */
[----:B0-----:R-:W-:Y:S01]  /*8130*/  LEA.HI.X.SX32 R13, R18, R9, 0x1, P5 ;  /* 0x00000009120d7211 */ /* 0x001fe200028f0eff */
[----:B------:R-:W-:Y:S01]  /*8140*/  USHF.R.S32.HI UR17, URZ, 0x1f, UR6 ;  /* 0x0000001f3f117899 */ /* 0x000fe20008011406 */
[----:B-1----:R-:W-:-:S03]  /*8150*/  IADD3 R16, P5, R58, R7, RZ ;  /* 0x000000073a107210 */ /* 0x002fc60007fbe0ff */
[----:B------:R0:W-:Y:S01]  /*8160*/  STL [R1+0xe70], R13 ;  /* 0x000e700d01007387 */ /* 0x0001e20000100800 */
[----:B---3--:R-:W-:-:S03]  /*8170*/  LEA.HI.X.SX32 R15, R20, R9, 0x1, P3 ;  /* 0x00000009140f7211 */ /* 0x008fc600018f0eff */
[----:B------:R1:W-:Y:S04]  /*8180*/  STL [R1+0xeac], R16 ;  /* 0x000eac1001007387 */ /* 0x0003e80000100800 */
[----:B------:R3:W-:Y:S01]  /*8190*/  STL [R1+0xe78], R15 ;  /* 0x000e780f01007387 */ /* 0x0007e20000100800 */
[----:B0-----:R-:W-:Y:S02]  /*81a0*/  IADD3 R13, P3, R30, R7, RZ ;  /* 0x000000071e0d7210 */ /* 0x001fe40007f7e0ff */
[----:B-1----:R-:W-:-:S03]  /*81b0*/  LEA.HI.X.SX32 R16, R22, R9, 0x1, P2 ;  /* 0x0000000916107211 */ /* 0x002fc600010f0eff */
[----:B------:R0:W-:Y:S01]  /*81c0*/  STL [R1+0xeb4], R13 ;  /* 0x000eb40d01007387 */ /* 0x0001e20000100800 */
[----:B---3--:R-:W-:-:S03]  /*81d0*/  IADD3 R15, P2, R32, R7, RZ ;  /* 0x00000007200f7210 */ /* 0x008fc60007f5e0ff */
[----:B------:R1:W-:Y:S04]  /*81e0*/  STL [R1+0xe80], R16 ;  /* 0x000e801001007387 */ /* 0x0003e80000100800 */
[----:B------:R3:W-:Y:S01]  /*81f0*/  STL [R1+0xebc], R15 ;  /* 0x000ebc0f01007387 */ /* 0x0007e20000100800 */
[----:B0-----:R-:W-:Y:S02]  /*8200*/  LEA.HI.X.SX32 R13, R24, R9, 0x1, P1 ;  /* 0x00000009180d7211 */ /* 0x001fe400008f0eff */
[----:B------:R-:W-:Y:S02]  /*8210*/  CS2R R24, SRZ ;  /* 0x0000000000187805 */ /* 0x000fe4000001ff00 */
[----:B-1----:R-:W-:Y:S01]  /*8220*/  IADD3 R16, P1, R34, R7, RZ ;  /* 0x0000000722107210 */ /* 0x002fe20007f3e0ff */
[----:B------:R0:W-:Y:S01]  /*8230*/  STL [R1+0xe88], R13 ;  /* 0x000e880d01007387 */ /* 0x0001e20000100800 */
[----:B---3--:R-:W-:-:S03]  /*8240*/  LEA.HI.X.SX32 R15, R56, R9, 0x1, P0 ;  /* 0x00000009380f7211 */ /* 0x008fc600000f0eff */
[----:B------:R1:W-:Y:S01]  /*8250*/  STL [R1+0xec4], R16 ;  /* 0x000ec41001007387 */ /* 0x0003e20000100800 */
[----:B------:R-:W-:-:S03]  /*8260*/  CS2R R56, SRZ ;  /* 0x0000000000387805 */ /* 0x000fc6000001ff00 */
[----:B------:R3:W-:Y:S01]  /*8270*/  STL [R1+0xe90], R15 ;  /* 0x000e900f01007387 */ /* 0x0007e20000100800 */
[----:B0-----:R-:W-:Y:S02]  /*8280*/  IADD3 R13, P0, R60, R7, RZ ;  /* 0x000000073c0d7210 */ /* 0x001fe40007f1e0ff */
[----:B-1----:R-:W-:-:S03]  /*8290*/  LEA.HI.X.SX32 R16, R26, R9, 0x1, P4 ;  /* 0x000000091a107211 */ /* 0x002fc600020f0eff */
[----:B------:R0:W-:Y:S01]  /*82a0*/  STL [R1+0xecc], R13 ;  /* 0x000ecc0d01007387 */ /* 0x0001e20000100800 */
[----:B------:R-:W-:Y:S02]  /*82b0*/  CS2R R26, SRZ ;  /* 0x00000000001a7805 */ /* 0x000fe4000001ff00 */
[----:B---3--:R-:W-:Y:S01]  /*82c0*/  IADD3 R15, P4, R36, R7, RZ ;  /* 0x00000007240f7210 */ /* 0x008fe20007f9e0ff */
[----:B------:R1:W-:Y:S04]  /*82d0*/  STL [R1+0xe98], R16 ;  /* 0x000e981001007387 */ /* 0x0003e80000100800 */
[----:B------:R3:W-:Y:S01]  /*82e0*/  STL [R1+0xed4], R15 ;  /* 0x000ed40f01007387 */ /* 0x0007e20000100800 */
[----:B0-----:R-:W-:Y:S02]  /*82f0*/  LEA.HI.X.SX32 R13, R28, R9, 0x1, P6 ;  /* 0x000000091c0d7211 */ /* 0x001fe400030f0eff */
[----:B------:R-:W-:-:S02]  /*8300*/  CS2R R28, SRZ ;  /* 0x00000000001c7805 */ /* 0x000fc4000001ff00 */
        /* <DEDUP_REMOVED lines=243> */
[----:B------:R-:W-:Y:S01]  /*9240*/  STL [R1+0x105c], R16 ;  /* 0x00105c1001007387 */ /* 0x000fe20000100800 */
[----:B------:R-:W-:-:S03]  /*9250*/  CS2R R128, SRZ ;  /* 0x0000000000807805 */ /* 0x000fc6000001ff00 */
[----:B------:R1:W-:Y:S01]  /*9260*/  STL [R1+0x1028], R15 ;  /* 0x0010280f01007387 */ /* 0x0003e20000100800 */
[----:B0-----:R-:W-:Y:S02]  /*9270*/  IADD3 R13, P6, R142, R7, RZ ;  /* 0x000000078e0d7210 */ /* 0x001fe40007fde0ff */
[-C--:B------:R-:W-:Y:S02]  /*9280*/  LEA.HI.X.SX32 R7, R130, R9.reuse, 0x1, P5 ;  /* 0x0000000982077211 */ /* 0x080fe400028f0eff */
[----:B------:R-:W-:Y:S01]  /*9290*/  CS2R R130, SRZ ;  /* 0x0000000000827805 */ /* 0x000fe2000001ff00 */
[----:B------:R0:W-:Y:S01]  /*92a0*/  STL [R1+0x1064], R13 ;  /* 0x0010640d01007387 */ /* 0x0001e20000100800 */
[----:B-1----:R-:W-:-:S03]  /*92b0*/  LEA.HI.X.SX32 R15, R132, R9, 0x1, P3 ;  /* 0x00000009840f7211 */ /* 0x002fc600018f0eff */
[----:B------:R1:W-:Y:S01]  /*92c0*/  STL [R1+0x1030], R7 ;  /* 0x0010300701007387 */ /* 0x0003e20000100800 */
[C---:B------:R-:W-:Y:S02]  /*92d0*/  IADD3 R22, P3, R6.reuse, UR8, RZ ;  /* 0x0000000806167c10 */ /* 0x040fe4000ff7e0ff */
[----:B------:R-:W-:Y:S01]  /*92e0*/  CS2R R132, SRZ ;  /* 0x0000000000847805 */ /* 0x000fe2000001ff00 */
[----:B------:R3:W-:Y:S01]  /*92f0*/  STL [R1+0x1038], R15 ;  /* 0x0010380f01007387 */ /* 0x0007e20000100800 */
[----:B------:R-:W-:Y:S02]  /*9300*/  LEA.HI.X.SX32 R21, R6, UR9, 0x1, P3 ;  /* 0x0000000906157c11 */ /* 0x000fe400098f0eff */
[----:B0-----:R-:W-:Y:S02]  /*9310*/  LEA.HI.X.SX32 R13, R134, R9, 0x1, P2 ;  /* 0x00000009860d7211 */ /* 0x001fe400010f0eff */
[----:B------:R-:W-:Y:S02]  /*9320*/  CS2R R134, SRZ ;  /* 0x0000000000867805 */ /* 0x000fe4000001ff00 */
[----:B------:R-:W-:-:S02]  /*9330*/  IADD3 R20, P2, R10, UR8, RZ ;  /* 0x000000080a147c10 */ /* 0x000fc4000ff5e0ff */
[-C--:B-1----:R-:W-:Y:S01]  /*9340*/  LEA.HI.X.SX32 R7, R136, R9.reuse, 0x1, P1 ;  /* 0x0000000988077211 */ /* 0x082fe200008f0eff */
[----:B------:R0:W-:Y:S01]  /*9350*/  STL [R1+0x1040], R13 ;  /* 0x0010400d01007387 */ /* 0x0001e20000100800 */
[C---:B------:R-:W-:Y:S02]  /*9360*/  IADD3 R18, P1, R11.reuse, UR8, RZ ;  /* 0x000000080b127c10 */ /* 0x040fe4000ff3e0ff */
[----:B------:R-:W-:Y:S02]  /*9370*/  CS2R R136, SRZ ;  /* 0x0000000000887805 */ /* 0x000fe4000001ff00 */
[-C--:B---3--:R-:W-:Y:S01]  /*9380*/  LEA.HI.X.SX32 R15, R138, R9.reuse, 0x1, P0 ;  /* 0x000000098a0f7211 */ /* 0x088fe200000f0eff */
[----:B------:R1:W-:Y:S01]  /*9390*/  STL [R1+0x1048], R7 ;  /* 0x0010480701007387 */ /* 0x0003e20000100800 */
[----:B------:R-:W-:Y:S01]  /*93a0*/  IADD3 R16, P0, R12, UR8, RZ ;  /* 0x000000080c107c10 */ /* 0x000fe2000ff1e0ff */
[----:B------:R-:W-:Y:S01]  /*93b0*/  UIMAD UR8, UR10, 0x19, URZ ;  /* 0x000000190a0878a4 */ /* 0x000fe2000f8e023f */
[----:B------:R-:W-:Y:S01]  /*93c0*/  LEA.HI.X.SX32 R17, R11, UR9, 0x1, P1 ;  /* 0x000000090b117c11 */ /* 0x000fe200088f0eff */
[----:B------:R3:W-:Y:S01]  /*93d0*/  STL [R1+0x1050], R15 ;  /* 0x0010500f01007387 */ /* 0x0007e20000100800 */
[----:B------:R-:W-:Y:S01]  /*93e0*/  LEA.HI.X.SX32 R19, R10, UR9, 0x1, P2 ;  /* 0x000000090a137c11 */ /* 0x000fe200090f0eff */
[----:B------:R-:W-:Y:S01]  /*93f0*/  USHF.R.S32.HI UR7, URZ, 0x1f, UR8 ;  /* 0x0000001f3f077899 */ /* 0x000fe20008011408 */
[----:B0-----:R-:W-:-:S02]  /*9400*/  LEA.HI.X.SX32 R13, R140, R9, 0x1, P4 ;  /* 0x000000098c0d7211 */ /* 0x001fc400020f0eff */
[----:B------:R-:W-:Y:S02]  /*9410*/  CS2R R138, SRZ ;  /* 0x00000000008a7805 */ /* 0x000fe4000001ff00 */
[----:B------:R-:W-:Y:S02]  /*9420*/  IADD3 R6, P2, R20, UR50, RZ ;  /* 0x0000003214067c10 */ /* 0x000fe4000ff5e0ff */
[----:B------:R-:W-:Y:S02]  /*9430*/  CS2R R140, SRZ ;  /* 0x00000000008c7805 */ /* 0x000fe4000001ff00 */
[----:B-1----:R-:W-:Y:S01]  /*9440*/  LEA.HI.X.SX32 R7, R142, R9, 0x1, P6 ;  /* 0x000000098e077211 */ /* 0x002fe200030f0eff */
[----:B------:R-:W-:Y:S01]  /*9450*/  STL [R1+0x1058], R13 ;  /* 0x0010580d01007387 */ /* 0x000fe20000100800 */
[----:B------:R-:W-:Y:S02]  /*9460*/  IADD3 R9, P1, R18, UR50, RZ ;  /* 0x0000003212097c10 */ /* 0x000fe4000ff3e0ff */
[----:B------:R-:W-:-:S02]  /*9470*/  CS2R R142, SRZ ;  /* 0x00000000008e7805 */ /* 0x000fc4000001ff00 */
[----:B---3--:R-:W-:Y:S01]  /*9480*/  LEA.HI.X.SX32 R15, R12, UR9, 0x1, P0 ;  /* 0x000000090c0f7c11 */ /* 0x008fe200080f0eff */
[----:B------:R0:W-:Y:S01]  /*9490*/  STL [R1+0x1060], R7 ;  /* 0x0010600701007387 */ /* 0x0001e20000100800 */
[----:B------:R-:W-:-:S03]  /*94a0*/  UMOV UR9, URZ ;  /* 0x0000003f00097c82 */ /* 0x000fc60008000000 */
[----:B------:R-:W-:Y:S04]  /*94b0*/  STL [R1+0xc00], RZ ;  /* 0x000c00ff01007387 */ /* 0x000fe80000100800 */
[----:B------:R-:W-:Y:S01]  /*94c0*/  STL [R1+0xc04], RZ ;  /* 0x000c04ff01007387 */ /* 0x000fe20000100800 */
[----:B0-----:R-:W-:-:S03]  /*94d0*/  IADD3 R7, P0, R16, UR50, RZ ;  /* 0x0000003210077c10 */ /* 0x001fc6000ff1e0ff */
[----:B------:R-:W-:Y:S04]  /*94e0*/  STL [R1+0xc08], RZ ;  /* 0x000c08ff01007387 */ /* 0x000fe80000100800 */
        /* <DEDUP_REMOVED lines=765> */
[----:B------:R-:W-:Y:S04]  /*c4c0*/  STL [R1], RZ ;  /* 0x000000ff01007387 */ /* 0x000fe80000100800 */
        /* <DEDUP_REMOVED lines=127> */
[----:B------:R0:W-:Y:S04]  /*ccc0*/  STL [R1+0x106c], R7 ;  /* 0x00106c0701007387 */ /* 0x0001e80000100800 */
[----:B------:R1:W-:Y:S04]  /*ccd0*/  STL [R1+0x1074], R9 ;  /* 0x0010740901007387 */ /* 0x0003e80000100800 */
[----:B------:R3:W-:Y:S01]  /*cce0*/  STL [R1+0x107c], R6 ;  /* 0x00107c0601007387 */ /* 0x0007e20000100800 */
[----:B0-----:R-:W-:Y:S01]  /*ccf0*/  IADD3 R7, P3, R22, UR50, RZ ;  /* 0x0000003216077c10 */ /* 0x001fe2000ff7e0ff */
[----:B------:R-:W-:Y:S01]  /*cd00*/  USHF.R.S32.HI UR50, URZ, 0x1f, UR19 ;  /* 0x0000001f3f327899 */ /* 0x000fe20008011413 */
[----:B-1----:R-:W-:-:S03]  /*cd10*/  IADD3.X R9, R17, UR51, RZ, P1, !PT ;  /* 0x0000003311097c10 */ /* 0x002fc60008ffe4ff */
[----:B------:R0:W-:Y:S01]  /*cd20*/  STL [R1+0x1084], R7 ;  /* 0x0010840701007387 */ /* 0x0001e20000100800 */
[----:B---3--:R-:W-:-:S05]  /*cd30*/  IADD3.X R6, R15, UR51, RZ, P0, !PT ;  /* 0x000000330f067c10 */ /* 0x008fca00087fe4ff */
[----:B------:R1:W-:Y:S01]  /*cd40*/  STL [R1+0x1068], R6 ;  /* 0x0010680601007387 */ /* 0x0003e20000100800 */
[----:B0-----:R-:W-:-:S03]  /*cd50*/  IADD3.X R7, R19, UR51, RZ, P2, !PT ;  /* 0x0000003313077c10 */ /* 0x001fc600097fe4ff */
[----:B------:R0:W-:Y:S04]  /*cd60*/  STL [R1+0x1070], R9 ;  /* 0x0010700901007387 */ /* 0x0001e80000100800 */
[----:B------:R3:W-:Y:S01]  /*cd70*/  STL [R1+0x1078], R7 ;  /* 0x0010780701007387 */ /* 0x0007e20000100800 */
[----:B-1----:R-:W-:Y:S01]  /*cd80*/  IADD3.X R6, R21, UR51, RZ, P3, !PT ;  /* 0x0000003315067c10 */ /* 0x002fe20009ffe4ff */
[----:B------:R-:W-:Y:S01]  /*cd90*/  USHF.R.S32.HI UR51, URZ, 0x1f, UR22 ;  /* 0x0000001f3f337899 */ /* 0x000fe20008011416 */
[----:B0-----:R-:W-:-:S03]  /*cda0*/  IADD3 R9, P1, R18, UR52, RZ ;  /* 0x0000003412097c10 */ /* 0x001fc6000ff3e0ff */
[----:B------:R0:W-:Y:S01]  /*cdb0*/  STL [R1+0x1080], R6 ;  /* 0x0010800601007387 */ /* 0x0001e20000100800 */
[----:B---3--:R-:W-:-:S05]  /*cdc0*/  IADD3 R7, P0, R16, UR52, RZ ;  /* 0x0000003410077c10 */ /* 0x008fca000ff1e0ff */
[----:B------:R1:W-:Y:S01]  /*cdd0*/  STL [R1+0x108c], R7 ;  /* 0x00108c0701007387 */ /* 0x0003e20000100800 */
[----:B0-----:R-:W-:-:S03]  /*cde0*/  IADD3 R6, P2, R20, UR52, RZ ;  /* 0x0000003414067c10 */ /* 0x001fc6000ff5e0ff */
[----:B------:R0:W-:Y:S04]  /*cdf0*/  STL [R1+0x1094], R9 ;  /* 0x0010940901007387 */ /* 0x0001e80000100800 */
[----:B------:R3:W-:Y:S01]  /*ce00*/  STL [R1+0x109c], R6 ;  /* 0x00109c0601007387 */ /* 0x0007e20000100800 */
[----:B-1----:R-:W-:Y:S01]  /*ce10*/  IADD3 R7, P3, R22, UR52, RZ ;  /* 0x0000003416077c10 */ /* 0x002fe2000ff7e0ff */
[----:B------:R-:W-:Y:S01]  /*ce20*/  USHF.R.S32.HI UR52, URZ, 0x1f, UR23 ;  /* 0x0000001f3f347899 */ /* 0x000fe20008011417 */
[----:B0-----:R-:W-:-:S03]  /*ce30*/  IADD3.X R9, R17, UR53, RZ, P1, !PT ;  /* 0x0000003511097c10 */ /* 0x001fc60008ffe4ff */
        /* <DEDUP_REMOVED lines=82> */
[----:B---3--:R-:W-:Y:S02]  /*d360*/  IADD3 R7, P2, R20, UR8, RZ ;  /* 0x0000000814077c10 */ /* 0x008fe4000ff5e0ff */
[----:B0-----:R-:W-:-:S05]  /*d370*/  IADD3 R6, P0, R16, UR8, RZ ;  /* 0x0000000810067c10 */ /* 0x001fca000ff1e0ff */
[----:B------:R0:W-:Y:S04]  /*d380*/  STL [R1+0x112c], R6 ;  /* 0x00112c0601007387 */ /* 0x0001e80000100800 */
[----:B------:R1:W-:Y:S04]  /*d390*/  STL [R1+0x1134], R9 ;  /* 0x0011340901007387 */ /* 0x0003e80000100800 */
[----:B------:R3:W-:Y:S01]  /*d3a0*/  STL [R1+0x113c], R7 ;  /* 0x00113c0701007387 */ /* 0x0007e20000100800 */
[----:B0-----:R-:W-:Y:S01]  /*d3b0*/  IADD3 R6, P3, R22, UR8, RZ ;  /* 0x0000000816067c10 */ /* 0x001fe2000ff7e0ff */
[----:B------:R-:W-:Y:S01]  /*d3c0*/  UIADD3 UR8, UP0, UR12, 0x80, URZ ;  /* 0x000000800c087890 */ /* 0x000fe2000ff1e03f */
[----:B-1----:R-:W-:-:S03]  /*d3d0*/  IADD3.X R9, R17, UR7, RZ, P1, !PT ;  /* 0x0000000711097c10 */ /* 0x002fc60008ffe4ff */
[----:B------:R0:W-:Y:S01]  /*d3e0*/  STL [R1+0x1144], R6 ;  /* 0x0011440601007387 */ /* 0x0001e20000100800 */
[----:B------:R-:W-:Y:S01]  /*d3f0*/  UIADD3.X UR9, UR9, -0x3ffffff0, URZ, UP0, !UPT ;  /* 0xc000001009097890 */ /* 0x000fe200087fe43f */
[----:B---3--:R-:W-:-:S05]  /*d400*/  IADD3.X R7, R15, UR7, RZ, P0, !PT ;  /* 0x000000070f077c10 */ /* 0x008fca00087fe4ff */
[----:B------:R1:W-:Y:S01]  /*d410*/  STL [R1+0x1128], R7 ;  /* 0x0011280701007387 */ /* 0x0003e20000100800 */
[----:B0-----:R-:W-:-:S03]  /*d420*/  IADD3.X R6, R19, UR7, RZ, P2, !PT ;  /* 0x0000000713067c10 */ /* 0x001fc600097fe4ff */
[----:B------:R-:W-:Y:S04]  /*d430*/  STL [R1+0x1130], R9 ;  /* 0x0011300901007387 */ /* 0x000fe80000100800 */
[----:B------:R0:W-:Y:S01]  /*d440*/  STL [R1+0x1138], R6 ;  /* 0x0011380601007387 */ /* 0x0001e20000100800 */
[----:B-1----:R-:W-:Y:S01]  /*d450*/  IADD3.X R7, R21, UR7, RZ, P3, !PT ;  /* 0x0000000715077c10 */ /* 0x002fe20009ffe4ff */
[----:B------:R-:W-:-:S04]  /*d460*/  USHF.R.S32.HI UR7, URZ, 0x1f, UR40 ;  /* 0x0000001f3f077899 */ /* 0x000fc80008011428 */
[----:B------:R1:W-:Y:S01]  /*d470*/  STL [R1+0x1140], R7 ;  /* 0x0011400701007387 */ /* 0x0003e20000100800 */
[----:B0-----:R-:W-:Y:S02]  /*d480*/  SHF.R.S32.HI R6, RZ, 0x5, R8 ;  /* 0x00000005ff067819 */ /* 0x001fe40000011408 */
[----:B------:R-:W-:-:S03]  /*d490*/  IADD3 R8, P0, R18, UR6, RZ ;  /* 0x0000000612087c10 */ /* 0x000fc6000ff1e0ff */
[----:B------:R0:W-:Y:S01]  /*d4a0*/  STL [R1+0x144c], R6 ;  /* 0x00144c0601007387 */ /* 0x0001e20000100800 */
[----:B-1----:R-:W-:-:S05]  /*d4b0*/  IADD3 R7, P4, R16, UR6, RZ ;  /* 0x0000000610077c10 */ /* 0x002fca000ff9e0ff */
[----:B------:R1:W-:Y:S01]  /*d4c0*/  STL [R1+0x114c], R7 ;  /* 0x00114c0701007387 */ /* 0x0003e20000100800 */
[----:B0-----:R-:W-:-:S03]  /*d4d0*/  IADD3 R6, P1, R20, UR6, RZ ;  /* 0x0000000614067c10 */ /* 0x001fc6000ff3e0ff */
[----:B------:R0:W-:Y:S04]  /*d4e0*/  STL [R1+0x1154], R8 ;  /* 0x0011540801007387 */ /* 0x0001e80000100800 */
[----:B------:R3:W-:Y:S01]  /*d4f0*/  STL [R1+0x115c], R6 ;  /* 0x00115c0601007387 */ /* 0x0007e20000100800 */
[----:B-1----:R-:W-:Y:S01]  /*d500*/  IADD3 R7, P5, R22, UR6, RZ ;  /* 0x0000000616077c10 */ /* 0x002fe2000ffbe0ff */
[----:B------:R-:W-:Y:S01]  /*d510*/  USHF.R.S32.HI UR6, URZ, 0x1f, UR5 ;  /* 0x0000001f3f067899 */ /* 0x000fe20008011405 */
[----:B0-----:R-:W-:-:S03]  /*d520*/  IADD3 R8, P3, R20, UR16, RZ ;  /* 0x0000001014087c10 */ /* 0x001fc6000ff7e0ff */
[----:B------:R0:W-:Y:S01]  /*d530*/  STL [R1+0x1164], R7 ;  /* 0x0011640701007387 */ /* 0x0001e20000100800 */
[----:B---3--:R-:W-:-:S05]  /*d540*/  LOP3.LUT R6, R14, 0x10, RZ, 0x3c, !PT ;  /* 0x000000100e067812 */ /* 0x008fca00078e3cff */
[----:B------:R1:W-:Y:S01]  /*d550*/  STL [R1+0x1450], R6 ;  /* 0x0014500601007387 */ /* 0x0003e20000100800 */
[----:B0-----:R-:W-:-:S05]  /*d560*/  IADD3 R7, P6, R16, UR16, RZ ;  /* 0x0000001010077c10 */ /* 0x001fca000ffde0ff */
[----:B------:R0:W-:Y:S01]  /*d570*/  STL [R1+0x116c], R7 ;  /* 0x00116c0701007387 */ /* 0x0001e20000100800 */
[----:B-1----:R-:W-:-:S05]  /*d580*/  IADD3 R6, P2, R18, UR16, RZ ;  /* 0x0000001012067c10 */ /* 0x002fca000ff5e0ff */
[----:B------:R1:W-:Y:S01]  /*d590*/  STL [R1+0x1174], R6 ;  /* 0x0011740601007387 */ /* 0x0003e20000100800 */
[----:B0-----:R-:W-:-:S03]  /*d5a0*/  IADD3.X R7, R15, UR17, RZ, P4, !PT ;  /* 0x000000110f077c10 */ /* 0x001fc6000a7fe4ff */
[----:B------:R0:W-:Y:S04]  /*d5b0*/  STL [R1+0x117c], R8 ;  /* 0x00117c0801007387 */ /* 0x0001e80000100800 */
[----:B------:R3:W-:Y:S01]  /*d5c0*/  STL [R1+0x1148], R7 ;  /* 0x0011480701007387 */ /* 0x0007e20000100800 */
[----:B-1----:R-:W-:Y:S02]  /*d5d0*/  IADD3 R6, P4, R22, UR16, RZ ;  /* 0x0000001016067c10 */ /* 0x002fe4000ff9e0ff */
[----:B0-----:R-:W-:-:S03]  /*d5e0*/  IADD3.X R8, R17, UR17, RZ, P0, !PT ;  /* 0x0000001111087c10 */ /* 0x001fc600087fe4ff */
[----:B------:R0:W-:Y:S01]  /*d5f0*/  STL [R1+0x1184], R6 ;  /* 0x0011840601007387 */ /* 0x0001e20000100800 */
[----:B---3--:R-:W-:-:S03]  /*d600*/  IADD3.X R7, R19, UR17, RZ, P1, !PT ;  /* 0x0000001113077c10 */ /* 0x008fc60008ffe4ff */
[----:B------:R1:W-:Y:S04]  /*d610*/  STL [R1+0x1150], R8 ;  /* 0x0011500801007387 */ /* 0x0003e80000100800 */
[----:B------:R3:W-:Y:S01]  /*d620*/  STL [R1+0x1158], R7 ;  /* 0x0011580701007387 */ /* 0x0007e20000100800 */
[----:B0-----:R-:W-:Y:S01]  /*d630*/  IADD3.X R6, R21, UR17, RZ, P5, !PT ;  /* 0x0000001115067c10 */ /* 0x001fe2000affe4ff */
[----:B------:R-:W-:Y:S01]  /*d640*/  UIADD3.64 UR16, UR8, 0x80, URZ ;  /* 0x0000008008107897 */ /* 0x000fe2000fffe03f */
[----:B-1----:R-:W-:-:S03]  /*d650*/  IADD3 R8, P1, R20, UR20, RZ ;  /* 0x0000001414087c10 */ /* 0x002fc6000ff3e0ff */
[----:B------:R0:W-:Y:S01]  /*d660*/  STL [R1+0x1160], R6 ;  /* 0x0011600601007387 */ /* 0x0001e20000100800 */
[----:B---3--:R-:W-:-:S05]  /*d670*/  IADD3 R7, P5, R16, UR20, RZ ;  /* 0x0000001410077c10 */ /* 0x008fca000ffbe0ff */
[----:B------:R1:W-:Y:S01]  /*d680*/  STL [R1+0x118c], R7 ;  /* 0x00118c0701007387 */ /* 0x0003e20000100800 */
[----:B0-----:R-:W-:-:S05]  /*d690*/  IADD3 R6, P0, R18, UR20, RZ ;  /* 0x0000001412067c10 */ /* 0x001fca000ff1e0ff */
[----:B------:R0:W-:Y:S01]  /*d6a0*/  STL [R1+0x1194], R6 ;  /* 0x0011940601007387 */ /* 0x0001e20000100800 */
[----:B-1----:R-:W-:-:S03]  /*d6b0*/  IADD3.X R7, R15, UR21, RZ, P6, !PT ;  /* 0x000000150f077c10 */ /* 0x002fc6000b7fe4ff */
[----:B------:R1:W-:Y:S04]  /*d6c0*/  STL [R1+0x119c], R8 ;  /* 0x00119c0801007387 */ /* 0x0003e80000100800 */
[----:B------:R3:W-:Y:S01]  /*d6d0*/  STL [R1+0x1168], R7 ;  /* 0x0011680701007387 */ /* 0x0007e20000100800 */
[----:B0-----:R-:W-:Y:S02]  /*d6e0*/  IADD3 R6, P6, R22, UR20, RZ ;  /* 0x0000001416067c10 */ /* 0x001fe4000ffde0ff */
[----:B-1----:R-:W-:-:S03]  /*d6f0*/  IADD3.X R8, R17, UR21, RZ, P2, !PT ;  /* 0x0000001511087c10 */ /* 0x002fc600097fe4ff */
        /* <DEDUP_REMOVED lines=86> */
[----:B---3--:R-:W-:-:S03]  /*dc60*/  IADD3 R7, P0, R16, UR13, RZ ;  /* 0x0000000d10077c10 */ /* 0x008fc6000ff1e0ff */
[----:B------:R1:W-:Y:S04]  /*dc70*/  STL [R1+0x1210], R8 ;  /* 0x0012100801007387 */ /* 0x0003e80000100800 */
[----:B------:R3:W-:Y:S01]  /*dc80*/  STL [R1+0x124c], R7 ;  /* 0x00124c0701007387 */ /* 0x0007e20000100800 */
[----:B0-----:R-:W-:Y:S02]  /*dc90*/  IADD3.X R6, R19, UR43, RZ, P4, !PT ;  /* 0x0000002b13067c10 */ /* 0x001fe4000a7fe4ff */
[----:B-1----:R-:W-:-:S03]  /*dca0*/  IADD3 R8, P4, R18, UR13, RZ ;  /* 0x0000000d12087c10 */ /* 0x002fc6000ff9e0ff */
[----:B------:R0:W-:Y:S01]  /*dcb0*/  STL [R1+0x1218], R6 ;  /* 0x0012180601007387 */ /* 0x0001e20000100800 */
[----:B---3--:R-:W-:-:S03]  /*dcc0*/  IADD3.X R7, R21, UR43, RZ, P3, !PT ;  /* 0x0000002b15077c10 */ /* 0x008fc60009ffe4ff */
        /* <DEDUP_REMOVED lines=23> */
[----:B------:R-:W-:Y:S01]  /*de40*/  UMOV UR15, 0xc0000010 ;  /* 0xc0000010000f7882 */ /* 0x000fe20000000000 */
[----:B---3--:R-:W-:Y:S02]  /*de50*/  IADD3.X R7, R17, UR47, RZ, P4, !PT ;  /* 0x0000002f11077c10 */ /* 0x008fe4000a7fe4ff */
        /* <DEDUP_REMOVED lines=225> */
[----:B-1----:R-:W-:-:S03]  /*ec70*/  IADD3.X R8, R19, UR61, RZ, P3, !PT ;  /* 0x0000003d13087c10 */ /* 0x002fc60009ffe4ff */
[----:B------:R0:W-:Y:S01]  /*ec80*/  STL [R1+0x1410], R6 ;  /* 0x0014100601007387 */ /* 0x0001e20000100800 */
[----:B---3--:R-:W-:-:S03]  /*ec90*/  IADD3.X R7, R21, UR61, RZ, P2, !PT ;  /* 0x0000003d15077c10 */ /* 0x008fc600097fe4ff */
        /* <DEDUP_REMOVED lines=8> */
[----:B0-----:R-:W-:-:S05]  /*ed20*/  IADD3.X R6, R21, UR42, RZ, P0, !PT ;  /* 0x0000002a15067c10 */ /* 0x001fca00087fe4ff */
[----:B------:R1:W-:Y:S02]  /*ed30*/  STL [R1+0x1440], R6 ;  /* 0x0014400601007387 */ /* 0x0003e40000100800 */
.L_x_1:
[----:B------:R-:W-:Y:S01]  /*ed40*/  STL [R1+0x2394], R216 ;  /* 0x002394d801007387 */ /* 0x000fe20000100800 */
[----:B-1----:R-:W0:Y:S03]  /*ed50*/  LDC R6, c[0x0][0x230] ;  /* 0x00008c00ff067b82 */ /* 0x002e260000000800 */
[----:B------:R-:W-:Y:S04]  /*ed60*/  STL [R1+0x2390], R214 ;  /* 0x002390d601007387 */ /* 0x000fe80000100800 */
[----:B-----5:R-:W-:Y:S04]  /*ed70*/  STL [R1+0x238c], R14 ;  /* 0x00238c0e01007387 */ /* 0x020fe80000100800 */
[----:B------:R-:W-:Y:S04]  /*ed80*/  STL [R1+0x2388], R213 ;  /* 0x002388d501007387 */ /* 0x000fe80000100800 */
[----:B------:R-:W-:Y:S04]  /*ed90*/  STL [R1+0x2384], R212 ;  /* 0x002384d401007387 */ /* 0x000fe80000100800 */
[----:B------:R-:W-:Y:S04]  /*eda0*/  STL [R1+0x2380], R211 ;  /* 0x002380d301007387 */ /* 0x000fe80000100800 */
[----:B------:R1:W-:Y:S04]  /*edb0*/  STL [R1+0x2144], R126 ;  /* 0x0021447e01007387 */ /* 0x0003e80000100800 */
[----:B-1----:R-:W3:Y:S04]  /*edc0*/  LDL.LU R126, [R1+0x1178] ;  /* 0x00117800017e7983 */ /* 0x002ee80000300800 */
[----:B------:R1:W-:Y:S04]  /*edd0*/  STL [R1+0x2140], R127 ;  /* 0x0021407f01007387 */ /* 0x0003e80000100800 */
[----:B-1----:R-:W4:Y:S04]  /*ede0*/  LDL.LU R127, [R1+0x114c] ;  /* 0x00114c00017f7983 */ /* 0x002f280000300800 */
[----:B------:R1:W-:Y:S04]  /*edf0*/  STL [R1+0x213c], R128 ;  /* 0x00213c8001007387 */ /* 0x0003e80000100800 */
[----:B-1----:R-:W2:Y:S04]  /*ee00*/  LDL.LU R128, [R1+0x1170] ;  /* 0x0011700001807983 */ /* 0x002ea80000300800 */
[----:B------:R1:W-:Y:S04]  /*ee10*/  STL [R1+0x2138], R129 ;  /* 0x0021388101007387 */ /* 0x0003e80000100800 */
[----:B-1----:R-:W4:Y:S04]  /*ee20*/  LDL.LU R129, [R1+0x1144] ;  /* 0x0011440001817983 */ /* 0x002f280000300800 */
[----:B------:R1:W-:Y:S04]  /*ee30*/  STL [R1+0x2134], R130 ;  /* 0x0021348201007387 */ /* 0x0003e80000100800 */
[----:B-1----:R-:W4:Y:S04]  /*ee40*/  LDL.LU R130, [R1+0x1168] ;  /* 0x0011680001827983 */ /* 0x002f280000300800 */
[----:B------:R1:W-:Y:S04]  /*ee50*/  STL [R1+0x2130], R131 ;  /* 0x0021308301007387 */ /* 0x0003e80000100800 */
[----:B-1----:R-:W4:Y:S04]  /*ee60*/  LDL.LU R131, [R1+0x113c] ;  /* 0x00113c0001837983 */ /* 0x002f280000300800 */
[----:B------:R1:W-:Y:S04]  /*ee70*/  STL [R1+0x212c], R132 ;  /* 0x00212c8401007387 */ /* 0x0003e80000100800 */
[----:B-1----:R-:W4:Y:S04]  /*ee80*/  LDL.LU R132, [R1+0x1160] ;  /* 0x0011600001847983 */ /* 0x002f280000300800 */
[----:B------:R1:W-:Y:S01]  /*ee90*/  STL [R1+0x2128], R133 ;  /* 0x0021288501007387 */ /* 0x0003e20000100800 */
[----:B0-----:R-:W-:-:S03]  /*eea0*/  IMAD R6, R23, -0x20, R6 ;  /* 0xffffffe017067824 */ /* 0x001fc600078e0206 */
[----:B-1----:R-:W4:Y:S04]  /*eeb0*/  LDL.LU R133, [R1+0x1134] ;  /* 0x0011340001857983 */ /* 0x002f280000300800 */
[----:B------:R0:W-:Y:S04]  /*eec0*/  STL [R1+0x2124], R134 ;  /* 0x0021248601007387 */ /* 0x0001e80000100800 */
[----:B0-----:R-:W4:Y:S04]  /*eed0*/  LDL.LU R134, [R1+0x1158] ;  /* 0x0011580001867983 */ /* 0x001f280000300800 */
[----:B------:R0:W-:Y:S04]  /*eee0*/  STL [R1+0x2120], R135 ;  /* 0x0021208701007387 */ /* 0x0001e80000100800 */
[----:B0-----:R-:W4:Y:S04]  /*eef0*/  LDL.LU R135, [R1+0x112c] ;  /* 0x00112c0001877983 */ /* 0x001f280000300800 */
[----:B------:R0:W-:Y:S01]  /*ef00*/  STL [R1+0x211c], R136 ;  /* 0x00211c8801007387 */ /* 0x0001e20000100800 */
[----:B------:R-:W-:-:S03]  /*ef10*/  ISETP.GT.AND P0, PT, R6, RZ, PT ;  /* 0x000000ff0600720c */ /* 0x000fc60003f04270 */
[----:B0-----:R-:W4:Y:S04]  /*ef20*/  LDL.LU R136, [R1+0x1150] ;  /* 0x0011500001887983 */ /* 0x001f280000300800 */
[----:B------:R0:W-:Y:S04]  /*ef30*/  STL [R1+0x2118], R137 ;  /* 0x0021188901007387 */ /* 0x0001e80000100800 */
        /* <DEDUP_REMOVED lines=9> */
[----:B------:R0:W-:Y:S01]  /*efd0*/  STL [R1+0x2104], R142 ;  /* 0x0021048e01007387 */ /* 0x0001e20000100800 */
[----:B------:R-:W-:-:S03]  /*efe0*/  PRMT R201, RZ, 0x7610, R201 ;  /* 0x00007610ffc97816 */ /* 0x000fc600000000c9 */
[----:B0-----:R-:W4:Y:S04]  /*eff0*/  LDL.LU R142, [R1+0x1138] ;  /* 0x00113800018e7983 */ /* 0x001f280000300800 */
[----:B------:R0:W-:Y:S01]  /*f000*/  STL [R1+0x2100], R143 ;  /* 0x0021008f01007387 */ /* 0x0001e20000100800 */
[----:B------:R-:W-:Y:S02]  /*f010*/  @P0 IMAD.MOV.U32 R8, RZ, RZ, R22 ;  /* 0x000000ffff080224 */ /* 0x000fe400078e0016 */
[----:B------:R-:W-:Y:S01]  /*f020*/  @P0 IMAD.MOV.U32 R9, RZ, RZ, R21 ;  /* 0x000000ffff090224 */ /* 0x000fe200078e0015 */
[----:B------:R-:W-:-:S04]  /*f030*/  PRMT R208, RZ, 0x7610, R208 ;  /* 0x00007610ffd07816 */ /* 0x000fc800000000d0 */
[----:B------:R1:W4:Y:S04]  /*f040*/  @P0 LDG.E.U8 R201, desc[UR44][R8.64] ;  /* 0x0000002c08c90981 */ /* 0x000328000c1e1100 */
[----:B0-----:R-:W4:Y:S04]  /*f050*/  LDL.LU R143, [R1+0x110c] ;  /* 0x00110c00018f7983 */ /* 0x001f280000300800 */
[----:B------:R0:W-:Y:S04]  /*f060*/  STL [R1+0x20fc], R144 ;  /* 0x0020fc9001007387 */ /* 0x0001e80000100800 */
[----:B0-----:R-:W4:Y:S04]  /*f070*/  LDL.LU R144, [R1+0x1130] ;  /* 0x0011300001907983 */ /* 0x001f280000300800 */
[----:B------:R0:W-:Y:S01]  /*f080*/  STL [R1+0x20f8], R145 ;  /* 0x0020f89101007387 */ /* 0x0001e20000100800 */
[----:B-1----:R-:W-:-:S03]  /*f090*/  @P0 IMAD.MOV.U32 R8, RZ, RZ, R20 ;  /* 0x000000ffff080224 */ /* 0x002fc600078e0014 */
[----:B0-----:R-:W4:Y:S04]  /*f0a0*/  LDL.LU R145, [R1+0x1104] ;  /* 0x0011040001917983 */ /* 0x001f280000300800 */
[----:B------:R0:W-:Y:S01]  /*f0b0*/  STL [R1+0x20f4], R146 ;  /* 0x0020f49201007387 */ /* 0x0001e20000100800 */
        /* <DEDUP_REMOVED lines=16> */
[----:B------:R-:W-:Y:S04]  /*f1c0*/  STL [R1+0x20e0], R151 ;  /* 0x0020e09701007387 */ /* 0x000fe80000100800 */
[----:B------:R0:W-:Y:S01]  /*f1d0*/  STL [R1+0x20c4], R5 ;  /* 0x0020c40501007387 */ /* 0x0001e20000100800 */
[----:B-1----:R-:W-:-:S03]  /*f1e0*/  @P0 IMAD.MOV.U32 R8, RZ, RZ, R16 ;  /* 0x000000ffff080224 */ /* 0x002fc600078e0010 */
[----:B0-----:R-:W3:Y:S01]  /*f1f0*/  LDL R5, [R1+0x141c] ;  /* 0x00141c0001057983 */ /* 0x001ee20000100800 */
[----:B------:R-:W-:-:S03]  /*f200*/  ISETP.GT.AND P1, PT, R6, 0x1, PT ;  /* 0x000000010600780c */ /* 0x000fc60003f24270 */
[----:B------:R0:W-:Y:S04]  /*f210*/  STL [R1+0x20c0], R4 ;  /* 0x0020c00401007387 */ /* 0x0001e80000100800 */
[----:B------:R1:W-:Y:S04]  /*f220*/  STL [R1+0x20bc], R3 ;  /* 0x0020bc0301007387 */ /* 0x0003e80000100800 */
[----:B------:R-:W-:Y:S04]  /*f230*/  STL [R1+0x20b8], R2 ;  /* 0x0020b80201007387 */ /* 0x000fe80000100800 */
[----:B------:R-:W-:Y:S01]  /*f240*/  STL [R1+0x20b4], R0 ;  /* 0x0020b40001007387 */ /* 0x000fe20000100800 */
[----:B------:R-:W-:-:S03]  /*f250*/  @P0 IMAD.MOV.U32 R9, RZ, RZ, R15 ;  /* 0x000000ffff090224 */ /* 0x000fc600078e000f */
[----:B------:R-:W-:Y:S04]  /*f260*/  STL [R1+0x2348], R23 ;  /* 0x0023481701007387 */ /* 0x000fe80000100800 */
        /* <DEDUP_REMOVED lines=8> */
[----:B------:R2:W4:Y:S04]  /*f2f0*/  @P0 LDG.E.U8 R210, desc[UR44][R8.64] ;  /* 0x0000002c08d20981 */ /* 0x000528000c1e1100 */
[----:B------:R-:W2:Y:S04]  /*f300*/  LDL R8, [R1+0x1440] ;  /* 0x0014400001087983 */ /* 0x000ea80000100800 */
[----:B------:R-:W2:Y:S01]  /*f310*/  LDL R9, [R1+0x1444] ;  /* 0x0014440001097983 */ /* 0x000ea20000100800 */
[----:B------:R-:W-:-:S02]  /*f320*/  PRMT R197, RZ, 0x7610, R197 ;  /* 0x00007610ffc57816 */ /* 0x000fc400000000c5 */
[----:B--2---:R-:W-:-:S04]  /*f330*/  @P1 LOP3.LUT R9, R9, R8, RZ, 0x3c, !PT ;  /* 0x0000000809091212 */ /* 0x004fc800078e3cff */
[----:B------:R-:W-:-:S04]  /*f340*/  @P1 LOP3.LUT R8, R9, R8, RZ, 0x3c, !PT ;  /* 0x0000000809081212 */ /* 0x000fc800078e3cff */
[----:B------:R-:W-:-:S05]  /*f350*/  @P1 LOP3.LUT R9, R9, R8, RZ, 0x3c, !PT ;  /* 0x0000000809091212 */ /* 0x000fca00078e3cff */
[----:B------:R2:W4:Y:S04]  /*f360*/  @P1 LDG.E.U8 R197, desc[UR44][R8.64] ;  /* 0x0000002c08c51981 */ /* 0x000528000c1e1100 */
[----:B------:R-:W2:Y:S04]  /*f370*/  LDL R8, [R1+0x1438] ;  /* 0x0014380001087983 */ /* 0x000ea80000100800 */
[----:B------:R-:W2:Y:S01]  /*f380*/  LDL R9, [R1+0x143c] ;  /* 0x00143c0001097983 */ /* 0x000ea20000100800 */
[----:B------:R-:W-:Y:S02]  /*f390*/  PRMT R205, RZ, 0x7610, R205 ;  /* 0x00007610ffcd7816 */ /* 0x000fe400000000cd */
        /* <DEDUP_REMOVED lines=20> */
[----:B------:R-:W-:Y:S02]  /*f4e0*/  ISETP.GT.AND P0, PT, R6, 0x2, PT ;  /* 0x000000020600780c */ /* 0x000fe40003f04270 */
[----:B------:R-:W-:-:S11]  /*f4f0*/  PRMT R195, RZ, 0x7610, R195 ;  /* 0x00007610ffc37816 */ /* 0x000fd600000000c3 */
[----:B--2---:R-:W-:-:S04]  /*f500*/  @P0 LOP3.LUT R9, R9, R8, RZ, 0x3c, !PT ;  /* 0x0000000809090212 */ /* 0x004fc800078e3cff */
[----:B------:R-:W-:-:S04]  /*f510*/  @P0 LOP3.LUT R8, R9, R8, RZ, 0x3c, !PT ;  /* 0x0000000809080212 */ /* 0x000fc800078e3cff */
[----:B------:R-:W-:-:S05]  /*f520*/  @P0 LOP3.LUT R9, R9, R8, RZ, 0x3c, !PT ;  /* 0x0000000809090212 */ /* 0x000fca00078e3cff */
[----:B------:R3:W2:Y:S04]  /*f530*/  @P0 LDG.E.U8 R195, desc[UR44][R8.64] ;  /* 0x0000002c08c30981 */ /* 0x0006a8000c1e1100 */
[----:B------:R-:W4:Y:S01]  /*f540*/  LDL R9, [R1+0x1418] ;  /* 0x0014180001097983 */ /* 0x000f220000100800 */
[----:B------:R-:W-:Y:S01]  /*f550*/  PRMT R202, RZ, 0x7610, R202 ;  /* 0x00007610ffca7816 */ /* 0x000fe200000000ca */
[----:B---3--:R-:W-:Y:S01]  /*f560*/  @P0 IMAD.MOV.U32 R8, RZ, RZ, R5 ;  /* 0x000000ffff080224 */ /* 0x008fe200078e0005 */
[----:B------:R-:W-:Y:S01]  /*f570*/  PRMT R203, RZ, 0x7610, R203 ;  /* 0x00007610ffcb7816 */ /* 0x000fe200000000cb */
[----:B------:R-:W3:Y:S04]  /*f580*/  LDL R5, [R1+0x13ec] ;  /* 0x0013ec0001057983 */ /* 0x000ee80000100800 */
[----:B----4-:R4:W2:Y:S04]  /*f590*/  @P0 LDG.E.U8 R202, desc[UR44][R8.64] ;  /* 0x0000002c08ca0981 */ /* 0x0108a8000c1e1100 */
[----:B------:R-:W4:Y:S04]  /*f5a0*/  LDL R8, [R1+0x1410] ;  /* 0x0014100001087983 */ /* 0x000f280000100800 */
[----:B------:R-:W4:Y:S02]  /*f5b0*/  LDL R9, [R1+0x1414] ;  /* 0x0014140001097983 */ /* 0x000f240000100800 */
[----:B----4-:R-:W-:-:S04]  /*f5c0*/  @P0 LOP3.LUT R9, R9, R8, RZ, 0x3c, !PT ;  /* 0x0000000809090212 */ /* 0x010fc800078e3cff */
[----:B------:R-:W-:-:S04]  /*f5d0*/  @P0 LOP3.LUT R8, R9, R8, RZ, 0x3c, !PT ;  /* 0x0000000809080212 */ /* 0x000fc800078e3cff */
[----:B------:R-:W-:-:S05]  /*f5e0*/  @P0 LOP3.LUT R9, R9, R8, RZ, 0x3c, !PT ;  /* 0x0000000809090212 */ /* 0x000fca00078e3cff */
[----:B------:R4:W2:Y:S04]  /*f5f0*/  @P0 LDG.E.U8 R203, desc[UR44][R8.64] ;  /* 0x0000002c08cb0981 */ /* 0x0008a8000c1e1100 */
[----:B------:R-:W4:Y:S04]  /*f600*/  LDL R8, [R1+0x1408] ;  /* 0x0014080001087983 */ /* 0x000f280000100800 */
[----:B------:R-:W4:Y:S01]  /*f610*/  LDL R9, [R1+0x140c] ;  /* 0x00140c0001097983 */ /* 0x000f220000100800 */
[----:B------:R-:W-:Y:S02]  /*f620*/  PRMT R204, RZ, 0x7610, R204 ;  /* 0x00007610ffcc7816 */ /* 0x000fe400000000cc */
[----:B----4-:R-:W-:-:S04]  /*f630*/  @P0 LOP3.LUT R9, R9, R8, RZ, 0x3c, !PT ;  /* 0x0000000809090212 */ /* 0x010fc800078e3cff */
[----:B------:R-:W-:-:S04]  /*f640*/  @P0 LOP3.LUT R8, R9, R8, RZ, 0x3c, !PT ;  /* 0x0000000809080212 */ /* 0x000fc800078e3cff */
[----:B------:R-:W-:-:S05]  /*f650*/  @P0 LOP3.LUT R9, R9, R8, RZ, 0x3c, !PT ;  /* 0x0000000809090212 */ /* 0x000fca00078e3cff */
[----:B------:R4:W2:Y:S04]  /*f660*/  @P0 LDG.E.U8 R204, desc[UR44][R8.64] ;  /* 0x0000002c08cc0981 */ /* 0x0008a8000c1e1100 */
[----:B------:R-:W4:Y:S04]  /*f670*/  LDL R8, [R1+0x1400] ;  /* 0x0014000001087983 */ /* 0x000f280000100800 */
[----:B------:R-:W4:Y:S01]  /*f680*/  LDL R9, [R1+0x1404] ;  /* 0x0014040001097983 */ /* 0x000f220000100800 */
[----:B------:R-:W-:Y:S02]  /*f690*/  ISETP.GT.AND P1, PT, R6, 0x3, PT ;  /* 0x000000030600780c */ /* 0x000fe40003f24270 */
[----:B------:R-:W-:-:S11]  /*f6a0*/  PRMT R191, RZ, 0x7610, R191 ;  /* 0x00007610ffbf7816 */ /* 0x000fd600000000bf */
        /* <DEDUP_REMOVED lines=17> */
[----:B------:R3:W4:Y:S04]  /*f7c0*/  @P1 LDG.E.U8 R199, desc[UR44][R8.64] ;  /* 0x0000002c08c71981 */ /* 0x000728000c1e1100 */
[----:B------:R-:W2:Y:S01]  /*f7d0*/  LDL R9, [R1+0x13e8] ;  /* 0x0013e80001097983 */ /* 0x000ea20000100800 */
[----:B------:R-:W-:Y:S01]  /*f7e0*/  PRMT R200, RZ, 0x7610, R200 ;  /* 0x00007610ffc87816 */ /* 0x000fe200000000c8 */
[----:B---3--:R-:W-:Y:S01]  /*f7f0*/  @P1 IMAD.MOV.U32 R8, RZ, RZ, R5 ;  /* 0x000000ffff081224 */ /* 0x008fe200078e0005 */
[----:B------:R-:W-:Y:S01]  /*f800*/  ISETP.GT.AND P0, PT, R6, 0x4, PT ;  /* 0x000000040600780c */ /* 0x000fe20003f04270 */
[----:B------:R-:W3:Y:S04]  /*f810*/  LDL R5, [R1+0x13c4] ;  /* 0x0013c40001057983 */ /* 0x000ee80000100800 */
[----:B--2---:R2:W4:Y:S04]  /*f820*/  @P1 LDG.E.U8 R200, desc[UR44][R8.64] ;  /* 0x0000002c08c81981 */ /* 0x004528000c1e1100 */
        /* <DEDUP_REMOVED lines=24> */
[----:B------:R-:W-:-:S02]  /*f9b0*/  ISETP.GT.AND P1, PT, R6, 0x5, PT ;  /* 0x000000050600780c */ /* 0x000fc40003f24270 */
        /* <DEDUP_REMOVED lines=48> */
[----:B------:R-:W-:Y:S01]  /*fcc0*/  PRMT R187, RZ, 0x7610, R187 ;  /* 0x00007610ffbb7816 */ /* 0x000fe200000000bb */
[----:B------:R-:W3:Y:S04]  /*fcd0*/  LDL R5, [R1+0x1364] ;  /* 0x0013640001057983 */ /* 0x000ee80000100800 */
[----:B--2---:R2:W4:Y:S04]  /*fce0*/  @P0 LDG.E.U8 R186, desc[UR44][R8.64] ;  /* 0x0000002c08ba0981 */ /* 0x004528000c1e1100 */
[----:B------:R-:W2:Y:S04]  /*fcf0*/  LDL R8, [R1+0x1388] ;  /* 0x0013880001087983 */ /* 0x000ea80000100800 */
[----:B------:R-:W2:Y:S02]  /*fd00*/  LDL R9, [R1+0x138c] ;  /* 0x00138c0001097983 */ /* 0x000ea40000100800 */
        /* <DEDUP_REMOVED lines=256> */
[----:B0-----:R-:W-:-:S11]  /*10d10*/  PRMT R4, RZ, 0x7610, R4 ;  /* 0x00007610ff047816 */ /* 0x001fd60000000004 */
[----:B--2---:R-:W-:-:S04]  /*10d20*/  @P0 LOP3.LUT R9, R9, R8, RZ, 0x3c, !PT ;  /* 0x0000000809090212 */ /* 0x004fc800078e3cff */
[----:B------:R-:W-:-:S04]  /*10d30*/  @P0 LOP3.LUT R8, R9, R8, RZ, 0x3c, !PT ;  /* 0x0000000809080212 */ /* 0x000fc800078e3cff */
[----:B------:R-:W-:-:S05]  /*10d40*/  @P0 LOP3.LUT R9, R9, R8, RZ, 0x3c, !PT ;  /* 0x0000000809090212 */ /* 0x000fca00078e3cff */
[----:B------:R0:W2:Y:S04]  /*10d50*/  @P0 LDG.E.U8 R4, desc[UR44][R8.64] ;  /* 0x0000002c08040981 */ /* 0x0000a8000c1e1100 */
[----:B------:R-:W0:Y:S04]  /*10d60*/  LDL R8, [R1+0x1258] ;  /* 0x0012580001087983 */ /* 0x000e280000100800 */
[----:B------:R-:W0:Y:S01]  /*10d70*/  LDL R9, [R1+0x125c] ;  /* 0x00125c0001097983 */ /* 0x000e220000100800 */
[----:B-1----:R-:W-:Y:S02]  /*10d80*/  PRMT R3, RZ, 0x7610, R3 ;  /* 0x00007610ff037816 */ /* 0x002fe40000000003 */
[----:B0-----:R-:W-:-:S04]  /*10d90*/  @P0 LOP3.LUT R9, R9, R8, RZ, 0x3c, !PT ;  /* 0x0000000809090212 */ /* 0x001fc800078e3cff */
[----:B------:R-:W-:-:S04]  /*10da0*/  @P0 LOP3.LUT R8, R9, R8, RZ, 0x3c, !PT ;  /* 0x0000000809080212 */ /* 0x000fc800078e3cff */
[----:B------:R-:W-:-:S05]  /*10db0*/  @P0 LOP3.LUT R9, R9, R8, RZ, 0x3c, !PT ;  /* 0x0000000809090212 */ /* 0x000fca00078e3cff */
[----:B------:R0:W3:Y:S04]  /*10dc0*/  @P0 LDG.E.U8 R3, desc[UR44][R8.64] ;  /* 0x0000002c08030981 */ /* 0x0000e8000c1e1100 */
[----:B------:R-:W0:Y:S04]  /*10dd0*/  LDL R8, [R1+0x1250] ;  /* 0x0012500001087983 */ /* 0x000e280000100800 */
[----:B------:R-:W0:Y:S01]  /*10de0*/  LDL R9, [R1+0x1254] ;  /* 0x0012540001097983 */ /* 0x000e220000100800 */
[----:B------:R-:W-:Y:S02]  /*10df0*/  PRMT R216, RZ, 0x7610, R216 ;  /* 0x00007610ffd87816 */ /* 0x000fe400000000d8 */
[----:B0-----:R-:W-:-:S04]  /*10e00*/  @P0 LOP3.LUT R9, R9, R8, RZ, 0x3c, !PT ;  /* 0x0000000809090212 */ /* 0x001fc800078e3cff */
[----:B------:R-:W-:-:S04]  /*10e10*/  @P0 LOP3.LUT R8, R9, R8, RZ, 0x3c, !PT ;  /* 0x0000000809080212 */ /* 0x000fc800078e3cff */
[----:B------:R-:W-:-:S05]  /*10e20*/  @P0 LOP3.LUT R9, R9, R8, RZ, 0x3c, !PT ;  /* 0x0000000809090212 */ /* 0x000fca00078e3cff */
[----:B------:R-:W4:Y:S04]  /*10e30*/  @P0 LDG.E.U8 R216, desc[UR44][R8.64] ;  /* 0x0000002c08d80981 */ /* 0x000f28000c1e1100 */
[----:B---3--:R0:W-:Y:S04]  /*10e40*/  STL [R1+0xe58], R3 ;  /* 0x000e580301007387 */ /* 0x0081e80000100800 */
[----:B0-----:R-:W3:Y:S04]  /*10e50*/  LDL R3, [R1+0x1234] ;  /* 0x0012340001037983 */ /* 0x001ee80000100800 */
[----:B----4-:R0:W-:Y:S04]  /*10e60*/  STL [R1+0xe5c], R216 ;  /* 0x000e5cd801007387 */ /* 0x0101e80000100800 */
[----:B0-----:R-:W4:Y:S04]  /*10e70*/  LDL.LU R216, [R1+0x2394] ;  /* 0x0023940001d87983 */ /* 0x001f280000300800 */
[----:B------:R-:W2:Y:S01]  /*10e80*/  LDL R9, [R1+0x1248] ;  /* 0x0012480001097983 */ /* 0x000ea20000100800 */
[----:B------:R-:W-:Y:S01]  /*10e90*/  PRMT R18, RZ, 0x7610, R18 ;  /* 0x00007610ff127816 */ /* 0x000fe20000000012 */
[----:B------:R-:W-:Y:S01]  /*10ea0*/  @P0 IMAD.MOV.U32 R8, RZ, RZ, R5 ;  /* 0x000000ffff080224 */ /* 0x000fe200078e0005 */
[----:B------:R-:W-:Y:S01]  /*10eb0*/  ISETP.GT.AND P1, PT, R6, 0x11, PT ;  /* 0x000000110600780c */ /* 0x000fe20003f24270 */
[----:B------:R-:W4:Y:S04]  /*10ec0*/  LDL R5, [R1+0x1224] ;  /* 0x0012240001057983 */ /* 0x000f280000100800 */
[----:B--2---:R0:W2:Y:S04]  /*10ed0*/  @P0 LDG.E.U8 R18, desc[UR44][R8.64] ;  /* 0x0000002c08120981 */ /* 0x0040a8000c1e1100 */
[----:B------:R-:W0:Y:S04]  /*10ee0*/  LDL R8, [R1+0x1240] ;  /* 0x0012400001087983 */ /* 0x000e280000100800 */
[----:B------:R-:W0:Y:S01]  /*10ef0*/  LDL R9, [R1+0x1244] ;  /* 0x0012440001097983 */ /* 0x000e220000100800 */
[----:B------:R-:W-:-:S02]  /*10f00*/  PRMT R214, RZ, 0x7610, R214 ;  /* 0x00007610ffd67816 */ /* 0x000fc400000000d6 */
[----:B0-----:R-:W-:-:S04]  /*10f10*/  @P1 LOP3.LUT R9, R9, R8, RZ, 0x3c, !PT ;  /* 0x0000000809091212 */ /* 0x001fc800078e3cff */
[----:B------:R-:W-:-:S04]  /*10f20*/  @P1 LOP3.LUT R8, R9, R8, RZ, 0x3c, !PT ;  /* 0x0000000809081212 */ /* 0x000fc800078e3cff */
[----:B------:R-:W-:-:S05]  /*10f30*/  @P1 LOP3.LUT R9, R9, R8, RZ, 0x3c, !PT ;  /* 0x0000000809091212 */ /* 0x000fca00078e3cff */
[----:B------:R-:W3:Y:S04]  /*10f40*/  @P1 LDG.E.U8 R214, desc[UR44][R8.64] ;  /* 0x0000002c08d61981 */ /* 0x000ee8000c1e1100 */
[----:B--2---:R-:W-:Y:S04]  /*10f50*/  STL [R1+0x236c], R18 ;  /* 0x00236c1201007387 */ /* 0x004fe80000100800 */
[----:B---3--:R0:W-:Y:S04]  /*10f60*/  STL [R1+0xe34], R214 ;  /* 0x000e34d601007387 */ /* 0x0081e80000100800 */
[----:B0-----:R-:W2:Y:S04]  /*10f70*/  LDL.LU R214, [R1+0x2390] ;  /* 0x0023900001d67983 */ /* 0x001ea80000300800 */
[----:B------:R-:W3:Y:S04]  /*10f80*/  LDL R8, [R1+0x1238] ;  /* 0x0012380001087983 */ /* 0x000ee80000100800 */
[----:B------:R-:W3:Y:S01]  /*10f90*/  LDL R9, [R1+0x123c] ;  /* 0x00123c0001097983 */ /* 0x000ee20000100800 */
[----:B------:R-:W-:-:S02]  /*10fa0*/  PRMT R14, RZ, 0x7610, R14 ;  /* 0x00007610ff0e7816 */ /* 0x000fc4000000000e */
[----:B---3--:R-:W-:-:S04]  /*10fb0*/  @P1 LOP3.LUT R9, R9, R8, RZ, 0x3c, !PT ;  /* 0x0000000809091212 */ /* 0x008fc800078e3cff */
[----:B------:R-:W-:-:S04]  /*10fc0*/  @P1 LOP3.LUT R8, R9, R8, RZ, 0x3c, !PT ;  /* 0x0000000809081212 */ /* 0x000fc800078e3cff */
[----:B------:R-:W-:-:S05]  /*10fd0*/  @P1 LOP3.LUT R9, R9, R8, RZ, 0x3c, !PT ;  /* 0x0000000809091212 */ /* 0x000fca00078e3cff */
[----:B------:R-:W3:Y:S01]  /*10fe0*/  @P1 LDG.E.U8 R14, desc[UR44][R8.64] ;  /* 0x0000002c080e1981 */ /* 0x000ee2000c1e1100 */
[----:B------:R-:W-:-:S03]  /*10ff0*/  PRMT R0, RZ, 0x7610, R0 ;  /* 0x00007610ff007816 */ /* 0x000fc60000000000 */
[----:B---3--:R0:W-:Y:S04]  /*11000*/  STL [R1+0xe4c], R14 ;  /* 0x000e4c0e01007387 */ /* 0x0081e80000100800 */
[----:B0-----:R-:W3:Y:S04]  /*11010*/  LDL.LU R14, [R1+0x238c] ;  /* 0x00238c00010e7983 */ /* 0x001ee80000300800 */
[----:B------:R-:W4:Y:S01]  /*11020*/  LDL R9, [R1+0x1230] ;  /* 0x0012300001097983 */ /* 0x000f220000100800 */
[----:B------:R-:W-:Y:S01]  /*11030*/  @P1 IMAD.MOV.U32 R8, RZ, RZ, R3 ;  /* 0x000000ffff081224 */ /* 0x000fe200078e0003 */
[----:B------:R-:W-:-:S02]  /*11040*/  PRMT R17, RZ, 0x7610, R17 ;  /* 0x00007610ff117816 */ /* 0x000fc40000000011 */
[----:B------:R-:W2:Y:S04]  /*11050*/  LDL R3, [R1+0x1208] ;  /* 0x0012080001037983 */ /* 0x000ea80000100800 */
[----:B----4-:R-:W4:Y:S04]  /*11060*/  @P1 LDG.E.U8 R0, desc[UR44][R8.64] ;  /* 0x0000002c08001981 */ /* 0x010f28000c1e1100 */
[----:B------:R-:W3:Y:S04]  /*11070*/  LDL R8, [R1+0x1228] ;  /* 0x0012280001087983 */ /* 0x000ee80000100800 */
[----:B------:R-:W3:Y:S01]  /*11080*/  LDL R9, [R1+0x122c] ;  /* 0x00122c0001097983 */ /* 0x000ee20000100800 */
[----:B------:R-:W-:-:S03]  /*11090*/  ISETP.GT.AND P0, PT, R6, 0x12, PT ;  /* 0x000000120600780c */ /* 0x000fc60003f04270 */
[----:B----4-:R0:W-:Y:S01]  /*110a0*/  STL [R1+0xe50], R0 ;  /* 0x000e500001007387 */ /* 0x0101e20000100800 */
[----:B------:R-:W-:-:S03]  /*110b0*/  PRMT R213, RZ, 0x7610, R213 ;  /* 0x00007610ffd57816 */ /* 0x000fc600000000d5 */
[----:B0-----:R-:W4:Y:S01]  /*110c0*/  LDL R0, [R1+0x120c] ;  /* 0x00120c0001007983 */ /* 0x001f220000100800 */
[----:B---3--:R-:W-:-:S04]  /*110d0*/  @P1 LOP3.LUT R9, R9, R8, RZ, 0x3c, !PT ;  /* 0x0000000809091212 */ /* 0x008fc800078e3cff */
[----:B------:R-:W-:-:S04]  /*110e0*/  @P1 LOP3.LUT R8, R9, R8, RZ, 0x3c, !PT ;  /* 0x0000000809081212 */ /* 0x000fc800078e3cff */
[----:B------:R-:W-:-:S05]  /*110f0*/  @P1 LOP3.LUT R9, R9, R8, RZ, 0x3c, !PT ;  /* 0x0000000809091212 */ /* 0x000fca00078e3cff */
[----:B------:R0:W3:Y:S04]  /*11100*/  @P1 LDG.E.U8 R17, desc[UR44][R8.64] ;  /* 0x0000002c08111981 */ /* 0x0000e8000c1e1100 */
[----:B------:R-:W2:Y:S01]  /*11110*/  LDL R9, [R1+0x1220] ;  /* 0x0012200001097983 */ /* 0x000ea20000100800 */
[----:B0-----:R-:W-:-:S05]  /*11120*/  @P0 IMAD.MOV.U32 R8, RZ, RZ, R5 ;  /* 0x000000ffff080224 */ /* 0x001fca00078e0005 */
[----:B--2---:R-:W2:Y:S04]  /*11130*/  @P0 LDG.E.U8 R213, desc[UR44][R8.64] ;  /* 0x0000002c08d50981 */ /* 0x004ea8000c1e1100 */
[----:B---3--:R-:W-:Y:S04]  /*11140*/  STL [R1+0x2370], R17 ;  /* 0x0023701101007387 */ /* 0x008fe80000100800 */
[----:B------:R-:W3:Y:S04]  /*11150*/  LDL R5, [R1+0x1204] ;  /* 0x0012040001057983 */ /* 0x000ee80000100800 */
[----:B--2---:R0:W-:Y:S04]  /*11160*/  STL [R1+0xe28], R213 ;  /* 0x000e28d501007387 */ /* 0x0041e80000100800 */
[----:B0-----:R-:W2:Y:S04]  /*11170*/  LDL.LU R213, [R1+0x2388] ;  /* 0x0023880001d57983 */ /* 0x001ea80000300800 */
[----:B------:R-:W4:Y:S04]  /*11180*/  LDL R8, [R1+0x1218] ;  /* 0x0012180001087983 */ /* 0x000f280000100800 */
[----:B------:R-:W4:Y:S01]  /*11190*/  LDL R9, [R1+0x121c] ;  /* 0x00121c0001097983 */ /* 0x000f220000100800 */
[----:B------:R-:W-:-:S02]  /*111a0*/  PRMT R212, RZ, 0x7610, R212 ;  /* 0x00007610ffd47816 */ /* 0x000fc400000000d4 */
[----:B----4-:R-:W-:-:S04]  /*111b0*/  @P0 LOP3.LUT R9, R9, R8, RZ, 0x3c, !PT ;  /* 0x0000000809090212 */ /* 0x010fc800078e3cff */
[----:B------:R-:W-:-:S04]  /*111c0*/  @P0 LOP3.LUT R8, R9, R8, RZ, 0x3c, !PT ;  /* 0x0000000809080212 */ /* 0x000fc800078e3cff */
[----:B------:R-:W-:-:S05]  /*111d0*/  @P0 LOP3.LUT R9, R9, R8, RZ, 0x3c, !PT ;  /* 0x0000000809090212 */ /* 0x000fca00078e3cff */
[----:B------:R-:W4:Y:S04]  /*111e0*/  @P0 LDG.E.U8 R212, desc[UR44][R8.64] ;  /* 0x0000002c08d40981 */ /* 0x000f28000c1e1100 */
[----:B----4-:R0:W-:Y:S04]  /*111f0*/  STL [R1+0xe3c], R212 ;  /* 0x000e3cd401007387 */ /* 0x0101e80000100800 */
[----:B0-----:R-:W4:Y:S04]  /*11200*/  LDL.LU R212, [R1+0x2384] ;  /* 0x0023840001d47983 */ /* 0x001f280000300800 */
[----:B------:R-:W3:Y:S04]  /*11210*/  LDL R8, [R1+0x1210] ;  /* 0x0012100001087983 */ /* 0x000ee80000100800 */
[----:B------:R-:W3:Y:S01]  /*11220*/  LDL R9, [R1+0x1214] ;  /* 0x0012140001097983 */ /* 0x000ee20000100800 */
[----:B------:R-:W-:-:S02]  /*11230*/  PRMT R151, RZ, 0x7610, R151 ;  /* 0x00007610ff977816 */ /* 0x000fc40000000097 */
[----:B---3--:R-:W-:-:S04]  /*11240*/  @P0 LOP3.LUT R9, R9, R8, RZ, 0x3c, !PT ;  /* 0x0000000809090212 */ /* 0x008fc800078e3cff */
[----:B------:R-:W-:-:S04]  /*11250*/  @P0 LOP3.LUT R8, R9, R8, RZ, 0x3c, !PT ;  /* 0x0000000809080212 */ /* 0x000fc800078e3cff */
[----:B------:R-:W-:-:S05]  /*11260*/  @P0 LOP3.LUT R9, R9, R8, RZ, 0x3c, !PT ;  /* 0x0000000809090212 */ /* 0x000fca00078e3cff */
[----:B------:R0:W3:Y:S01]  /*11270*/  @P0 LDG.E.U8 R151, desc[UR44][R8.64] ;  /* 0x0000002c08970981 */ /* 0x0000e2000c1e1100 */
[----:B------:R-:W-:Y:S01]  /*11280*/  PRMT R20, RZ, 0x7610, R20 ;  /* 0x00007610ff147816 */ /* 0x000fe20000000014 */
[----:B0-----:R-:W-:Y:S02]  /*11290*/  @P0 IMAD.MOV.U32 R8, RZ, RZ, R0 ;  /* 0x000000ffff080224 */ /* 0x001fe400078e0000 */
[----:B------:R-:W-:-:S05]  /*112a0*/  @P0 IMAD.MOV.U32 R9, RZ, RZ, R3 ;  /* 0x000000ffff090224 */ /* 0x000fca00078e0003 */
[----:B------:R0:W2:Y:S04]  /*112b0*/  @P0 LDG.E.U8 R20, desc[UR44][R8.64] ;  /* 0x0000002c08140981 */ /* 0x0000a8000c1e1100 */
[----:B---3--:R1:W-:Y:S04]  /*112c0*/  STL [R1+0xe40], R151 ;  /* 0x000e409701007387 */ /* 0x0083e80000100800 */
[----:B------:R-:W3:Y:S01]  /*112d0*/  LDL R9, [R1+0x1200] ;  /* 0x0012000001097983 */ /* 0x000ee20000100800 */
[----:B------:R-:W-:Y:S02]  /*112e0*/  ISETP.GT.AND P1, PT, R6, 0x13, PT ;  /* 0x000000130600780c */ /* 0x000fe40003f24270 */
[----:B------:R-:W-:Y:S01]  /*112f0*/  PRMT R2, RZ, 0x7610, R2 ;  /* 0x00007610ff027816 */ /* 0x000fe20000000002 */
[----:B------:R-:W4:Y:S04]  /*11300*/  LDL R3, [R1+0x11e8] ;  /* 0x0011e80001037983 */ /* 0x000f280000100800 */
[----:B-1----:R-:W4:Y:S04]  /*11310*/  LDL R151, [R1+0x11f4] ;  /* 0x0011f40001977983 */ /* 0x002f280000100800 */
[----:B------:R-:W4:Y:S02]  /*11320*/  LDL R0, [R1+0x11ec] ;  /* 0x0011ec0001007983 */ /* 0x000f240000100800 */
[----:B0-----:R-:W-:-:S02]  /*11330*/  @P1 IMAD.MOV.U32 R8, RZ, RZ, R5 ;  /* 0x000000ffff081224 */ /* 0x001fc400078e0005 */
[----:B--2---:R-:W-:Y:S01]  /*11340*/  STL [R1+0x2374], R20 ;  /* 0x0023741401007387 */ /* 0x004fe20000100800 */
[----:B------:R-:W-:-:S03]  /*11350*/  PRMT R211, RZ, 0x7610, R211 ;  /* 0x00007610ffd37816 */ /* 0x000fc600000000d3 */
[----:B------:R-:W2:Y:S04]  /*11360*/  LDL R5, [R1+0x11e0] ;  /* 0x0011e00001057983 */ /* 0x000ea80000100800 */
[----:B---3--:R0:W3:Y:S04]  /*11370*/  @P1 LDG.E.U8 R2, desc[UR44][R8.64] ;  /* 0x0000002c08021981 */ /* 0x0080e8000c1e1100 */
[----:B------:R-:W0:Y:S04]  /*11380*/  LDL R8, [R1+0x11f8] ;  /* 0x0011f80001087983 */ /* 0x000e280000100800 */
[----:B------:R-:W0:Y:S02]  /*11390*/  LDL R9, [R1+0x11fc] ;  /* 0x0011fc0001097983 */ /* 0x000e240000100800 */
        /* <DEDUP_REMOVED lines=11> */
[----:B------:R-:W-:-:S02]  /*11450*/  PRMT R19, RZ, 0x7610, R19 ;  /* 0x00007610ff137816 */ /* 0x000fc40000000013 */
[----:B------:R-:W-:Y:S02]  /*11460*/  ISETP.GT.AND P0, PT, R6, 0x14, PT ;  /* 0x000000140600780c */ /* 0x000fe40003f04270 */
[----:B--2---:R0:W2:Y:S02]  /*11470*/  @P1 LDG.E.U8 R17, desc[UR44][R8.64] ;  /* 0x0000002c08111981 */ /* 0x0040a4000c1e1100 */
[----:B0-----:R-:W-:Y:S02]  /*11480*/  @P1 IMAD.MOV.U32 R8, RZ, RZ, R0 ;  /* 0x000000ffff081224 */ /* 0x001fe400078e0000 */
[----:B------:R-:W-:-:S05]  /*11490*/  @P1 IMAD.MOV.U32 R9, RZ, RZ, R3 ;  /* 0x000000ffff091224 */ /* 0x000fca00078e0003 */
[----:B------:R3:W4:Y:S02]  /*114a0*/  @P1 LDG.E.U8 R19, desc[UR44][R8.64] ;  /* 0x0000002c08131981 */ /* 0x000724000c1e1100 */
[----:B---3--:R-:W-:Y:S02]  /*114b0*/  @P0 IMAD.MOV.U32 R8, RZ, RZ, R2 ;  /* 0x000000ffff080224 */ /* 0x008fe400078e0002 */
[----:B------:R-:W-:Y:S01]  /*114c0*/  @P0 IMAD.MOV.U32 R9, RZ, RZ, R5 ;  /* 0x000000ffff090224 */ /* 0x000fe200078e0005 */
[----:B--2---:R0:W-:Y:S04]  /*114d0*/  STL [R1+0x2378], R17 ;  /* 0x0023781101007387 */ /* 0x0041e80000100800 */
[----:B------:R-:W2:Y:S04]  /*114e0*/  LDL R3, [R1+0x11cc] ;  /* 0x0011cc0001037983 */ /* 0x000ea80000100800 */
[----:B------:R-:W3:Y:S04]  /*114f0*/  LDL R151, [R1+0x11c0] ;  /* 0x0011c00001977983 */ /* 0x000ee80000100800 */
[----:B------:R-:W3:Y:S04]  /*11500*/  LDL R0, [R1+0x11c4] ;  /* 0x0011c40001007983 */ /* 0x000ee80000100800 */
[----:B----4-:R1:W-:Y:S01]  /*11510*/  STL [R1+0x237c], R19 ;  /* 0x00237c1301007387 */ /* 0x0103e20000100800 */
[----:B0-----:R-:W-:-:S02]  /*11520*/  PRMT R17, RZ, 0x7610, R17 ;  /* 0x00007610ff117816 */ /* 0x001fc40000000011 */
[----:B------:R-:W-:Y:S01]  /*11530*/  PRMT R18, RZ, 0x7610, R18 ;  /* 0x00007610ff127816 */ /* 0x000fe20000000012 */
[----:B------:R-:W4:Y:S04]  /*11540*/  LDL R5, [R1+0x11b8] ;  /* 0x0011b80001057983 */ /* 0x000f280000100800 */
[----:B------:R-:W4:Y:S01]  /*11550*/  LDL R2, [R1+0x11bc] ;  /* 0x0011bc0001027983 */ /* 0x000f220000100800 */
[----:B-1----:R-:W-:-:S06]  /*11560*/  PRMT R19, RZ, 0x7610, R19 ;  /* 0x00007610ff137816 */ /* 0x002fcc0000000013 */
[----:B------:R0:W4:Y:S04]  /*11570*/  @P0 LDG.E.U8 R19, desc[UR44][R8.64] ;  /* 0x0000002c08130981 */ /* 0x000128000c1e1100 */
[----:B------:R-:W0:Y:S04]  /*11580*/  LDL R8, [R1+0x11d8] ;  /* 0x0011d80001087983 */ /* 0x000e280000100800 */
[----:B------:R-:W0:Y:S02]  /*11590*/  LDL R9, [R1+0x11dc] ;  /* 0x0011dc0001097983 */ /* 0x000e240000100800 */
[----:B0-----:R-:W-:-:S04]  /*115a0*/  @P0 LOP3.LUT R9, R9, R8, RZ, 0x3c, !PT ;  /* 0x0000000809090212 */ /* 0x001fc800078e3cff */
[----:B------:R-:W-:-:S04]  /*115b0*/  @P0 LOP3.LUT R8, R9, R8, RZ, 0x3c, !PT ;  /* 0x0000000809080212 */ /* 0x000fc800078e3cff */
[----:B------:R-:W-:-:S05]  /*115c0*/  @P0 LOP3.LUT R9, R9, R8, RZ, 0x3c, !PT ;  /* 0x0000000809090212 */ /* 0x000fca00078e3cff */
[----:B------:R0:W4:Y:S04]  /*115d0*/  @P0 LDG.E.U8 R17, desc[UR44][R8.64] ;  /* 0x0000002c08110981 */ /* 0x000128000c1e1100 */
[----:B------:R-:W0:Y:S04]  /*115e0*/  LDL R8, [R1+0x11d0] ;  /* 0x0011d00001087983 */ /* 0x000e280000100800 */
[----:B------:R-:W0:Y:S02]  /*115f0*/  LDL R9, [R1+0x11d4] ;  /* 0x0011d40001097983 */ /* 0x000e240000100800 */
[----:B0-----:R-:W-:-:S04]  /*11600*/  @P0 LOP3.LUT R9, R9, R8, RZ, 0x3c, !PT ;  /* 0x0000000809090212 */ /* 0x001fc800078e3cff */
[----:B------:R-:W-:-:S04]  /*11610*/  @P0 LOP3.LUT R8, R9, R8, RZ, 0x3c, !PT ;  /* 0x0000000809080212 */ /* 0x000fc800078e3cff */
[----:B------:R-:W-:-:S05]  /*11620*/  @P0 LOP3.LUT R9, R9, R8, RZ, 0x3c, !PT ;  /* 0x0000000809090212 */ /* 0x000fca00078e3cff */
[----:B------:R2:W4:Y:S04]  /*11630*/  @P0 LDG.E.U8 R18, desc[UR44][R8.64] ;  /* 0x0000002c08120981 */ /* 0x000528000c1e1100 */
[----:B------:R-:W3:Y:S01]  /*11640*/  LDL R9, [R1+0x11c8] ;  /* 0x0011c80001097983 */ /* 0x000ee20000100800 */
[----:B------:R-:W-:Y:S01]  /*11650*/  ISETP.GT.AND P1, PT, R6, 0x15, PT ;  /* 0x000000150600780c */ /* 0x000fe20003f24270 */
[----:B--2---:R-:W-:Y:S01]  /*11660*/  @P0 IMAD.MOV.U32 R8, RZ, RZ, R3 ;  /* 0x000000ffff080224 */ /* 0x004fe200078e0003 */
[----:B------:R-:W-:Y:S01]  /*11670*/  PRMT R22, RZ, 0x7610, R22 ;  /* 0x00007610ff167816 */ /* 0x000fe20000000016 */
[----:B------:R-:W2:Y:S01]  /*11680*/  LDL R3, [R1+0x11ac] ;  /* 0x0011ac0001037983 */ /* 0x000ea20000100800 */
[----:B------:R-:W-:Y:S02]  /*11690*/  PRMT R252, RZ, 0x7610, R252 ;  /* 0x00007610fffc7816 */ /* 0x000fe400000000fc */
[----:B------:R-:W-:-:S02]  /*116a0*/  PRMT R20, RZ, 0x7610, R20 ;  /* 0x00007610ff147816 */ /* 0x000fc40000000014 */
[----:B---3--:R0:W3:Y:S05]  /*116b0*/  @P0 LDG.E.U8 R22, desc[UR44][R8.64] ;  /* 0x0000002c08160981 */ /* 0x0080ea000c1e1100 */
[----:B0-----:R-:W-:Y:S02]  /*116c0*/  @P1 IMAD.MOV.U32 R8, RZ, RZ, R0 ;  /* 0x000000ffff081224 */ /* 0x001fe400078e0000 */
[----:B------:R-:W-:Y:S01]  /*116d0*/  @P1 IMAD.MOV.U32 R9, RZ, RZ, R151 ;  /* 0x000000ffff091224 */ /* 0x000fe200078e0097 */
[----:B------:R-:W-:Y:S01]  /*116e0*/  PRMT R16, RZ, 0x7610, R16 ;  /* 0x00007610ff107816 */ /* 0x000fe20000000010 */
[----:B------:R-:W3:Y:S04]  /*116f0*/  LDL R0, [R1+0x11a4] ;  /* 0x0011a40001007983 */ /* 0x000ee80000100800 */
[----:B------:R4:W3:Y:S01]  /*11700*/  @P1 LDG.E.U8 R252, desc[UR44][R8.64] ;  /* 0x0000002c08fc1981 */ /* 0x0008e2000c1e1100 */
[----:B------:R-:W-:-:S02]  /*11710*/  PRMT R21, RZ, 0x7610, R21 ;  /* 0x00007610ff157816 */ /* 0x000fc40000000015 */
[----:B------:R-:W-:Y:S01]  /*11720*/  ISETP.GT.AND P0, PT, R6, 0x16, PT ;  /* 0x000000160600780c */ /* 0x000fe20003f04270 */
[----:B------:R-:W3:Y:S01]  /*11730*/  LDL R151, [R1+0x1190] ;  /* 0x0011900001977983 */ /* 0x000ee20000100800 */
[----:B----4-:R-:W-:Y:S02]  /*11740*/  @P1 IMAD.MOV.U32 R8, RZ, RZ, R2 ;  /* 0x000000ffff081224 */ /* 0x010fe400078e0002 */
[----:B------:R-:W-:Y:S01]  /*11750*/  @P1 IMAD.MOV.U32 R9, RZ, RZ, R5 ;  /* 0x000000ffff091224 */ /* 0x000fe200078e0005 */
[----:B------:R-:W-:Y:S01]  /*11760*/  PRMT R249, RZ, 0x7610, R249 ;  /* 0x00007610fff97816 */ /* 0x000fe200000000f9 */
[----:B------:R-:W4:Y:S04]  /*11770*/  LDL R2, [R1+0x119c] ;  /* 0x00119c0001027983 */ /* 0x000f280000100800 */
[----:B------:R0:W4:Y:S04]  /*11780*/  @P1 LDG.E.U8 R20, desc[UR44][R8.64] ;  /* 0x0000002c08141981 */ /* 0x000128000c1e1100 */
[----:B------:R-:W4:Y:S04]  /*11790*/  LDL R5, [R1+0x1194] ;  /* 0x0011940001057983 */ /* 0x000f280000100800 */
[----:B------:R-:W0:Y:S04]  /*117a0*/  LDL R8, [R1+0x11b0] ;  /* 0x0011b00001087983 */ /* 0x000e280000100800 */
[----:B------:R-:W0:Y:S02]  /*117b0*/  LDL R9, [R1+0x11b4] ;  /* 0x0011b40001097983 */ /* 0x000e240000100800 */
[----:B0-----:R-:W-:-:S04]  /*117c0*/  @P1 LOP3.LUT R9, R9, R8, RZ, 0x3c, !PT ;  /* 0x0000000809091212 */ /* 0x001fc800078e3cff */
[----:B------:R-:W-:-:S04]  /*117d0*/  @P1 LOP3.LUT R8, R9, R8, RZ, 0x3c, !PT ;  /* 0x0000000809081212 */ /* 0x000fc800078e3cff */
[----:B------:R-:W-:-:S05]  /*117e0*/  @P1 LOP3.LUT R9, R9, R8, RZ, 0x3c, !PT ;  /* 0x0000000809091212 */ /* 0x000fca00078e3cff */
[----:B------:R2:W4:Y:S04]  /*117f0*/  @P1 LDG.E.U8 R16, desc[UR44][R8.64] ;  /* 0x0000002c08101981 */ /* 0x000528000c1e1100 */
[----:B------:R-:W3:Y:S01]  /*11800*/  LDL R9, [R1+0x11a8] ;  /* 0x0011a80001097983 */ /* 0x000ee20000100800 */
[----:B--2---:R-:W-:Y:S01]  /*11810*/  @P1 IMAD.MOV.U32 R8, RZ, RZ, R3 ;  /* 0x000000ffff081224 */ /* 0x004fe200078e0003 */
[----:B------:R-:W-:Y:S02]  /*11820*/  PRMT R251, RZ, 0x7610, R251 ;  /* 0x00007610fffb7816 */ /* 0x000fe400000000fb */
[----:B------:R-:W-:Y:S01]  /*11830*/  PRMT R15, RZ, 0x7610, R15 ;  /* 0x00007610ff0f7816 */ /* 0x000fe2000000000f */
[----:B------:R-:W2:Y:S04]  /*11840*/  LDL R3, [R1+0x118c] ;  /* 0x00118c0001037983 */ /* 0x000ea80000100800 */
[----:B---3--:R0:W3:Y:S04]  /*11850*/  @P1 LDG.E.U8 R21, desc[UR44][R8.64] ;  /* 0x0000002c08151981 */ /* 0x0080e8000c1e1100 */
[----:B------:R-:W4:Y:S01]  /*11860*/  LDL R9, [R1+0x11a0] ;  /* 0x0011a00001097983 */ /* 0x000f220000100800 */
[----:B0-----:R-:W-:-:S03]  /*11870*/  @P0 IMAD.MOV.U32 R8, RZ, RZ, R0 ;  /* 0x000000ffff080224 */ /* 0x001fc600078e0000 */
[----:B------:R-:W3:Y:S04]  /*11880*/  LDL R0, [R1+0x1184] ;  /* 0x0011840001007983 */ /* 0x000ee80000100800 */
[----:B----4-:R0:W4:Y:S04]  /*11890*/  @P0 LDG.E.U8 R249, desc[UR44][R8.64] ;  /* 0x0000002c08f90981 */ /* 0x010128000c1e1100 */
[----:B------:R-:W2:Y:S01]  /*118a0*/  LDL R9, [R1+0x1198] ;  /* 0x0011980001097983 */ /* 0x000ea20000100800 */
[----:B0-----:R-:W-:Y:S01]  /*118b0*/  @P0 IMAD.MOV.U32 R8, RZ, RZ, R2 ;  /* 0x000000ffff080224 */ /* 0x001fe200078e0002 */
[----:B------:R-:W-:-:S02]  /*118c0*/  PRMT R23, RZ, 0x7610, R23 ;  /* 0x00007610ff177816 */ /* 0x000fc40000000017 */
[----:B------:R-:W4:Y:S04]  /*118d0*/  LDL R2, [R1+0x117c] ;  /* 0x00117c0001027983 */ /* 0x000f280000100800 */
[----:B--2---:R0:W2:Y:S02]  /*118e0*/  @P0 LDG.E.U8 R251, desc[UR44][R8.64] ;  /* 0x0000002c08fb0981 */ /* 0x0040a4000c1e1100 */
[----:B0-----:R-:W-:Y:S02]  /*118f0*/  @P0 IMAD.MOV.U32 R8, RZ, RZ, R5 ;  /* 0x000000ffff080224 */ /* 0x001fe400078e0005 */
[----:B------:R-:W-:Y:S01]  /*11900*/  @P0 IMAD.MOV.U32 R9, RZ, RZ, R151 ;  /* 0x000000ffff090224 */ /* 0x000fe200078e0097 */
[----:B------:R-:W-:Y:S01]  /*11910*/  ISETP.GT.AND P1, PT, R6, 0x17, PT ;  /* 0x000000170600780c */ /* 0x000fe20003f24270 */
[----:B------:R-:W2:Y:S04]  /*11920*/  LDL R151, [R1+0x1174] ;  /* 0x0011740001977983 */ /* 0x000ea80000100800 */
[----:B------:R0:W2:Y:S04]  /*11930*/  @P0 LDG.E.U8 R15, desc[UR44][R8.64] ;  /* 0x0000002c080f0981 */ /* 0x0000a8000c1e1100 */
[----:B------:R-:W2:Y:S04]  /*11940*/  LDL R5, [R1+0x116c] ;  /* 0x00116c0001057983 */ /* 0x000ea80000100800 */
[----:B------:R-:W3:Y:S01]  /*11950*/  LDL R9, [R1+0x1188] ;  /* 0x0011880001097983 */ /* 0x000ee20000100800 */
[----:B0-----:R-:W-:-:S03]  /*11960*/  @P0 IMAD.MOV.U32 R8, RZ, RZ, R3 ;  /* 0x000000ffff080224 */ /* 0x001fc600078e0003 */
[----:B------:R-:W2:Y:S01]  /*11970*/  LDL R3, [R1+0x1164] ;  /* 0x0011640001037983 */ /* 0x000ea20000100800 */
[----:B------:R-:W-:-:S03]  /*11980*/  PRMT R245, RZ, 0x7610, R245 ;  /* 0x00007610fff57816 */ /* 0x000fc600000000f5 */
[----:B---3--:R0:W3:Y:S04]  /*11990*/  @P0 LDG.E.U8 R23, desc[UR44][R8.64] ;  /* 0x0000002c08170981 */ /* 0x0080e8000c1e1100 */
[----:B------:R-:W4:Y:S01]  /*119a0*/  LDL R9, [R1+0x1180] ;  /* 0x0011800001097983 */ /* 0x000f220000100800 */
[----:B0-----:R-:W-:-:S03]  /*119b0*/  @P1 IMAD.MOV.U32 R8, RZ, RZ, R0 ;  /* 0x000000ffff081224 */ /* 0x001fc600078e0000 */
[----:B------:R-:W3:Y:S01]  /*119c0*/  LDL R0, [R1+0x115c] ;  /* 0x00115c0001007983 */ /* 0x000ee20000100800 */
[----:B------:R-:W-:Y:S02]  /*119d0*/  PRMT R247, RZ, 0x7610, R247 ;  /* 0x00007610fff77816 */ /* 0x000fe400000000f7 */
[----:B------:R-:W-:Y:S02]  /*119e0*/  PRMT R248, RZ, 0x7610, R248 ;  /* 0x00007610fff87816 */ /* 0x000fe400000000f8 */
[----:B------:R-:W-:Y:S02]  /*119f0*/  ISETP.GT.AND P0, PT, R6, 0x18, PT ;  /* 0x000000180600780c */ /* 0x000fe40003f04270 */
[----:B------:R-:W-:Y:S02]  /*11a00*/  PRMT R250, RZ, 0x7610, R250 ;  /* 0x00007610fffa7816 */ /* 0x000fe400000000fa */
[----:B------:R-:W-:Y:S01]  /*11a10*/  PRMT R242, RZ, 0x7610, R242 ;  /* 0x00007610fff27816 */ /* 0x000fe200000000f2 */
[----:B----4-:R0:W4:Y:S02]  /*11a20*/  @P1 LDG.E.U8 R245, desc[UR44][R8.64] ;  /* 0x0000002c08f51981 */ /* 0x010124000c1e1100 */
[----:B0-----:R-:W-:-:S02]  /*11a30*/  @P1 IMAD.MOV.U32 R8, RZ, RZ, R2 ;  /* 0x000000ffff081224 */ /* 0x001fc400078e0002 */
[----:B------:R-:W4:Y:S01]  /*11a40*/  LDL R2, [R1+0x1154] ;  /* 0x0011540001027983 */ /* 0x000f220000100800 */
[----:B------:R-:W-:-:S05]  /*11a50*/  @P1 IMAD.MOV.U32 R9, RZ, RZ, R126 ;  /* 0x000000ffff091224 */ /* 0x000fca00078e007e */
[----:B------:R2:W4:Y:S02]  /*11a60*/  @P1 LDG.E.U8 R247, desc[UR44][R8.64] ;  /* 0x0000002c08f71981 */ /* 0x000524000c1e1100 */
[----:B--2---:R-:W-:Y:S02]  /*11a70*/  @P1 IMAD.MOV.U32 R8, RZ, RZ, R151 ;  /* 0x000000ffff081224 */ /* 0x004fe400078e0097 */
[----:B------:R-:W-:-:S05]  /*11a80*/  @P1 IMAD.MOV.U32 R9, RZ, RZ, R128 ;  /* 0x000000ffff091224 */ /* 0x000fca00078e0080 */
[----:B------:R0:W2:Y:S02]  /*11a90*/  @P1 LDG.E.U8 R248, desc[UR44][R8.64] ;  /* 0x0000002c08f81981 */ /* 0x0000a4000c1e1100 */
[----:B0-----:R-:W-:Y:S02]  /*11aa0*/  @P1 IMAD.MOV.U32 R8, RZ, RZ, R5 ;  /* 0x000000ffff081224 */ /* 0x001fe400078e0005 */
[----:B------:R-:W-:Y:S01]  /*11ab0*/  @P1 IMAD.MOV.U32 R9, RZ, RZ, R130 ;  /* 0x000000ffff091224 */ /* 0x000fe200078e0082 */
[----:B------:R-:W-:Y:S01]  /*11ac0*/  PRMT R243, RZ, 0x7610, R243 ;  /* 0x00007610fff37816 */ /* 0x000fe200000000f3 */
[----:B------:R-:W2:Y:S04]  /*11ad0*/  LDL R5, [R1+0x1100] ;  /* 0x0011000001057983 */ /* 0x000ea80000100800 */
[----:B------:R0:W2:Y:S02]  /*11ae0*/  @P1 LDG.E.U8 R250, desc[UR44][R8.64] ;  /* 0x0000002c08fa1981 */ /* 0x0000a4000c1e1100 */
[----:B0-----:R-:W-:-:S02]  /*11af0*/  @P0 IMAD.MOV.U32 R8, RZ, RZ, R3 ;  /* 0x000000ffff080224 */ /* 0x001fc400078e0003 */
[----:B------:R-:W-:Y:S01]  /*11b00*/  @P0 IMAD.MOV.U32 R9, RZ, RZ, R132 ;  /* 0x000000ffff090224 */ /* 0x000fe200078e0084 */
[----:B------:R-:W-:Y:S01]  /*11b10*/  PRMT R244, RZ, 0x7610, R244 ;  /* 0x00007610fff47816 */ /* 0x000fe200000000f4 */
[----:B------:R-:W2:Y:S04]  /*11b20*/  LDL R3, [R1+0x10f8] ;  /* 0x0010f80001037983 */ /* 0x000ea80000100800 */
[----:B------:R3:W2:Y:S02]  /*11b30*/  @P0 LDG.E.U8 R242, desc[UR44][R8.64] ;  /* 0x0000002c08f20981 */ /* 0x0006a4000c1e1100 */
[----:B---3--:R-:W-:Y:S02]  /*11b40*/  @P0 IMAD.MOV.U32 R8, RZ, RZ, R0 ;  /* 0x000000ffff080224 */ /* 0x008fe400078e0000 */
[----:B------:R-:W3:Y:S01]  /*11b50*/  LDL R0, [R1+0x1110] ;  /* 0x0011100001007983 */ /* 0x000ee20000100800 */
[----:B------:R-:W-:Y:S01]  /*11b60*/  @P0 IMAD.MOV.U32 R9, RZ, RZ, R134 ;  /* 0x000000ffff090224 */ /* 0x000fe200078e0086 */
[----:B------:R-:W-:-:S04]  /*11b70*/  ISETP.GT.AND P1, PT, R6, 0x19, PT ;  /* 0x000000190600780c */ /* 0x000fc80003f24270 */
[----:B------:R0:W2:Y:S01]  /*11b80*/  @P0 LDG.E.U8 R243, desc[UR44][R8.64] ;  /* 0x0000002c08f30981 */ /* 0x0000a2000c1e1100 */
[----:B------:R-:W-:Y:S01]  /*11b90*/  PRMT R246, RZ, 0x7610, R246 ;  /* 0x00007610fff67816 */ /* 0x000fe200000000f6 */
[----:B0-----:R-:W-:Y:S01]  /*11ba0*/  @P0 IMAD.MOV.U32 R9, RZ, RZ, R136 ;  /* 0x000000ffff090224 */ /* 0x001fe200078e0088 */
[----:B------:R-:W-:Y:S02]  /*11bb0*/  PRMT R238, RZ, 0x7610, R238 ;  /* 0x00007610ffee7816 */ /* 0x000fe400000000ee */
[----:B------:R-:W-:Y:S02]  /*11bc0*/  PRMT R239, RZ, 0x7610, R239 ;  /* 0x00007610ffef7816 */ /* 0x000fe400000000ef */
[----:B------:R-:W-:Y:S02]  /*11bd0*/  PRMT R240, RZ, 0x7610, R240 ;  /* 0x00007610fff07816 */ /* 0x000fe400000000f0 */
[----:B------:R-:W-:Y:S02]  /*11be0*/  PRMT R241, RZ, 0x7610, R241 ;  /* 0x00007610fff17816 */ /* 0x000fe400000000f1 */
[----:B------:R-:W-:-:S02]  /*11bf0*/  PRMT R234, RZ, 0x7610, R234 ;  /* 0x00007610ffea7816 */ /* 0x000fc400000000ea */
[----:B------:R-:W-:Y:S02]  /*11c00*/  PRMT R235, RZ, 0x7610, R235 ;  /* 0x00007610ffeb7816 */ /* 0x000fe400000000eb */
[----:B------:R-:W-:Y:S01]  /*11c10*/  PRMT R236, RZ, 0x7610, R236 ;  /* 0x00007610ffec7816 */ /* 0x000fe200000000ec */
[----:B----4-:R-:W-:Y:S02]  /*11c20*/  @P0 IMAD.MOV.U32 R8, RZ, RZ, R2 ;  /* 0x000000ffff080224 */ /* 0x010fe400078e0002 */
[----:B------:R-:W4:Y:S04]  /*11c30*/  LDL R2, [R1+0x10f0] ;  /* 0x0010f00001027983 */ /* 0x000f280000100800 */
[----:B------:R0:W4:Y:S02]  /*11c40*/  @P0 LDG.E.U8 R244, desc[UR44][R8.64] ;  /* 0x0000002c08f40981 */ /* 0x000124000c1e1100 */
[----:B0-----:R-:W-:-:S02]  /*11c50*/  @P0 IMAD.MOV.U32 R8, RZ, RZ, R127 ;  /* 0x000000ffff080224 */ /* 0x001fc400078e007f */
[----:B------:R-:W-:-:S05]  /*11c60*/  @P0 IMAD.MOV.U32 R9, RZ, RZ, R138 ;  /* 0x000000ffff090224 */ /* 0x000fca00078e008a */
[----:B------:R0:W4:Y:S02]  /*11c70*/  @P0 LDG.E.U8 R246, desc[UR44][R8.64] ;  /* 0x0000002c08f60981 */ /* 0x000124000c1e1100 */
[----:B0-----:R-:W-:Y:S02]  /*11c80*/  @P1 IMAD.MOV.U32 R8, RZ, RZ, R129 ;  /* 0x000000ffff081224 */ /* 0x001fe400078e0081 */
[----:B------:R-:W-:-:S05]  /*11c90*/  @P1 IMAD.MOV.U32 R9, RZ, RZ, R140 ;  /* 0x000000ffff091224 */ /* 0x000fca00078e008c */
[----:B------:R0:W4:Y:S01]  /*11ca0*/  @P1 LDG.E.U8 R238, desc[UR44][R8.64] ;  /* 0x0000002c08ee1981 */ /* 0x000122000c1e1100 */
[----:B------:R-:W-:Y:S01]  /*11cb0*/  ISETP.GT.AND P0, PT, R6, 0x1a, PT ;  /* 0x0000001a0600780c */ /* 0x000fe20003f04270 */
[----:B0-----:R-:W-:Y:S02]  /*11cc0*/  @P1 IMAD.MOV.U32 R8, RZ, RZ, R131 ;  /* 0x000000ffff081224 */ /* 0x001fe400078e0083 */
[----:B------:R-:W-:-:S05]  /*11cd0*/  @P1 IMAD.MOV.U32 R9, RZ, RZ, R142 ;  /* 0x000000ffff091224 */ /* 0x000fca00078e008e */
[----:B------:R0:W4:Y:S02]  /*11ce0*/  @P1 LDG.E.U8 R239, desc[UR44][R8.64] ;  /* 0x0000002c08ef1981 */ /* 0x000124000c1e1100 */
        /* <DEDUP_REMOVED lines=13> */
[----:B---3--:R-:W-:Y:S02]  /*11dc0*/  @P0 IMAD.MOV.U32 R9, RZ, RZ, R0 ;  /* 0x000000ffff090224 */ /* 0x008fe400078e0000 */
[----:B------:R-:W3:Y:S04]  /*11dd0*/  LDL R0, [R1+0x10e8] ;  /* 0x0010e80001007983 */ /* 0x000ee80000100800 */
[----:B------:R-:W3:Y:S04]  /*11de0*/  LDL.LU R151, [R1+0x10ec] ;  /* 0x0010ec0001977983 */ /* 0x000ee80000300800 */
[----:B------:R0:W3:Y:S04]  /*11df0*/  @P0 LDG.E.U8 R236, desc[UR44][R8.64] ;  /* 0x0000002c08ec0981 */ /* 0x0000e8000c1e1100 */
[----:B------:R-:W2:Y:S01]  /*11e00*/  LDL R9, [R1+0x1108] ;  /* 0x0011080001097983 */ /* 0x000ea20000100800 */
[----:B------:R-:W-:Y:S01]  /*11e10*/  ISETP.GT.AND P1, PT, R6, 0x1b, PT ;  /* 0x0000001b0600780c */ /* 0x000fe20003f24270 */
[----:B0-----:R-:W-:Y:S01]  /*11e20*/  @P0 IMAD.MOV.U32 R8, RZ, RZ, R143 ;  /* 0x000000ffff080224 */ /* 0x001fe200078e008f */
[----:B------:R-:W-:-:S02]  /*11e30*/  PRMT R237, RZ, 0x7610, R237 ;  /* 0x00007610ffed7816 */ /* 0x000fc400000000ed */
[----:B------:R-:W-:Y:S02]  /*11e40*/  PRMT R230, RZ, 0x7610, R230 ;  /* 0x00007610ffe67816 */ /* 0x000fe400000000e6 */
[----:B------:R-:W-:Y:S02]  /*11e50*/  PRMT R231, RZ, 0x7610, R231 ;  /* 0x00007610ffe77816 */ /* 0x000fe400000000e7 */
[----:B------:R-:W-:Y:S01]  /*11e60*/  PRMT R232, RZ, 0x7610, R232 ;  /* 0x00007610ffe87816 */ /* 0x000fe200000000e8 */
[----:B--2---:R0:W2:Y:S04]  /*11e70*/  @P0 LDG.E.U8 R237, desc[UR44][R8.64] ;  /* 0x0000002c08ed0981 */ /* 0x0040a8000c1e1100 */
[----:B0-----:R-:W-:Y:S02]  /*11e80*/  @P1 IMAD.MOV.U32 R8, RZ, RZ, R145 ;  /* 0x000000ffff081224 */ /* 0x001fe400078e0091 */
[----:B------:R-:W-:-:S02]  /*11e90*/  @P1 IMAD.MOV.U32 R9, RZ, RZ, R5 ;  /* 0x000000ffff091224 */ /* 0x000fc400078e0005 */
[----:B------:R-:W2:Y:S04]  /*11ea0*/  LDL R5, [R1+0x10d8] ;  /* 0x0010d80001057983 */ /* 0x000ea80000100800 */
[----:B------:R0:W2:Y:S02]  /*11eb0*/  @P1 LDG.E.U8 R230, desc[UR44][R8.64] ;  /* 0x0000002c08e61981 */ /* 0x0000a4000c1e1100 */
[----:B0-----:R-:W-:Y:S02]  /*11ec0*/  @P1 IMAD.MOV.U32 R8, RZ, RZ, R147 ;  /* 0x000000ffff081224 */ /* 0x001fe400078e0093 */
[----:B------:R-:W-:Y:S02]  /*11ed0*/  @P1 IMAD.MOV.U32 R9, RZ, RZ, R3 ;  /* 0x000000ffff091224 */ /* 0x000fe400078e0003 */
[----:B------:R-:W2:Y:S04]  /*11ee0*/  LDL R3, [R1+0x10dc] ;  /* 0x0010dc0001037983 */ /* 0x000ea80000100800 */
[----:B------:R0:W2:Y:S02]  /*11ef0*/  @P1 LDG.E.U8 R231, desc[UR44][R8.64] ;  /* 0x0000002c08e71981 */ /* 0x0000a4000c1e1100 */
[----:B0-----:R-:W-:-:S02]  /*11f00*/  @P1 IMAD.MOV.U32 R8, RZ, RZ, R149 ;  /* 0x000000ffff081224 */ /* 0x001fc400078e0095 */
[----:B----4-:R-:W-:Y:S02]  /*11f10*/  @P1 IMAD.MOV.U32 R9, RZ, RZ, R2 ;  /* 0x000000ffff091224 */ /* 0x010fe400078e0002 */
[----:B------:R-:W4:Y:S04]  /*11f20*/  LDL R2, [R1+0x10b8] ;  /* 0x0010b80001027983 */ /* 0x000f280000100800 */
[----:B------:R3:W4:Y:S02]  /*11f30*/  @P1 LDG.E.U8 R232, desc[UR44][R8.64] ;  /* 0x0000002c08e81981 */ /* 0x000724000c1e1100 */
[----:B---3--:R-:W-:Y:S02]  /*11f40*/  @P1 IMAD.MOV.U32 R9, RZ, RZ, R0 ;  /* 0x000000ffff091224 */ /* 0x008fe400078e0000 */
[----:B------:R-:W3:Y:S01]  /*11f50*/  LDL R0, [R1+0x10bc] ;  /* 0x0010bc0001007983 */ /* 0x000ee20000100800 */
[----:B------:R-:W-:-:S03]  /*11f60*/  @P1 IMAD.MOV.U32 R8, RZ, RZ, R151 ;  /* 0x000000ffff081224 */ /* 0x000fc600078e0097 */
[----:B------:R0:W-:Y:S04]  /*11f70*/  STL.64 [R1+0x2340], R150 ;  /* 0x0023409601007387 */ /* 0x0001e80000100a00 */
[----:B0-----:R-:W4:Y:S04]  /*11f80*/  LDL R150, [R1+0x10c0] ;  /* 0x0010c00001967983 */ /* 0x001f280000100800 */
[----:B------:R-:W3:Y:S04]  /*11f90*/  LDL R151, [R1+0x10c4] ;  /* 0x0010c40001977983 */ /* 0x000ee80000100800 */
[----:B------:R0:W-:Y:S04]  /*11fa0*/  STL.64 [R1+0x2338], R148 ;  /* 0x0023389401007387 */ /* 0x0001e80000100a00 */
[----:B0-----:R-:W4:Y:S04]  /*11fb0*/  LDL R148, [R1+0x10c8] ;  /* 0x0010c80001947983 */ /* 0x001f280000100800 */
[----:B------:R-:W3:Y:S04]  /*11fc0*/  LDL R149, [R1+0x10cc] ;  /* 0x0010cc0001957983 */ /* 0x000ee80000100800 */
[----:B------:R0:W-:Y:S04]  /*11fd0*/  STL.64 [R1+0x2330], R146 ;  /* 0x0023309201007387 */ /* 0x0001e80000100a00 */
[----:B0-----:R-:W4:Y:S04]  /*11fe0*/  LDL R146, [R1+0x10d0] ;  /* 0x0010d00001927983 */ /* 0x001f280000100800 */
[----:B------:R-:W3:Y:S04]  /*11ff0*/  LDL R147, [R1+0x10d4] ;  /* 0x0010d40001937983 */ /* 0x000ee80000100800 */
[----:B------:R0:W-:Y:S04]  /*12000*/  STL.64 [R1+0x2328], R144 ;  /* 0x0023289001007387 */ /* 0x0001e80000100a00 */
[----:B0-----:R-:W2:Y:S04]  /*12010*/  LDL R144, [R1+0x10e0] ;  /* 0x0010e00001907983 */ /* 0x001ea80000100800 */
[----:B------:R-:W4:Y:S04]  /*12020*/  LDL R145, [R1+0x10e4] ;  /* 0x0010e40001917983 */ /* 0x000f280000100800 */
[----:B------:R-:W-:Y:S04]  /*12030*/  STL.64 [R1+0x2320], R142 ;  /* 0x0023208e01007387 */ /* 0x000fe80000100a00 */
        /* <DEDUP_REMOVED lines=47> */
[----:B------:R-:W-:Y:S01]  /*12330*/  STL.64 [R1+0x21a0], R46 ;  /* 0x0021a02e01007387 */ /* 0x000fe20000100a00 */
[----:B------:R-:W-:-:S03]  /*12340*/  ISETP.GT.AND P0, PT, R6, 0x1c, PT ;  /* 0x0000001c0600780c */ /* 0x000fc60003f04270 */
[----:B------:R-:W-:Y:S04]  /*12350*/  STL.64 [R1+0x2198], R44 ;  /* 0x0021982c01007387 */ /* 0x000fe80000100a00 */
[----:B------:R-:W-:Y:S04]  /*12360*/  STL.64 [R1+0x2190], R42 ;  /* 0x0021902a01007387 */ /* 0x000fe80000100a00 */
[----:B------:R-:W-:Y:S04]  /*12370*/  STL.64 [R1+0x2188], R40 ;  /* 0x0021882801007387 */ /* 0x000fe80000100a00 */
[----:B------:R-:W-:Y:S04]  /*12380*/  STL.64 [R1+0x2180], R38 ;  /* 0x0021802601007387 */ /* 0x000fe80000100a00 */
[----:B------:R-:W-:Y:S04]  /*12390*/  STL.64 [R1+0x2178], R36 ;  /* 0x0021782401007387 */ /* 0x000fe80000100a00 */
[----:B------:R-:W-:Y:S01]  /*123a0*/  STL.64 [R1+0x2170], R34 ;  /* 0x0021702201007387 */ /* 0x000fe20000100a00 */
[----:B------:R-:W-:-:S03]  /*123b0*/  PRMT R233, RZ, 0x7610, R233 ;  /* 0x00007610ffe97816 */ /* 0x000fc600000000e9 */
[----:B------:R0:W-:Y:S04]  /*123c0*/  STL.64 [R1+0x2168], R32 ;  /* 0x0021682001007387 */ /* 0x0001e80000100a00 */
[----:B------:R-:W-:Y:S04]  /*123d0*/  STL.64 [R1+0x2160], R30 ;  /* 0x0021601e01007387 */ /* 0x000fe80000100a00 */
[----:B------:R-:W-:Y:S04]  /*123e0*/  STL.64 [R1+0x2158], R28 ;  /* 0x0021581c01007387 */ /* 0x000fe80000100a00 */
[----:B------:R-:W-:Y:S04]  /*123f0*/  STL.64 [R1+0x2150], R26 ;  /* 0x0021501a01007387 */ /* 0x000fe80000100a00 */
[----:B------:R1:W-:Y:S04]  /*12400*/  STL.64 [R1+0x2148], R24 ;  /* 0x0021481801007387 */ /* 0x0003e80000100a00 */
[----:B0-----:R-:W3:Y:S04]  /*12410*/  LDL R33, [R1+0x10b0] ;  /* 0x0010b00001217983 */ /* 0x001ee80000100800 */
[----:B------:R-:W3:Y:S01]  /*12420*/  LDL R32, [R1+0x10b4] ;  /* 0x0010b40001207983 */ /* 0x000ee20000100800 */
[----:B------:R-:W-:-:S03]  /*12430*/  PRMT R226, RZ, 0x7610, R226 ;  /* 0x00007610ffe27816 */ /* 0x000fc600000000e2 */
[----:B------:R2:W3:Y:S04]  /*12440*/  @P1 LDG.E.U8 R233, desc[UR44][R8.64] ;  /* 0x0000002c08e91981 */ /* 0x0004e8000c1e1100 */
[----:B-1----:R-:W3:Y:S04]  /*12450*/  LDL R25, [R1+0x10a8] ;  /* 0x0010a80001197983 */ /* 0x002ee80000100800 */
[----:B------:R-:W3:Y:S04]  /*12460*/  LDL R24, [R1+0x10ac] ;  /* 0x0010ac0001187983 */ /* 0x000ee80000100800 */
[----:B------:R-:W3:Y:S04]  /*12470*/  LDL R31, [R1+0x1098] ;  /* 0x00109800011f7983 */ /* 0x000ee80000100800 */
[----:B------:R-:W3:Y:S01]  /*12480*/  LDL R30, [R1+0x109c] ;  /* 0x00109c00011e7983 */ /* 0x000ee20000100800 */
[----:B------:R-:W-:-:S03]  /*12490*/  PRMT R227, RZ, 0x7610, R227 ;  /* 0x00007610ffe37816 */ /* 0x000fc600000000e3 */
[----:B------:R-:W3:Y:S04]  /*124a0*/  LDL R29, [R1+0x1090] ;  /* 0x00109000011d7983 */ /* 0x000ee80000100800 */
[----:B------:R-:W3:Y:S01]  /*124b0*/  LDL R28, [R1+0x1094] ;  /* 0x00109400011c7983 */ /* 0x000ee20000100800 */
[----:B------:R-:W-:-:S03]  /*124c0*/  PRMT R228, RZ, 0x7610, R228 ;  /* 0x00007610ffe47816 */ /* 0x000fc600000000e4 */
[----:B------:R-:W3:Y:S04]  /*124d0*/  LDL R27, [R1+0x1088] ;  /* 0x00108800011b7983 */ /* 0x000ee80000100800 */
[----:B------:R-:W3:Y:S01]  /*124e0*/  LDL R26, [R1+0x108c] ;  /* 0x00108c00011a7983 */ /* 0x000ee20000100800 */
[----:B------:R-:W-:Y:S02]  /*124f0*/  PRMT R229, RZ, 0x7610, R229 ;  /* 0x00007610ffe57816 */ /* 0x000fe400000000e5 */
[----:B------:R-:W-:Y:S01]  /*12500*/  PRMT R222, RZ, 0x7610, R222 ;  /* 0x00007610ffde7816 */ /* 0x000fe200000000de */
[----:B------:R-:W3:Y:S01]  /*12510*/  LDL R34, [R1+0x1060] ;  /* 0x0010600001227983 */ /* 0x000ee20000100800 */
[----:B--2---:R-:W-:Y:S02]  /*12520*/  @P0 IMAD.MOV.U32 R9, RZ, RZ, R144 ;  /* 0x000000ffff090224 */ /* 0x004fe400078e0090 */
[----:B----4-:R-:W-:-:S05]  /*12530*/  @P0 IMAD.MOV.U32 R8, RZ, RZ, R145 ;  /* 0x000000ffff080224 */ /* 0x010fca00078e0091 */
[----:B------:R0:W2:Y:S02]  /*12540*/  @P0 LDG.E.U8 R226, desc[UR44][R8.64] ;  /* 0x0000002c08e20981 */ /* 0x0000a4000c1e1100 */
[----:B0-----:R-:W-:Y:S02]  /*12550*/  @P0 IMAD.MOV.U32 R8, RZ, RZ, R3 ;  /* 0x000000ffff080224 */ /* 0x001fe400078e0003 */
[----:B------:R-:W-:Y:S01]  /*12560*/  @P0 IMAD.MOV.U32 R9, RZ, RZ, R5 ;  /* 0x000000ffff090224 */ /* 0x000fe200078e0005 */
[----:B------:R-:W4:Y:S04]  /*12570*/  LDL R3, [R1+0x10a4] ;  /* 0x0010a40001037983 */ /* 0x000f280000100800 */
[----:B------:R-:W2:Y:S01]  /*12580*/  LDL R5, [R1+0x10a0] ;  /* 0x0010a00001057983 */ /* 0x000ea20000100800 */
[----:B------:R-:W-:-:S03]  /*12590*/  ISETP.GT.AND P1, PT, R6, 0x1d, PT ;  /* 0x0000001d0600780c */ /* 0x000fc60003f24270 */
[----:B------:R3:W2:Y:S02]  /*125a0*/  @P0 LDG.E.U8 R227, desc[UR44][R8.64] ;  /* 0x0000002c08e30981 */ /* 0x0006a4000c1e1100 */
[----:B---3--:R-:W-:Y:S02]  /*125b0*/  @P0 IMAD.MOV.U32 R8, RZ, RZ, R147 ;  /* 0x000000ffff080224 */ /* 0x008fe400078e0093 */
[----:B------:R-:W-:-:S05]  /*125c0*/  @P0 IMAD.MOV.U32 R9, RZ, RZ, R146 ;  /* 0x000000ffff090224 */ /* 0x000fca00078e0092 */
[----:B------:R0:W3:Y:S02]  /*125d0*/  @P0 LDG.E.U8 R228, desc[UR44][R8.64] ;  /* 0x0000002c08e40981 */ /* 0x0000e4000c1e1100 */
[----:B0-----:R-:W-:Y:S02]  /*125e0*/  @P0 IMAD.MOV.U32 R8, RZ, RZ, R149 ;  /* 0x000000ffff080224 */ /* 0x001fe400078e0095 */
[----:B------:R-:W-:-:S05]  /*125f0*/  @P0 IMAD.MOV.U32 R9, RZ, RZ, R148 ;  /* 0x000000ffff090224 */ /* 0x000fca00078e0094 */
[----:B------:R0:W3:Y:S02]  /*12600*/  @P0 LDG.E.U8 R229, desc[UR44][R8.64] ;  /* 0x0000002c08e50981 */ /* 0x0000e4000c1e1100 */
[----:B0-----:R-:W-:Y:S02]  /*12610*/  @P1 IMAD.MOV.U32 R8, RZ, RZ, R151 ;  /* 0x000000ffff081224 */ /* 0x001fe400078e0097 */
[----:B------:R-:W-:-:S05]  /*12620*/  @P1 IMAD.MOV.U32 R9, RZ, RZ, R150 ;  /* 0x000000ffff091224 */ /* 0x000fca00078e0096 */
[----:B------:R0:W3:Y:S02]  /*12630*/  @P1 LDG.E.U8 R222, desc[UR44][R8.64] ;  /* 0x0000002c08de1981 */ /* 0x0000e4000c1e1100 */
[----:B0-----:R-:W-:Y:S02]  /*12640*/  @P1 IMAD.MOV.U32 R8, RZ, RZ, R0 ;  /* 0x000000ffff081224 */ /* 0x001fe400078e0000 */
[----:B------:R-:W3:Y:S01]  /*12650*/  LDL R0, [R1+0x1084] ;  /* 0x0010840001007983 */ /* 0x000ee20000100800 */
[----:B------:R-:W-:-:S03]  /*12660*/  @P1 IMAD.MOV.U32 R9, RZ, RZ, R2 ;  /* 0x000000ffff091224 */ /* 0x000fc600078e0002 */
[----:B------:R-:W3:Y:S01]  /*12670*/  LDL R2, [R1+0x1080] ;  /* 0x0010800001027983 */ /* 0x000ee20000100800 */
[----:B------:R-:W-:Y:S02]  /*12680*/  PRMT R223, RZ, 0x7610, R223 ;  /* 0x00007610ffdf7816 */ /* 0x000fe400000000df */
[----:B------:R-:W-:Y:S02]  /*12690*/  PRMT R224, RZ, 0x7610, R224 ;  /* 0x00007610ffe07816 */ /* 0x000fe400000000e0 */
[----:B------:R-:W-:Y:S02]  /*126a0*/  ISETP.GT.AND P0, PT, R6, 0x1e, PT ;  /* 0x0000001e0600780c */ /* 0x000fe40003f04270 */
[----:B------:R0:W3:Y:S01]  /*126b0*/  @P1 LDG.E.U8 R223, desc[UR44][R8.64] ;  /* 0x0000002c08df1981 */ /* 0x0000e2000c1e1100 */
[----:B------:R-:W-:Y:S02]  /*126c0*/  PRMT R225, RZ, 0x7610, R225 ;  /* 0x00007610ffe17816 */ /* 0x000fe400000000e1 */
[----:B------:R-:W-:-:S02]  /*126d0*/  PRMT R218, RZ, 0x7610, R218 ;  /* 0x00007610ffda7816 */ /* 0x000fc400000000da */
[----:B------:R-:W-:Y:S02]  /*126e0*/  PRMT R219, RZ, 0x7610, R219 ;  /* 0x00007610ffdb7816 */ /* 0x000fe400000000db */
[----:B------:R-:W-:Y:S02]  /*126f0*/  PRMT R220, RZ, 0x7610, R220 ;  /* 0x00007610ffdc7816 */ /* 0x000fe400000000dc */
[----:B------:R-:W-:Y:S01]  /*12700*/  PRMT R221, RZ, 0x7610, R221 ;  /* 0x00007610ffdd7816 */ /* 0x000fe200000000dd */
[----:B0-----:R-:W-:Y:S01]  /*12710*/  @P1 IMAD.MOV.U32 R9, RZ, RZ, R33 ;  /* 0x000000ffff091224 */ /* 0x001fe200078e0021 */
[----:B------:R-:W-:Y:S01]  /*12720*/  LOP3.LUT R12, R12, 0xffff, RZ, 0xc0, !PT ;  /* 0x0000ffff0c0c7812 */ /* 0x000fe200078ec0ff */
[----:B------:R-:W3:Y:S01]  /*12730*/  LDL R33, [R1+0x1064] ;  /* 0x0010640001217983 */ /* 0x000ee20000100800 */
[----:B------:R-:W-:Y:S01]  /*12740*/  @P1 IMAD.MOV.U32 R8, RZ, RZ, R32 ;  /* 0x000000ffff081224 */ /* 0x000fe200078e0020 */
[----:B------:R-:W-:Y:S02]  /*12750*/  LOP3.LUT R11, R11, 0xffff, RZ, 0xc0, !PT ;  /* 0x0000ffff0b0b7812 */ /* 0x000fe400078ec0ff */
[----:B------:R-:W3:Y:S04]  /*12760*/  LDL R32, [R1+0x1050] ;  /* 0x0010500001207983 */ /* 0x000ee80000100800 */
[----:B------:R0:W3:Y:S02]  /*12770*/  @P1 LDG.E.U8 R224, desc[UR44][R8.64] ;  /* 0x0000002c08e01981 */ /* 0x0000e4000c1e1100 */
[----:B0-----:R-:W-:-:S02]  /*12780*/  @P1 IMAD.MOV.U32 R8, RZ, RZ, R24 ;  /* 0x000000ffff081224 */ /* 0x001fc400078e0018 */
[----:B------:R-:W-:Y:S01]  /*12790*/  @P1 IMAD.MOV.U32 R9, RZ, RZ, R25 ;  /* 0x000000ffff091224 */ /* 0x000fe200078e0019 */
[----:B------:R-:W3:Y:S04]  /*127a0*/  LDL R24, [R1+0x107c] ;  /* 0x00107c0001187983 */ /* 0x000ee80000100800 */
[----:B------:R4:W3:Y:S04]  /*127b0*/  @P1 LDG.E.U8 R225, desc[UR44][R8.64] ;  /* 0x0000002c08e11981 */ /* 0x0008e8000c1e1100 */
[----:B------:R-:W3:Y:S01]  /*127c0*/  LDL R25, [R1+0x1078] ;  /* 0x0010780001197983 */ /* 0x000ee20000100800 */
[----:B----4-:R-:W-:-:S03]  /*127d0*/  @P0 IMAD.MOV.U32 R8, RZ, RZ, R3 ;  /* 0x000000ffff080224 */ /* 0x010fc600078e0003 */
[----:B------:R-:W4:Y:S01]  /*127e0*/  LDL R3, [R1+0x1074] ;  /* 0x0010740001037983 */ /* 0x000f220000100800 */
[----:B--2---:R-:W-:-:S03]  /*127f0*/  @P0 IMAD.MOV.U32 R9, RZ, RZ, R5 ;  /* 0x000000ffff090224 */ /* 0x004fc600078e0005 */
[----:B------:R-:W2:Y:S04]  /*12800*/  LDL R5, [R1+0x1070] ;  /* 0x0010700001057983 */ /* 0x000ea80000100800 */
[----:B------:R0:W2:Y:S02]  /*12810*/  @P0 LDG.E.U8 R218, desc[UR44][R8.64] ;  /* 0x0000002c08da0981 */ /* 0x0000a4000c1e1100 */
[----:B0-----:R-:W-:Y:S02]  /*12820*/  @P0 IMAD.MOV.U32 R8, RZ, RZ, R30 ;  /* 0x000000ffff080224 */ /* 0x001fe400078e001e */
[----:B------:R-:W-:Y:S01]  /*12830*/  @P0 IMAD.MOV.U32 R9, RZ, RZ, R31 ;  /* 0x000000ffff090224 */ /* 0x000fe200078e001f */
[----:B------:R-:W-:Y:S01]  /*12840*/  PRMT R11, R12, 0x3340, R11 ;  /* 0x000033400c0b7816 */ /* 0x000fe2000000000b */
[----:B------:R-:W2:Y:S04]  /*12850*/  LDL R31, [R1+0x1020] ;  /* 0x00102000011f7983 */ /* 0x000ea80000100800 */
[----:B------:R0:W2:Y:S01]  /*12860*/  @P0 LDG.E.U8 R219, desc[UR44][R8.64] ;  /* 0x0000002c08db0981 */ /* 0x0000a2000c1e1100 */
[----:B------:R-:W-:-:S02]  /*12870*/  PRMT R215, RZ, 0x7610, R215 ;  /* 0x00007610ffd77816 */ /* 0x000fc400000000d7 */
[----:B------:R-:W-:Y:S01]  /*12880*/  LOP3.LUT R175, R175, 0xffff, RZ, 0xc0, !PT ;  /* 0x0000ffffafaf7812 */ /* 0x000fe200078ec0ff */
[----:B------:R-:W2:Y:S01]  /*12890*/  LDL R30, [R1+0x1024] ;  /* 0x00102400011e7983 */ /* 0x000ea20000100800 */
[----:B0-----:R-:W-:Y:S02]  /*128a0*/  @P0 IMAD.MOV.U32 R8, RZ, RZ, R28 ;  /* 0x000000ffff080224 */ /* 0x001fe400078e001c */
[----:B------:R-:W-:Y:S01]  /*128b0*/  @P0 IMAD.MOV.U32 R9, RZ, RZ, R29 ;  /* 0x000000ffff090224 */ /* 0x000fe200078e001d */
[----:B------:R-:W-:Y:S01]  /*128c0*/  LOP3.LUT R171, R171, 0xffff, RZ, 0xc0, !PT ;  /* 0x0000ffffabab7812 */ /* 0x000fe200078ec0ff */
[----:B------:R-:W2:Y:S04]  /*128d0*/  LDL R29, [R1+0x1054] ;  /* 0x00105400011d7983 */ /* 0x000ea80000100800 */
[----:B------:R0:W2:Y:S01]  /*128e0*/  @P0 LDG.E.U8 R220, desc[UR44][R8.64] ;  /* 0x0000002c08dc0981 */ /* 0x0000a2000c1e1100 */
[----:B------:R-:W-:-:S02]  /*128f0*/  LOP3.LUT R167, R167, 0xffff, RZ, 0xc0, !PT ;  /* 0x0000ffffa7a77812 */ /* 0x000fc400078ec0ff */
[----:B------:R-:W-:Y:S01]  /*12900*/  LOP3.LUT R13, R13, 0xffff, RZ, 0xc0, !PT ;  /* 0x0000ffff0d0d7812 */ /* 0x000fe200078ec0ff */
[----:B------:R-:W2:Y:S01]  /*12910*/  LDL R28, [R1+0x1040] ;  /* 0x00104000011c7983 */ /* 0x000ea20000100800 */
[----:B0-----:R-:W-:Y:S02]  /*12920*/  @P0 IMAD.MOV.U32 R8, RZ, RZ, R26 ;  /* 0x000000ffff080224 */ /* 0x001fe400078e001a */
[----:B------:R-:W-:Y:S01]  /*12930*/  @P0 IMAD.MOV.U32 R9, RZ, RZ, R27 ;  /* 0x000000ffff090224 */ /* 0x000fe200078e001b */
[----:B------:R-:W-:Y:S01]  /*12940*/  PRMT R217, RZ, 0x7610, R217 ;  /* 0x00007610ffd97816 */ /* 0x000fe200000000d9 */
[----:B------:R-:W2:Y:S04]  /*12950*/  LDL R26, [R1+0x1044] ;  /* 0x00104400011a7983 */ /* 0x000ea80000100800 */
[----:B------:R3:W2:Y:S01]  /*12960*/  @P0 LDG.E.U8 R221, desc[UR44][R8.64] ;  /* 0x0000002c08dd0981 */ /* 0x0006a2000c1e1100 */
[----:B------:R-:W-:-:S02]  /*12970*/  ISETP.GT.AND P0, PT, R6, 0x1f, PT ;  /* 0x0000001f0600780c */ /* 0x000fc40003f04270 */
[----:B------:R-:W-:Y:S01]  /*12980*/  LOP3.LUT R10, R10, 0xffff, RZ, 0xc0, !PT ;  /* 0x0000ffff0a0a7812 */ /* 0x000fe200078ec0ff */
[----:B------:R-:W2:Y:S10]  /*12990*/  LDL R27, [R1+0x1030] ;  /* 0x00103000011b7983 */ /* 0x000eb40000100800 */
[----:B---3--:R-:W-:-:S02]  /*129a0*/  @P0 IMAD.MOV.U32 R8, RZ, RZ, R0 ;  /* 0x000000ffff080224 */ /* 0x008fc400078e0000 */
[----:B------:R-:W3:Y:S01]  /*129b0*/  LDL R0, [R1+0x106c] ;  /* 0x00106c0001007983 */ /* 0x000ee20000100800 */
[----:B------:R-:W-:-:S03]  /*129c0*/  @P0 IMAD.MOV.U32 R9, RZ, RZ, R2 ;  /* 0x000000ffff090224 */ /* 0x000fc600078e0002 */
[----:B------:R-:W3:Y:S01]  /*129d0*/  LDL R2, [R1+0x1068] ;  /* 0x0010680001027983 */ /* 0x000ee20000100800 */
[----:B------:R-:W-:-:S03]  /*129e0*/  LOP3.LUT R7, R7, 0xffff, RZ, 0xc0, !PT ;  /* 0x0000ffff07077812 */ /* 0x000fc600078ec0ff */
[----:B------:R0:W3:Y:S01]  /*129f0*/  @P0 LDG.E.U8 R215, desc[UR44][R8.64] ;  /* 0x0000002c08d70981 */ /* 0x0000e2000c1e1100 */
[----:B------:R-:W-:Y:S02]  /*12a00*/  PRMT R171, R175, 0x3340, R171 ;  /* 0x00003340afab7816 */ /* 0x000fe400000000ab */
[----:B------:R-:W-:Y:S02]  /*12a10*/  PRMT R13, R167, 0x3340, R13 ;  /* 0x00003340a70d7816 */ /* 0x000fe4000000000d */
[----:B------:R-:W-:Y:S02]  /*12a20*/  PRMT R7, R10, 0x3340, R7 ;  /* 0x000033400a077816 */ /* 0x000fe40000000007 */
[----:B------:R-:W-:Y:S02]  /*12a30*/  PRMT R216, RZ, 0x7610, R216 ;  /* 0x00007610ffd87816 */ /* 0x000fe400000000d8 */
[----:B------:R-:W-:Y:S02]  /*12a40*/  PRMT R10, R171, 0x5410, R13 ;  /* 0x00005410ab0a7816 */ /* 0x000fe4000000000d */
[----:B------:R-:W-:-:S02]  /*12a50*/  PRMT R214, RZ, 0x7610, R214 ;  /* 0x00007610ffd67816 */ /* 0x000fc400000000d6 */
[----:B------:R-:W-:Y:S02]  /*12a60*/  PRMT R11, R11, 0x5410, R7 ;  /* 0x000054100b0b7816 */ /* 0x000fe40000000007 */
[----:B------:R-:W3:Y:S01]  /*12a70*/  LDL R7, [R1+0xe6c] ;  /* 0x000e6c0001077983 */ /* 0x000ee20000100800 */
[----:B------:R-:W-:Y:S02]  /*12a80*/  LOP3.LUT R201, R201, 0xffff, RZ, 0xc0, !PT ;  /* 0x0000ffffc9c97812 */ /* 0x000fe400078ec0ff */
[----:B------:R-:W-:Y:S02]  /*12a90*/  LOP3.LUT R197, R197, 0xffff, RZ, 0xc0, !PT ;  /* 0x0000ffffc5c57812 */ /* 0x000fe400078ec0ff */
[----:B------:R-:W-:Y:S02]  /*12aa0*/  LOP3.LUT R195, R195, 0xffff, RZ, 0xc0, !PT ;  /* 0x0000ffffc3c37812 */ /* 0x000fe400078ec0ff */
[----:B------:R-:W-:Y:S02]  /*12ab0*/  LOP3.LUT R191, R191, 0xffff, RZ, 0xc0, !PT ;  /* 0x0000ffffbfbf7812 */ /* 0x000fe400078ec0ff */
[----:B------:R-:W-:-:S02]  /*12ac0*/  LOP3.LUT R188, R188, 0xffff, RZ, 0xc0, !PT ;  /* 0x0000ffffbcbc7812 */ /* 0x000fc400078ec0ff */
[----:B------:R-:W-:Y:S02]  /*12ad0*/  LOP3.LUT R184, R184, 0xffff, RZ, 0xc0, !PT ;  /* 0x0000ffffb8b87812 */ /* 0x000fe400078ec0ff */
[----:B------:R-:W-:Y:S02]  /*12ae0*/  LOP3.LUT R183, R183, 0xffff, RZ, 0xc0, !PT ;  /* 0x0000ffffb7b77812 */ /* 0x000fe400078ec0ff */
[----:B------:R-:W-:Y:S02]  /*12af0*/  LOP3.LUT R178, R178, 0xffff, RZ, 0xc0, !PT ;  /* 0x0000ffffb2b27812 */ /* 0x000fe400078ec0ff */
[----:B------:R-:W-:Y:S02]  /*12b00*/  PRMT R197, R201, 0x3340, R197 ;  /* 0x00003340c9c57816 */ /* 0x000fe400000000c5 */
[----:B------:R-:W-:Y:S02]  /*12b10*/  PRMT R191, R195, 0x3340, R191 ;  /* 0x00003340c3bf7816 */ /* 0x000fe400000000bf */
[----:B------:R-:W-:-:S02]  /*12b20*/  PRMT R184, R188, 0x3340, R184 ;  /* 0x00003340bcb87816 */ /* 0x000fc400000000b8 */
[----:B------:R-:W-:Y:S02]  /*12b30*/  PRMT R178, R183, 0x3340, R178 ;  /* 0x00003340b7b27816 */ /* 0x000fe400000000b2 */
        /* <DEDUP_REMOVED lines=16> */
[----:B------:R-:W-:-:S02]  /*12c40*/  PRMT R205, R208, 0x3340, R205 ;  /* 0x00003340d0cd7816 */ /* 0x000fc400000000cd */
[----:B------:R-:W-:Y:S02]  /*12c50*/  PRMT R189, R193, 0x3340, R189 ;  /* 0x00003340c1bd7816 */ /* 0x000fe400000000bd */
[----:B------:R-:W-:Y:S02]  /*12c60*/  PRMT R172, R176, 0x3340, R172 ;  /* 0x00003340b0ac7816 */ /* 0x000fe400000000ac */
[----:B------:R-:W-:Y:S02]  /*12c70*/  PRMT R158, R161, 0x3340, R158 ;  /* 0x00003340a19e7816 */ /* 0x000fe4000000009e */
        /* <DEDUP_REMOVED lines=16> */
[----:B------:R-:W-:Y:S02]  /*12d80*/  PRMT R206, R209, 0x3340, R206 ;  /* 0x00003340d1ce7816 */ /* 0x000fe400000000ce */
[----:B------:R-:W-:Y:S01]  /*12d90*/  PRMT R190, R194, 0x3340, R190 ;  /* 0x00003340c2be7816 */ /* 0x000fe200000000be */
[----:B0-----:R-:W-:Y:S02]  /*12da0*/  @P0 IMAD.MOV.U32 R8, RZ, RZ, R24 ;  /* 0x000000ffff080224 */ /* 0x001fe400078e0018 */
[----:B------:R-:W-:Y:S02]  /*12db0*/  @P0 IMAD.MOV.U32 R9, RZ, RZ, R25 ;  /* 0x000000ffff090224 */ /* 0x000fe400078e0019 */
[----:B------:R-:W3:Y:S04]  /*12dc0*/  LDL R25, [R1+0x1034] ;  /* 0x0010340001197983 */ /* 0x000ee80000100800 */
[----:B------:R4:W3:Y:S02]  /*12dd0*/  @P0 LDG.E.U8 R217, desc[UR44][R8.64] ;  /* 0x0000002c08d90981 */ /* 0x0008e4000c1e1100 */
[----:B----4-:R-:W-:-:S02]  /*12de0*/  @P0 IMAD.MOV.U32 R8, RZ, RZ, R3 ;  /* 0x000000ffff080224 */ /* 0x010fc400078e0003 */
[----:B--2---:R-:W-:Y:S02]  /*12df0*/  @P0 IMAD.MOV.U32 R9, RZ, RZ, R5 ;  /* 0x000000ffff090224 */ /* 0x004fe400078e0005 */
[----:B------:R-:W2:Y:S04]  /*12e00*/  LDL.LU R5, [R1+0xe90] ;  /* 0x000e900001057983 */ /* 0x000ea80000300800 */
[----:B------:R0:W4:Y:S04]  /*12e10*/  @P0 LDG.E.U8 R216, desc[UR44][R8.64] ;  /* 0x0000002c08d80981 */ /* 0x000128000c1e1100 */
[----:B------:R-:W4:Y:S01]  /*12e20*/  LDL.LU R3, [R1+0xe80] ;  /* 0x000e800001037983 */ /* 0x000f220000300800 */
[----:B0-----:R-:W-:Y:S01]  /*12e30*/  PRMT R8, R197, 0x5410, R191 ;  /* 0x00005410c5087816 */ /* 0x001fe200000000bf */
[----:B---3--:R-:W-:-:S02]  /*12e40*/  @P0 IMAD.MOV.U32 R12, RZ, RZ, R0 ;  /* 0x000000ffff0c0224 */ /* 0x008fc400078e0000 */
[----:B------:R-:W0:Y:S01]  /*12e50*/  S2R R0, SR_TID.X ;  /* 0x0000000000007919 */ /* 0x000e220000002100 */
[----:B------:R-:W-:Y:S02]  /*12e60*/  @P0 IMAD.MOV.U32 R13, RZ, RZ, R2 ;  /* 0x000000ffff0d0224 */ /* 0x000fe400078e0002 */
[----:B------:R-:W3:Y:S04]  /*12e70*/  LDL.LU R2, [R1+0xe70] ;  /* 0x000e700001027983 */ /* 0x000ee80000300800 */
[----:B------:R-:W3:Y:S01]  /*12e80*/  @P0 LDG.E.U8 R214, desc[UR44][R12.64] ;  /* 0x0000002c0cd60981 */ /* 0x000ee2000c1e1100 */
[----:B0-----:R-:W-:-:S04]  /*12e90*/  LOP3.LUT R0, R0, 0x1f, RZ, 0xc0, !PT ;  /* 0x0000001f00007812 */ /* 0x001fc800078ec0ff */
[----:B------:R-:W-:Y:S02]  /*12ea0*/  ISETP.GE.AND P0, PT, R0, R6, PT ;  /* 0x000000060000720c */ /* 0x000fe40003f06270 */
[----:B------:R-:W2:Y:S01]  /*12eb0*/  LDL.LU R0, [R1+0xe68] ;  /* 0x000e680001007983 */ /* 0x000ea20000300800 */
[----:B------:R-:W-:Y:S01]  /*12ec0*/  PRMT R9, R184, 0x5410, R178 ;  /* 0x00005410b8097816 */ /* 0x000fe200000000b2 */
[----:B------:R-:W-:Y:S01]  /*12ed0*/  BAR.SYNC.DEFER_BLOCKING 0x0 ;  /* 0x0000000000007b1d */ /* 0x000fe20000010000 */
[----:B------:R-:W-:Y:S02]  /*12ee0*/  PRMT R173, R177, 0x3340, R173 ;  /* 0x00003340b1ad7816 */ /* 0x000fe400000000ad */
[----:B------:R-:W-:Y:S02]  /*12ef0*/  PRMT R159, R162, 0x3340, R159 ;  /* 0x00003340a29f7816 */ /* 0x000fe4000000009f */
[----:B------:R-:W-:Y:S02]  /*12f00*/  LOP3.LUT R210, R210, 0xffff, RZ, 0xc0, !PT ;  /* 0x0000ffffd2d27812 */ /* 0x000fe400078ec0ff */
[----:B------:R-:W-:Y:S01]  /*12f10*/  LOP3.LUT R207, R207, 0xffff, RZ, 0xc0, !PT ;  /* 0x0000ffffcfcf7812 */ /* 0x000fe200078ec0ff */
[----:B------:R0:W-:Y:S02]  /*12f20*/  STS.128 [R14+UR4], R8 ;  /* 0x000000080e007988 */ /* 0x0001e40008000c04 */
[----:B0-----:R-:W-:-:S02]  /*12f30*/  PRMT R8, R202, 0x3340, R198 ;  /* 0x00003340ca087816 */ /* 0x001fc400000000c6 */
[----:B------:R-:W-:Y:S02]  /*12f40*/  PRMT R9, R185, 0x3340, R180 ;  /* 0x00003340b9097816 */ /* 0x000fe400000000b4 */
[----:B------:R-:W-:Y:S02]  /*12f50*/  PRMT R10, R168, 0x3340, R164 ;  /* 0x00003340a80a7816 */ /* 0x000fe400000000a4 */
[----:B------:R-:W-:Y:S02]  /*12f60*/  PRMT R11, R155, 0x3340, R152 ;  /* 0x000033409b0b7816 */ /* 0x000fe40000000098 */
[----:B------:R-:W-:Y:S02]  /*12f70*/  PRMT R8, R205, 0x5410, R8 ;  /* 0x00005410cd087816 */ /* 0x000fe40000000008 */
[----:B------:R-:W-:Y:S02]  /*12f80*/  PRMT R9, R189, 0x5410, R9 ;  /* 0x00005410bd097816 */ /* 0x000fe40000000009 */
[----:B------:R-:W-:-:S02]  /*12f90*/  PRMT R10, R172, 0x5410, R10 ;  /* 0x00005410ac0a7816 */ /* 0x000fc4000000000a */
[----:B------:R-:W-:-:S05]  /*12fa0*/  PRMT R11, R158, 0x5410, R11 ;  /* 0x000054109e0b7816 */ /* 0x000fca000000000b */
[----:B------:R0:W-:Y:S01]  /*12fb0*/  STS.128 [R14+UR4+0x1000], R8 ;  /* 0x001000080e007988 */ /* 0x0001e20008000c04 */
[----:B------:R-:W-:Y:S02]  /*12fc0*/  LOP3.LUT R204, R204, 0xffff, RZ, 0xc0, !PT ;  /* 0x0000ffffcccc7812 */ /* 0x000fe400078ec0ff */
[----:B------:R-:W-:Y:S02]  /*12fd0*/  LOP3.LUT R200, R200, 0xffff, RZ, 0xc0, !PT ;  /* 0x0000ffffc8c87812 */ /* 0x000fe400078ec0ff */
[----:B------:R-:W-:Y:S02]  /*12fe0*/  LOP3.LUT R196, R196, 0xffff, RZ, 0xc0, !PT ;  /* 0x0000ffffc4c47812 */ /* 0x000fe400078ec0ff */
[----:B------:R-:W-:Y:S02]  /*12ff0*/  LOP3.LUT R192, R192, 0xffff, RZ, 0xc0, !PT ;  /* 0x0000ffffc0c07812 */ /* 0x000fe400078ec0ff */
[----:B------:R-:W-:Y:S02]  /*13000*/  LOP3.LUT R187, R187, 0xffff, RZ, 0xc0, !PT ;  /* 0x0000ffffbbbb7812 */ /* 0x000fe400078ec0ff */
[----:B0-----:R-:W-:-:S02]  /*13010*/  PRMT R8, R203, 0x3340, R199 ;  /* 0x00003340cb087816 */ /* 0x001fc400000000c7 */
[----:B------:R-:W-:Y:S02]  /*13020*/  PRMT R9, R186, 0x3340, R181 ;  /* 0x00003340ba097816 */ /* 0x000fe400000000b5 */
[----:B------:R-:W-:Y:S02]  /*13030*/  PRMT R10, R169, 0x3340, R165 ;  /* 0x00003340a90a7816 */ /* 0x000fe400000000a5 */
[----:B------:R-:W-:Y:S02]  /*13040*/  PRMT R11, R156, 0x3340, R153 ;  /* 0x000033409c0b7816 */ /* 0x000fe40000000099 */
        /* <DEDUP_REMOVED lines=12> */
[----:B------:R-:W-:Y:S01]  /*13110*/  LOP3.LUT R154, R154, 0xffff, RZ, 0xc0, !PT ;  /* 0x0000ffff9a9a7812 */ /* 0x000fe200078ec0ff */
[----:B------:R0:W-:Y:S01]  /*13120*/  STS.128 [R14+UR4+0x2000], R8 ;  /* 0x002000080e007988 */ /* 0x0001e20008000c04 */
[----:B------:R-:W-:Y:S02]  /*13130*/  PRMT R207, R210, 0x3340, R207 ;  /* 0x00003340d2cf7816 */ /* 0x000fe400000000cf */
[----:B------:R-:W-:-:S02]  /*13140*/  PRMT R192, R196, 0x3340, R192 ;  /* 0x00003340c4c07816 */ /* 0x000fc400000000c0 */
[----:B------:R-:W-:Y:S02]  /*13150*/  PRMT R174, R179, 0x3340, R174 ;  /* 0x00003340b3ae7816 */ /* 0x000fe400000000ae */
[----:B------:R-:W-:Y:S02]  /*13160*/  PRMT R160, R163, 0x3340, R160 ;  /* 0x00003340a3a07816 */ /* 0x000fe400000000a0 */
[----:B0-----:R-:W-:Y:S02]  /*13170*/  PRMT R8, R204, 0x3340, R200 ;  /* 0x00003340cc087816 */ /* 0x001fe400000000c8 */
[----:B------:R-:W-:Y:S02]  /*13180*/  PRMT R9, R187, 0x3340, R182 ;  /* 0x00003340bb097816 */ /* 0x000fe400000000b6 */
[----:B------:R-:W-:Y:S02]  /*13190*/  PRMT R10, R170, 0x3340, R166 ;  /* 0x00003340aa0a7816 */ /* 0x000fe400000000a6 */
[----:B------:R-:W-:-:S02]  /*131a0*/  PRMT R11, R157, 0x3340, R154 ;  /* 0x000033409d0b7816 */ /* 0x000fc4000000009a */
[----:B------:R-:W-:Y:S02]  /*131b0*/  PRMT R8, R207, 0x5410, R8 ;  /* 0x00005410cf087816 */ /* 0x000fe40000000008 */
[----:B------:R-:W-:Y:S02]  /*131c0*/  PRMT R9, R192, 0x5410, R9 ;  /* 0x00005410c0097816 */ /* 0x000fe40000000009 */
[----:B------:R-:W-:Y:S02]  /*131d0*/  PRMT R10, R174, 0x5410, R10 ;  /* 0x00005410ae0a7816 */ /* 0x000fe4000000000a */
[----:B------:R-:W-:Y:S01]  /*131e0*/  PRMT R11, R160, 0x5410, R11 ;  /* 0x00005410a00b7816 */ /* 0x000fe2000000000b */
[----:B------:R-:W-:Y:S04]  /*131f0*/  STL [R1+0x20c8], R14 ;  /* 0x0020c80e01007387 */ /* 0x000fe80000100800 */
[----:B------:R0:W-:Y:S01]  /*13200*/  STS.128 [R14+UR4+0x3000], R8 ;  /* 0x003000080e007988 */ /* 0x0001e20008000c04 */
[----:B------:R-:W-:Y:S01]  /*13210*/  PRMT R213, RZ, 0x7610, R213 ;  /* 0x00007610ffd57816 */ /* 0x000fe200000000d5 */
[----:B------:R-:W-:-:S02]  /*13220*/  @!P0 IMAD.MOV.U32 R6, RZ, RZ, R7 ;  /* 0x000000ffff068224 */ /* 0x000fc400078e0007 */
[----:B------:R-:W4:Y:S04]  /*13230*/  LDL R24, [R1+0x1010] ;  /* 0x0010100001187983 */ /* 0x000f280000100800 */
[----:B0-----:R-:W3:Y:S01]  /*13240*/  LDL R9, [R1+0x1014] ;  /* 0x0010140001097983 */ /* 0x001ee20000100800 */
[----:B------:R-:W-:Y:S02]  /*13250*/  PRMT R212, RZ, 0x7610, R212 ;  /* 0x00007610ffd47816 */ /* 0x000fe400000000d4 */
[----:B------:R-:W-:Y:S02]  /*13260*/  PRMT R211, RZ, 0x7610, R211 ;  /* 0x00007610ffd37816 */ /* 0x000fe400000000d3 */
[----:B------:R-:W-:Y:S02]  /*13270*/  PRMT R210, RZ, 0x7610, R210 ;  /* 0x00007610ffd27816 */ /* 0x000fe400000000d2 */
[----:B------:R-:W-:-:S02]  /*13280*/  PRMT R209, RZ, 0x7610, R209 ;  /* 0x00007610ffd17816 */ /* 0x000fc400000000d1 */
[----:B------:R-:W-:Y:S01]  /*13290*/  PRMT R208, RZ, 0x7610, R208 ;  /* 0x00007610ffd07816 */ /* 0x000fe200000000d0 */
[----:B--2---:R-:W-:Y:S01]  /*132a0*/  @!P0 IMAD.MOV.U32 R7, RZ, RZ, R0 ;  /* 0x000000ffff078224 */ /* 0x004fe200078e0000 */
[----:B------:R0:W-:Y:S04]  /*132b0*/  STL [R1+0x20cc], R0 ;  /* 0x0020cc0001007387 */ /* 0x0001e80000100800 */
[----:B------:R1:W2:Y:S04]  /*132c0*/  @!P0 LDG.E.U8 R213, desc[UR44][R6.64] ;  /* 0x0000002c06d58981 */ /* 0x0002a8000c1e1100 */
[----:B0-----:R-:W2:Y:S04]  /*132d0*/  LDL.LU R0, [R1+0xe74] ;  /* 0x000e740001007983 */ /* 0x001ea80000300800 */
[----:B------:R-:W2:Y:S01]  /*132e0*/  LDL.LU R14, [R1+0xe98] ;  /* 0x000e9800010e7983 */ /* 0x000ea20000300800 */
[----:B-1----:R-:W-:-:S02]  /*132f0*/  @!P0 IMAD.MOV.U32 R6, RZ, RZ, R33 ;  /* 0x000000ffff068224 */ /* 0x002fc400078e0021 */
[----:B------:R-:W-:Y:S01]  /*13300*/  @!P0 IMAD.MOV.U32 R7, RZ, RZ, R34 ;  /* 0x000000ffff078224 */ /* 0x000fe200078e0022 */
[----:B------:R-:W2:Y:S04]  /*13310*/  LDL R11, [R1+0x1000] ;  /* 0x00100000010b7983 */ /* 0x000ea80000100800 */
[----:B------:R-:W2:Y:S04]  /*13320*/  LDL R10, [R1+0x1004] ;  /* 0x00100400010a7983 */ /* 0x000ea80000100800 */
[----:B------:R0:W2:Y:S04]  /*13330*/  @!P0 LDG.E.U8 R212, desc[UR44][R6.64] ;  /* 0x0000002c06d48981 */ /* 0x0000a8000c1e1100 */
[----:B------:R-:W2:Y:S04]  /*13340*/  LDL R8, [R1+0xff4] ;  /* 0x000ff40001087983 */ /* 0x000ea80000100800 */
[----:B------:R-:W2:Y:S01]  /*13350*/  LDL R35, [R1+0xfe0] ;  /* 0x000fe00001237983 */ /* 0x000ea20000100800 */
[----:B0-----:R-:W-:-:S03]  /*13360*/  @!P0 IMAD.MOV.U32 R6, RZ, RZ, R29 ;  /* 0x000000ffff068224 */ /* 0x001fc600078e001d */
[----:B------:R-:W2:Y:S01]  /*13370*/  LDL R29, [R1+0xff0] ;  /* 0x000ff000011d7983 */ /* 0x000ea20000100800 */
[----:B------:R-:W-:-:S03]  /*13380*/  @!P0 IMAD.MOV.U32 R7, RZ, RZ, R32 ;  /* 0x000000ffff078224 */ /* 0x000fc600078e0020 */
        /* <DEDUP_REMOVED lines=8> */
[----:B------:R0:W2:Y:S01]  /*13410*/  @!P0 LDG.E.U8 R210, desc[UR44][R6.64] ;  /* 0x0000002c06d28981 */ /* 0x0000a2000c1e1100 */
[----:B------:R-:W-:Y:S02]  /*13420*/  PRMT R207, RZ, 0x7610, R207 ;  /* 0x00007610ffcf7816 */ /* 0x000fe400000000cf */
[----:B------:R-:W-:Y:S01]  /*13430*/  PRMT R206, RZ, 0x7610, R206 ;  /* 0x00007610ffce7816 */ /* 0x000fe200000000ce */
[----:B------:R-:W2:Y:S01]  /*13440*/  LDL R37, [R1+0xf20] ;  /* 0x000f200001257983 */ /* 0x000ea20000100800 */
[----:B------:R-:W-:Y:S02]  /*13450*/  PRMT R205, RZ, 0x7610, R205 ;  /* 0x00007610ffcd7816 */ /* 0x000fe400000000cd */
[----:B------:R-:W-:Y:S01]  /*13460*/  PRMT R204, RZ, 0x7610, R204 ;  /* 0x00007610ffcc7816 */ /* 0x000fe200000000cc */
[----:B------:R-:W2:Y:S01]  /*13470*/  LDL R36, [R1+0xf10] ;  /* 0x000f100001247983 */ /* 0x000ea20000100800 */
[----:B0-----:R-:W-:-:S02]  /*13480*/  @!P0 IMAD.MOV.U32 R6, RZ, RZ, R25 ;  /* 0x000000ffff068224 */ /* 0x001fc400078e0019 */
[----:B------:R-:W-:Y:S01]  /*13490*/  @!P0 IMAD.MOV.U32 R7, RZ, RZ, R27 ;  /* 0x000000ffff078224 */ /* 0x000fe200078e001b */
[----:B------:R-:W2:Y:S04]  /*134a0*/  LDL R25, [R1+0xfc4] ;  /* 0x000fc40001197983 */ /* 0x000ea80000100800 */
[----:B------:R-:W2:Y:S04]  /*134b0*/  LDL R27, [R1+0xfc0] ;  /* 0x000fc000011b7983 */ /* 0x000ea80000100800 */
[----:B------:R0:W2:Y:S02]  /*134c0*/  @!P0 LDG.E.U8 R209, desc[UR44][R6.64] ;  /* 0x0000002c06d18981 */ /* 0x0000a4000c1e1100 */
[----:B0-----:R-:W-:-:S02]  /*134d0*/  @!P0 IMAD.MOV.U32 R6, RZ, RZ, R30 ;  /* 0x000000ffff068224 */ /* 0x001fc400078e001e */
[----:B------:R-:W-:Y:S01]  /*134e0*/  @!P0 IMAD.MOV.U32 R7, RZ, RZ, R31 ;  /* 0x000000ffff078224 */ /* 0x000fe200078e001f */
[----:B------:R-:W2:Y:S04]  /*134f0*/  LDL R30, [R1+0xfa4] ;  /* 0x000fa400011e7983 */ /* 0x000ea80000100800 */
[----:B------:R-:W2:Y:S04]  /*13500*/  LDL R31, [R1+0xfa0] ;  /* 0x000fa000011f7983 */ /* 0x000ea80000100800 */
[----:B------:R3:W2:Y:S02]  /*13510*/  @!P0 LDG.E.U8 R208, desc[UR44][R6.64] ;  /* 0x0000002c06d08981 */ /* 0x0006a4000c1e1100 */
[----:B---3--:R-:W-:-:S02]  /*13520*/  @!P0 IMAD.MOV.U32 R6, RZ, RZ, R9 ;  /* 0x000000ffff068224 */ /* 0x008fc400078e0009 */
[----:B------:R-:W3:Y:S01]  /*13530*/  LDL R9, [R1+0xf94] ;  /* 0x000f940001097983 */ /* 0x000ee20000100800 */
[----:B----4-:R-:W-:-:S03]  /*13540*/  @!P0 IMAD.MOV.U32 R7, RZ, RZ, R24 ;  /* 0x000000ffff078224 */ /* 0x010fc600078e0018 */
[----:B------:R-:W4:Y:S04]  /*13550*/  LDL R24, [R1+0xf90] ;  /* 0x000f900001187983 */ /* 0x000f280000100800 */
[----:B------:R2:W4:Y:S01]  /*13560*/  @!P0 LDG.E.U8 R207, desc[UR44][R6.64] ;  /* 0x0000002c06cf8981 */ /* 0x000522000c1e1100 */
[----:B------:R-:W-:Y:S02]  /*13570*/  PRMT R203, RZ, 0x7610, R203 ;  /* 0x00007610ffcb7816 */ /* 0x000fe400000000cb */
[----:B------:R-:W-:Y:S02]  /*13580*/  PRMT R202, RZ, 0x7610, R202 ;  /* 0x00007610ffca7816 */ /* 0x000fe400000000ca */
[----:B------:R-:W-:Y:S02]  /*13590*/  PRMT R201, RZ, 0x7610, R201 ;  /* 0x00007610ffc97816 */ /* 0x000fe400000000c9 */
[----:B------:R-:W-:Y:S01]  /*135a0*/  PRMT R200, RZ, 0x7610, R200 ;  /* 0x00007610ffc87816 */ /* 0x000fe200000000c8 */
[----:B--2---:R-:W-:-:S02]  /*135b0*/  @!P0 IMAD.MOV.U32 R7, RZ, RZ, R11 ;  /* 0x000000ffff078224 */ /* 0x004fc400078e000b */
[----:B------:R-:W2:Y:S01]  /*135c0*/  LDL R11, [R1+0xf80] ;  /* 0x000f8000010b7983 */ /* 0x000ea20000100800 */
[----:B------:R-:W-:-:S03]  /*135d0*/  @!P0 IMAD.MOV.U32 R6, RZ, RZ, R10 ;  /* 0x000000ffff068224 */ /* 0x000fc600078e000a */
[----:B------:R-:W2:Y:S04]  /*135e0*/  LDL R10, [R1+0xf84] ;  /* 0x000f8400010a7983 */ /* 0x000ea80000100800 */
[----:B------:R0:W2:Y:S02]  /*135f0*/  @!P0 LDG.E.U8 R206, desc[UR44][R6.64] ;  /* 0x0000002c06ce8981 */ /* 0x0000a4000c1e1100 */
[----:B0-----:R-:W-:Y:S02]  /*13600*/  @!P0 IMAD.MOV.U32 R6, RZ, RZ, R8 ;  /* 0x000000ffff068224 */ /* 0x001fe400078e0008 */
[----:B------:R-:W-:Y:S01]  /*13610*/  @!P0 IMAD.MOV.U32 R7, RZ, RZ, R29 ;  /* 0x000000ffff078224 */ /* 0x000fe200078e001d */
[----:B------:R-:W2:Y:S04]  /*13620*/  LDL R8, [R1+0xf74] ;  /* 0x000f740001087983 */ /* 0x000ea80000100800 */
[----:B------:R0:W2:Y:S04]  /*13630*/  @!P0 LDG.E.U8 R205, desc[UR44][R6.64] ;  /* 0x0000002c06cd8981 */ /* 0x0000a8000c1e1100 */
[----:B------:R-:W2:Y:S01]  /*13640*/  LDL R29, [R1+0xf70] ;  /* 0x000f7000011d7983 */ /* 0x000ea20000100800 */
[----:B0-----:R-:W-:-:S02]  /*13650*/  @!P0 IMAD.MOV.U32 R6, RZ, RZ, R34 ;  /* 0x000000ffff068224 */ /* 0x001fc400078e0022 */
[----:B------:R-:W-:Y:S01]  /*13660*/  @!P0 IMAD.MOV.U32 R7, RZ, RZ, R35 ;  /* 0x000000ffff078224 */ /* 0x000fe200078e0023 */
[----:B------:R-:W-:Y:S01]  /*13670*/  PRMT R199, RZ, 0x7610, R199 ;  /* 0x00007610ffc77816 */ /* 0x000fe200000000c7 */
[----:B------:R-:W2:Y:S04]  /*13680*/  LDL R35, [R1+0xf14] ;  /* 0x000f140001237983 */ /* 0x000ea80000100800 */
[----:B------:R0:W2:Y:S01]  /*13690*/  @!P0 LDG.E.U8 R204, desc[UR44][R6.64] ;  /* 0x0000002c06cc8981 */ /* 0x0000a2000c1e1100 */
[----:B------:R-:W-:Y:S02]  /*136a0*/  PRMT R198, RZ, 0x7610, R198 ;  /* 0x00007610ffc67816 */ /* 0x000fe400000000c6 */
[----:B------:R-:W-:Y:S01]  /*136b0*/  PRMT R197, RZ, 0x7610, R197 ;  /* 0x00007610ffc57816 */ /* 0x000fe200000000c5 */
[----:B------:R-:W2:Y:S01]  /*136c0*/  LDL R34, [R1+0xf00] ;  /* 0x000f000001227983 */ /* 0x000ea20000100800 */
[----:B0-----:R-:W-:-:S03]  /*136d0*/  @!P0 IMAD.MOV.U32 R6, RZ, RZ, R26 ;  /* 0x000000ffff068224 */ /* 0x001fc600078e001a */
        /* <DEDUP_REMOVED lines=19> */
[----:B---3--:R-:W-:-:S03]  /*13810*/  @!P0 IMAD.MOV.U32 R6, RZ, RZ, R9 ;  /* 0x000000ffff068224 */ /* 0x008fc600078e0009 */
[----:B------:R-:W3:Y:S01]  /*13820*/  LDL R9, [R1+0xf44] ;  /* 0x000f440001097983 */ /* 0x000ee20000100800 */
[----:B----4-:R-:W-:-:S03]  /*13830*/  @!P0 IMAD.MOV.U32 R7, RZ, RZ, R24 ;  /* 0x000000ffff078224 */ /* 0x010fc600078e0018 */
[----:B------:R-:W4:Y:S04]  /*13840*/  LDL R24, [R1+0xf40] ;  /* 0x000f400001187983 */ /* 0x000f280000100800 */
[----:B------:R2:W4:Y:S01]  /*13850*/  @!P0 LDG.E.U8 R199, desc[UR44][R6.64] ;  /* 0x0000002c06c78981 */ /* 0x000522000c1e1100 */
[----:B------:R-:W-:Y:S02]  /*13860*/  PRMT R196, RZ, 0x7610, R196 ;  /* 0x00007610ffc47816 */ /* 0x000fe400000000c4 */
[----:B------:R-:W-:Y:S01]  /*13870*/  PRMT R195, RZ, 0x7610, R195 ;  /* 0x00007610ffc37816 */ /* 0x000fe200000000c3 */
[----:B--2---:R-:W-:Y:S02]  /*13880*/  @!P0 IMAD.MOV.U32 R7, RZ, RZ, R11 ;  /* 0x000000ffff078224 */ /* 0x004fe400078e000b */
[----:B------:R-:W2:Y:S01]  /*13890*/  LDL R11, [R1+0xf30] ;  /* 0x000f3000010b7983 */ /* 0x000ea20000100800 */
[----:B------:R-:W-:-:S03]  /*138a0*/  @!P0 IMAD.MOV.U32 R6, RZ, RZ, R10 ;  /* 0x000000ffff068224 */ /* 0x000fc600078e000a */
[----:B------:R-:W2:Y:S04]  /*138b0*/  LDL R10, [R1+0xf34] ;  /* 0x000f3400010a7983 */ /* 0x000ea80000100800 */
[----:B------:R0:W2:Y:S02]  /*138c0*/  @!P0 LDG.E.U8 R198, desc[UR44][R6.64] ;  /* 0x0000002c06c68981 */ /* 0x0000a4000c1e1100 */
[----:B0-----:R-:W-:Y:S02]  /*138d0*/  @!P0 IMAD.MOV.U32 R6, RZ, RZ, R8 ;  /* 0x000000ffff068224 */ /* 0x001fe400078e0008 */
        /* <DEDUP_REMOVED lines=14> */
[----:B---3--:R-:W-:Y:S02]  /*139c0*/  @!P0 IMAD.MOV.U32 R6, RZ, RZ, R9 ;  /* 0x000000ffff068224 */ /* 0x008fe400078e0009 */
[----:B------:R-:W3:Y:S01]  /*139d0*/  LDL R9, [R1+0xeb4] ;  /* 0x000eb40001097983 */ /* 0x000ee20000100800 */
[----:B------:R-:W-:Y:S01]  /*139e0*/  PRMT R194, RZ, 0x7610, R194 ;  /* 0x00007610ffc27816 */ /* 0x000fe200000000c2 */
[----:B----4-:R-:W-:-:S02]  /*139f0*/  @!P0 IMAD.MOV.U32 R7, RZ, RZ, R24 ;  /* 0x000000ffff078224 */ /* 0x010fc400078e0018 */
[----:B------:R-:W4:Y:S01]  /*13a00*/  LDL R24, [R1+0xeb0] ;  /* 0x000eb00001187983 */ /* 0x000f220000100800 */
[----:B------:R-:W-:-:S03]  /*13a10*/  PRMT R193, RZ, 0x7610, R193 ;  /* 0x00007610ffc17816 */ /* 0x000fc600000000c1 */
[----:B------:R2:W4:Y:S01]  /*13a20*/  @!P0 LDG.E.U8 R194, desc[UR44][R6.64] ;  /* 0x0000002c06c28981 */ /* 0x000522000c1e1100 */
[----:B------:R-:W-:Y:S02]  /*13a30*/  PRMT R192, RZ, 0x7610, R192 ;  /* 0x00007610ffc07816 */ /* 0x000fe400000000c0 */
[----:B------:R-:W-:Y:S02]  /*13a40*/  PRMT R191, RZ, 0x7610, R191 ;  /* 0x00007610ffbf7816 */ /* 0x000fe400000000bf */
[----:B------:R-:W-:Y:S02]  /*13a50*/  PRMT R190, RZ, 0x7610, R190 ;  /* 0x00007610ffbe7816 */ /* 0x000fe400000000be */
[----:B------:R-:W-:Y:S02]  /*13a60*/  PRMT R189, RZ, 0x7610, R189 ;  /* 0x00007610ffbd7816 */ /* 0x000fe400000000bd */
[----:B------:R-:W-:Y:S02]  /*13a70*/  PRMT R188, RZ, 0x7610, R188 ;  /* 0x00007610ffbc7816 */ /* 0x000fe400000000bc */
[----:B------:R-:W-:-:S02]  /*13a80*/  PRMT R187, RZ, 0x7610, R187 ;  /* 0x00007610ffbb7816 */ /* 0x000fc400000000bb */
[----:B------:R-:W-:Y:S01]  /*13a90*/  PRMT R186, RZ, 0x7610, R186 ;  /* 0x00007610ffba7816 */ /* 0x000fe200000000ba */
[----:B--2---:R-:W-:Y:S02]  /*13aa0*/  @!P0 IMAD.MOV.U32 R7, RZ, RZ, R11 ;  /* 0x000000ffff078224 */ /* 0x004fe400078e000b */
[----:B------:R-:W2:Y:S01]  /*13ab0*/  LDL R11, [R1+0xea0] ;  /* 0x000ea000010b7983 */ /* 0x000ea20000100800 */
[----:B------:R-:W-:-:S03]  /*13ac0*/  @!P0 IMAD.MOV.U32 R6, RZ, RZ, R10 ;  /* 0x000000ffff068224 */ /* 0x000fc600078e000a */
[----:B------:R-:W2:Y:S04]  /*13ad0*/  LDL R10, [R1+0xea4] ;  /* 0x000ea400010a7983 */ /* 0x000ea80000100800 */
[----:B------:R0:W2:Y:S02]  /*13ae0*/  @!P0 LDG.E.U8 R193, desc[UR44][R6.64] ;  /* 0x0000002c06c18981 */ /* 0x0000a4000c1e1100 */
[----:B0-----:R-:W-:Y:S02]  /*13af0*/  @!P0 IMAD.MOV.U32 R7, RZ, RZ, R37 ;  /* 0x000000ffff078224 */ /* 0x001fe400078e0025 */
[----:B------:R-:W-:Y:S02]  /*13b00*/  @!P0 IMAD.MOV.U32 R6, RZ, RZ, R8 ;  /* 0x000000ffff068224 */ /* 0x000fe400078e0008 */
[----:B------:R-:W2:Y:S04]  /*13b10*/  LDL R8, [R1+0xe94] ;  /* 0x000e940001087983 */ /* 0x000ea80000100800 */
[----:B------:R0:W2:Y:S02]  /*13b20*/  @!P0 LDG.E.U8 R192, desc[UR44][R6.64] ;  /* 0x0000002c06c08981 */ /* 0x0000a4000c1e1100 */
[----:B0-----:R-:W-:-:S02]  /*13b30*/  @!P0 IMAD.MOV.U32 R6, RZ, RZ, R35 ;  /* 0x000000ffff068224 */ /* 0x001fc400078e0023 */
[----:B------:R-:W-:-:S05]  /*13b40*/  @!P0 IMAD.MOV.U32 R7, RZ, RZ, R36 ;  /* 0x000000ffff078224 */ /* 0x000fca00078e0024 */
[----:B------:R0:W2:Y:S02]  /*13b50*/  @!P0 LDG.E.U8 R191, desc[UR44][R6.64] ;  /* 0x0000002c06bf8981 */ /* 0x0000a4000c1e1100 */
[----:B0-----:R-:W-:Y:S02]  /*13b60*/  @!P0 IMAD.MOV.U32 R6, RZ, RZ, R26 ;  /* 0x000000ffff068224 */ /* 0x001fe400078e001a */
[----:B------:R-:W-:Y:S01]  /*13b70*/  @!P0 IMAD.MOV.U32 R7, RZ, RZ, R34 ;  /* 0x000000ffff078224 */ /* 0x000fe200078e0022 */
[----:B------:R-:W2:Y:S04]  /*13b80*/  LDL R26, [R1+0xe84] ;  /* 0x000e8400011a7983 */ /* 0x000ea80000100800 */
[----:B------:R0:W2:Y:S02]  /*13b90*/  @!P0 LDG.E.U8 R190, desc[UR44][R6.64] ;  /* 0x0000002c06be8981 */ /* 0x0000a4000c1e1100 */
[----:B0-----:R-:W-:-:S02]  /*13ba0*/  @!P0 IMAD.MOV.U32 R6, RZ, RZ, R32 ;  /* 0x000000ffff068224 */ /* 0x001fc400078e0020 */
[----:B------:R-:W-:-:S05]  /*13bb0*/  @!P0 IMAD.MOV.U32 R7, RZ, RZ, R33 ;  /* 0x000000ffff078224 */ /* 0x000fca00078e0021 */
[----:B------:R0:W2:Y:S02]  /*13bc0*/  @!P0 LDG.E.U8 R189, desc[UR44][R6.64] ;  /* 0x0000002c06bd8981 */ /* 0x0000a4000c1e1100 */
[----:B0-----:R-:W-:Y:S02]  /*13bd0*/  @!P0 IMAD.MOV.U32 R6, RZ, RZ, R30 ;  /* 0x000000ffff068224 */ /* 0x001fe400078e001e */
[----:B------:R-:W-:-:S05]  /*13be0*/  @!P0 IMAD.MOV.U32 R7, RZ, RZ, R31 ;  /* 0x000000ffff078224 */ /* 0x000fca00078e001f */
[----:B------:R0:W2:Y:S02]  /*13bf0*/  @!P0 LDG.E.U8 R188, desc[UR44][R6.64] ;  /* 0x0000002c06bc8981 */ /* 0x0000a4000c1e1100 */
[----:B0-----:R-:W-:Y:S02]  /*13c00*/  @!P0 IMAD.MOV.U32 R6, RZ, RZ, R28 ;  /* 0x000000ffff068224 */ /* 0x001fe400078e001c */
[----:B------:R-:W-:-:S05]  /*13c10*/  @!P0 IMAD.MOV.U32 R7, RZ, RZ, R29 ;  /* 0x000000ffff078224 */ /* 0x000fca00078e001d */
[----:B------:R0:W2:Y:S02]  /*13c20*/  @!P0 LDG.E.U8 R187, desc[UR44][R6.64] ;  /* 0x0000002c06bb8981 */ /* 0x0000a4000c1e1100 */
[----:B0-----:R-:W-:Y:S02]  /*13c30*/  @!P0 IMAD.MOV.U32 R6, RZ, RZ, R25 ;  /* 0x000000ffff068224 */ /* 0x001fe400078e0019 */
[----:B------:R-:W-:Y:S01]  /*13c40*/  @!P0 IMAD.MOV.U32 R7, RZ, RZ, R27 ;  /* 0x000000ffff078224 */ /* 0x000fe200078e001b */
[----:B------:R-:W-:Y:S01]  /*13c50*/  PRMT R185, RZ, 0x7610, R185 ;  /* 0x00007610ffb97816 */ /* 0x000fe200000000b9 */
[----:B------:R-:W2:Y:S04]  /*13c60*/  LDL R25, [R1+0x1058] ;  /* 0x0010580001197983 */ /* 0x000ea80000100800 */
[----:B------:R3:W2:Y:S02]  /*13c70*/  @!P0 LDG.E.U8 R186, desc[UR44][R6.64] ;  /* 0x0000002c06ba8981 */ /* 0x0006a4000c1e1100 */
[----:B---3--:R-:W-:-:S02]  /*13c80*/  @!P0 IMAD.MOV.U32 R6, RZ, RZ, R9 ;  /* 0x000000ffff068224 */ /* 0x008fc400078e0009 */
[----:B------:R-:W3:Y:S01]  /*13c90*/  LDL R9, [R1+0x105c] ;  /* 0x00105c0001097983 */ /* 0x000ee20000100800 */
[----:B----4-:R-:W-:Y:S01]  /*13ca0*/  @!P0 IMAD.MOV.U32 R7, RZ, RZ, R24 ;  /* 0x000000ffff078224 */ /* 0x010fe200078e0018 */
[----:B------:R-:W-:Y:S02]  /*13cb0*/  PRMT R184, RZ, 0x7610, R184 ;  /* 0x00007610ffb87816 */ /* 0x000fe400000000b8 */
[----:B------:R-:W4:Y:S04]  /*13cc0*/  LDL R24, [R1+0x1048] ;  /* 0x0010480001187983 */ /* 0x000f280000100800 */
[----:B------:R2:W4:Y:S01]  /*13cd0*/  @!P0 LDG.E.U8 R185, desc[UR44][R6.64] ;  /* 0x0000002c06b98981 */ /* 0x000522000c1e1100 */
        /* <DEDUP_REMOVED lines=11> */
[----:B------:R0:W-:Y:S04]  /*13d90*/  STL [R1+0x20d4], R5 ;  /* 0x0020d40501007387 */ /* 0x0001e80000100800 */
[----:B------:R1:W2:Y:S04]  /*13da0*/  @!P0 LDG.E.U8 R183, desc[UR44][R6.64] ;  /* 0x0000002c06b78981 */ /* 0x0002a8000c1e1100 */
[----:B0-----:R-:W2:Y:S04]  /*13db0*/  LDL.LU R5, [R1+0xea8] ;  /* 0x000ea80001057983 */ /* 0x001ea80000300800 */
[----:B------:R-:W2:Y:S04]  /*13dc0*/  LDL R30, [R1+0x1028] ;  /* 0x00102800011e7983 */ /* 0x000ea80000100800 */
[----:B------:R-:W2:Y:S04]  /*13dd0*/  LDL R29, [R1+0x102c] ;  /* 0x00102c00011d7983 */ /* 0x000ea80000100800 */
[----:B------:R-:W2:Y:S04]  /*13de0*/  LDL R28, [R1+0x1018] ;  /* 0x00101800011c7983 */ /* 0x000ea80000100800 */
[----:B------:R-:W2:Y:S01]  /*13df0*/  LDL R27, [R1+0x101c] ;  /* 0x00101c00011b7983 */ /* 0x000ea20000100800 */
[----:B-1----:R-:W-:-:S02]  /*13e00*/  @!P0 IMAD.MOV.U32 R7, RZ, RZ, R3 ;  /* 0x000000ffff078224 */ /* 0x002fc400078e0003 */
[----:B------:R-:W-:Y:S01]  /*13e10*/  @!P0 IMAD.MOV.U32 R6, RZ, RZ, R26 ;  /* 0x000000ffff068224 */ /* 0x000fe200078e001a */
[----:B------:R-:W2:Y:S04]  /*13e20*/  LDL R34, [R1+0x1008] ;  /* 0x0010080001227983 */ /* 0x000ea80000100800 */
[----:B------:R-:W2:Y:S04]  /*13e30*/  LDL R33, [R1+0x100c] ;  /* 0x00100c0001217983 */ /* 0x000ea80000100800 */
[----:B------:R0:W2:Y:S04]  /*13e40*/  @!P0 LDG.E.U8 R182, desc[UR44][R6.64] ;  /* 0x0000002c06b68981 */ /* 0x0000a8000c1e1100 */
[----:B------:R-:W2:Y:S04]  /*13e50*/  LDL R32, [R1+0xff8] ;  /* 0x000ff80001207983 */ /* 0x000ea80000100800 */
[----:B------:R-:W2:Y:S01]  /*13e60*/  LDL R26, [R1+0xffc] ;  /* 0x000ffc00011a7983 */ /* 0x000ea20000100800 */
[----:B0-----:R-:W-:-:S02]  /*13e70*/  @!P0 IMAD.MOV.U32 R6, RZ, RZ, R0 ;  /* 0x000000ffff068224 */ /* 0x001fc400078e0000 */
[----:B------:R-:W-:Y:S01]  /*13e80*/  @!P0 IMAD.MOV.U32 R7, RZ, RZ, R2 ;  /* 0x000000ffff078224 */ /* 0x000fe200078e0002 */
[----:B------:R-:W-:Y:S04]  /*13e90*/  STL [R1+0x20d0], R3 ;  /* 0x0020d00301007387 */ /* 0x000fe80000100800 */
[----:B------:R0:W-:Y:S04]  /*13ea0*/  STL [R1+0x20dc], R0 ;  /* 0x0020dc0001007387 */ /* 0x0001e80000100800 */
[----:B------:R3:W2:Y:S04]  /*13eb0*/  @!P0 LDG.E.U8 R181, desc[UR44][R6.64] ;  /* 0x0000002c06b58981 */ /* 0x0006a8000c1e1100 */
[----:B0-----:R-:W2:Y:S04]  /*13ec0*/  LDL.LU R0, [R1+0xeb8] ;  /* 0x000eb80001007983 */ /* 0x001ea80000300800 */
[----:B------:R0:W-:Y:S01]  /*13ed0*/  STL [R1+0x20d8], R2 ;  /* 0x0020d80201007387 */ /* 0x0001e20000100800 */
[----:B------:R-:W-:-:S02]  /*13ee0*/  PRMT R180, RZ, 0x7610, R180 ;  /* 0x00007610ffb47816 */ /* 0x000fc400000000b4 */
[----:B------:R-:W-:Y:S01]  /*13ef0*/  PRMT R179, RZ, 0x7610, R179 ;  /* 0x00007610ffb37816 */ /* 0x000fe200000000b3 */
[----:B------:R-:W2:Y:S01]  /*13f00*/  LDL R31, [R1+0xfb8] ;  /* 0x000fb800011f7983 */ /* 0x000ea20000100800 */
[----:B------:R-:W-:Y:S02]  /*13f10*/  PRMT R178, RZ, 0x7610, R178 ;  /* 0x00007610ffb27816 */ /* 0x000fe400000000b2 */
[----:B------:R-:W-:Y:S01]  /*13f20*/  PRMT R177, RZ, 0x7610, R177 ;  /* 0x00007610ffb17816 */ /* 0x000fe200000000b1 */
[----:B------:R-:W2:Y:S01]  /*13f30*/  LDL R3, [R1+0xf8c] ;  /* 0x000f8c0001037983 */ /* 0x000ea20000100800 */
[----:B------:R-:W-:-:S03]  /*13f40*/  PRMT R176, RZ, 0x7610, R176 ;  /* 0x00007610ffb07816 */ /* 0x000fc600000000b0 */
[----:B0-----:R-:W2:Y:S01]  /*13f50*/  LDL R2, [R1+0xf9c] ;  /* 0x000f9c0001027983 */ /* 0x001ea20000100800 */
[----:B------:R-:W-:Y:S02]  /*13f60*/  PRMT R175, RZ, 0x7610, R175 ;  /* 0x00007610ffaf7816 */ /* 0x000fe400000000af */
[----:B------:R-:W-:Y:S01]  /*13f70*/  PRMT R174, RZ, 0x7610, R174 ;  /* 0x00007610ffae7816 */ /* 0x000fe200000000ae */
[----:B------:R-:W2:Y:S01]  /*13f80*/  LDL R35, [R1+0xf48] ;  /* 0x000f480001237983 */ /* 0x000ea20000100800 */
[----:B---3--:R-:W-:-:S03]  /*13f90*/  @!P0 IMAD.MOV.U32 R6, RZ, RZ, R9 ;  /* 0x000000ffff068224 */ /* 0x008fc600078e0009 */
[----:B------:R-:W3:Y:S01]  /*13fa0*/  LDL R9, [R1+0xfec] ;  /* 0x000fec0001097983 */ /* 0x000ee20000100800 */
[----:B------:R-:W-:-:S03]  /*13fb0*/  @!P0 IMAD.MOV.U32 R7, RZ, RZ, R25 ;  /* 0x000000ffff078224 */ /* 0x000fc600078e0019 */
[----:B------:R-:W3:Y:S04]  /*13fc0*/  LDL R25, [R1+0xfe8] ;  /* 0x000fe80001197983 */ /* 0x000ee80000100800 */
[----:B------:R4:W3:Y:S02]  /*13fd0*/  @!P0 LDG.E.U8 R180, desc[UR44][R6.64] ;  /* 0x0000002c06b48981 */ /* 0x0008e4000c1e1100 */
[----:B----4-:R-:W-:Y:S02]  /*13fe0*/  @!P0 IMAD.MOV.U32 R7, RZ, RZ, R24 ;  /* 0x000000ffff078224 */ /* 0x010fe400078e0018 */
[----:B------:R-:W4:Y:S01]  /*13ff0*/  LDL R24, [R1+0xfd8] ;  /* 0x000fd80001187983 */ /* 0x000f220000100800 */
[----:B--2---:R-:W-:-:S03]  /*14000*/  @!P0 IMAD.MOV.U32 R6, RZ, RZ, R11 ;  /* 0x000000ffff068224 */ /* 0x004fc600078e000b */
        /* <DEDUP_REMOVED lines=18> */
[----:B------:R-:W-:Y:S01]  /*14130*/  @!P0 IMAD.MOV.U32 R7, RZ, RZ, R34 ;  /* 0x000000ffff078224 */ /* 0x000fe200078e0022 */
[----:B------:R-:W-:Y:S01]  /*14140*/  PRMT R173, RZ, 0x7610, R173 ;  /* 0x00007610ffad7816 */ /* 0x000fe200000000ad */
[----:B------:R-:W2:Y:S04]  /*14150*/  LDL R34, [R1+0xf38] ;  /* 0x000f380001227983 */ /* 0x000ea80000100800 */
[----:B------:R0:W2:Y:S01]  /*14160*/  @!P0 LDG.E.U8 R175, desc[UR44][R6.64] ;  /* 0x0000002c06af8981 */ /* 0x0000a2000c1e1100 */
[----:B------:R-:W-:-:S02]  /*14170*/  PRMT R172, RZ, 0x7610, R172 ;  /* 0x00007610ffac7816 */ /* 0x000fc400000000ac */
[----:B------:R-:W-:Y:S01]  /*14180*/  PRMT R171, RZ, 0x7610, R171 ;  /* 0x00007610ffab7816 */ /* 0x000fe200000000ab */
[----:B------:R-:W2:Y:S01]  /*14190*/  LDL R33, [R1+0xf3c] ;  /* 0x000f3c0001217983 */ /* 0x000ea20000100800 */
[----:B0-----:R-:W-:Y:S02]  /*141a0*/  @!P0 IMAD.MOV.U32 R6, RZ, RZ, R26 ;  /* 0x000000ffff068224 */ /* 0x001fe400078e001a */
[----:B------:R-:W-:Y:S01]  /*141b0*/  @!P0 IMAD.MOV.U32 R7, RZ, RZ, R32 ;  /* 0x000000ffff078224 */ /* 0x000fe200078e0020 */
[----:B------:R-:W2:Y:S04]  /*141c0*/  LDL R26, [R1+0xf88] ;  /* 0x000f8800011a7983 */ /* 0x000ea80000100800 */
[----:B------:R3:W2:Y:S01]  /*141d0*/  @!P0 LDG.E.U8 R174, desc[UR44][R6.64] ;  /* 0x0000002c06ae8981 */ /* 0x0006a2000c1e1100 */
[----:B------:R-:W-:-:S02]  /*141e0*/  PRMT R170, RZ, 0x7610, R170 ;  /* 0x00007610ffaa7816 */ /* 0x000fc400000000aa */
        /* <DEDUP_REMOVED lines=9> */
[----:B------:R-:W-:Y:S02]  /*14280*/  PRMT R168, RZ, 0x7610, R168 ;  /* 0x00007610ffa87816 */ /* 0x000fe400000000a8 */
[----:B------:R-:W-:Y:S01]  /*14290*/  PRMT R167, RZ, 0x7610, R167 ;  /* 0x00007610ffa77816 */ /* 0x000fe200000000a7 */
[----:B--2---:R-:W-:-:S02]  /*142a0*/  @!P0 IMAD.MOV.U32 R6, RZ, RZ, R11 ;  /* 0x000000ffff068224 */ /* 0x004fc400078e000b */
        /* <DEDUP_REMOVED lines=12> */
[----:B0-----:R-:W-:-:S03]  /*14370*/  @!P0 IMAD.MOV.U32 R7, RZ, RZ, R29 ;  /* 0x000000ffff078224 */ /* 0x001fc600078e001d */
        /* <DEDUP_REMOVED lines=11> */
[----:B------:R-:W-:Y:S01]  /*14430*/  @!P0 IMAD.MOV.U32 R7, RZ, RZ, R26 ;  /* 0x000000ffff078224 */ /* 0x000fe200078e001a */
[----:B------:R-:W-:-:S02]  /*14440*/  PRMT R166, RZ, 0x7610, R166 ;  /* 0x00007610ffa67816 */ /* 0x000fc400000000a6 */
[----:B------:R-:W2:Y:S04]  /*14450*/  LDL R26, [R1+0xee8] ;  /* 0x000ee800011a7983 */ /* 0x000ea80000100800 */
[----:B------:R3:W2:Y:S02]  /*14460*/  @!P0 LDG.E.U8 R167, desc[UR44][R6.64] ;  /* 0x0000002c06a78981 */ /* 0x0006a4000c1e1100 */
[----:B---3--:R-:W-:Y:S02]  /*14470*/  @!P0 IMAD.MOV.U32 R6, RZ, RZ, R9 ;  /* 0x000000ffff068224 */ /* 0x008fe400078e0009 */
[----:B------:R-:W3:Y:S01]  /*14480*/  LDL R9, [R1+0xf1c] ;  /* 0x000f1c0001097983 */ /* 0x000ee20000100800 */
[----:B------:R-:W-:-:S03]  /*14490*/  @!P0 IMAD.MOV.U32 R7, RZ, RZ, R25 ;  /* 0x000000ffff078224 */ /* 0x000fc600078e0019 */
[----:B------:R-:W3:Y:S01]  /*144a0*/  LDL R25, [R1+0xeec] ;  /* 0x000eec0001197983 */ /* 0x000ee20000100800 */
[----:B------:R-:W-:-:S03]  /*144b0*/  PRMT R165, RZ, 0x7610, R165 ;  /* 0x00007610ffa57816 */ /* 0x000fc600000000a5 */
[----:B------:R4:W3:Y:S01]  /*144c0*/  @!P0 LDG.E.U8 R166, desc[UR44][R6.64] ;  /* 0x0000002c06a68981 */ /* 0x0008e2000c1e1100 */
[----:B------:R-:W-:Y:S01]  /*144d0*/  PRMT R164, RZ, 0x7610, R164 ;  /* 0x00007610ffa47816 */ /* 0x000fe200000000a4 */
[----:B----4-:R-:W-:Y:S02]  /*144e0*/  @!P0 IMAD.MOV.U32 R7, RZ, RZ, R24 ;  /* 0x000000ffff078224 */ /* 0x010fe400078e0018 */
[----:B------:R-:W4:Y:S01]  /*144f0*/  LDL R24, [R1+0xed8] ;  /* 0x000ed80001187983 */ /* 0x000f220000100800 */
[----:B------:R-:W-:Y:S02]  /*14500*/  PRMT R163, RZ, 0x7610, R163 ;  /* 0x00007610ffa37816 */ /* 0x000fe400000000a3 */
        /* <DEDUP_REMOVED lines=11> */
[----:B------:R-:W-:Y:S02]  /*145c0*/  @!P0 IMAD.MOV.U32 R6, RZ, RZ, R2 ;  /* 0x000000ffff068224 */ /* 0x000fe400078e0002 */
[----:B------:R-:W2:Y:S04]  /*145d0*/  LDL R2, [R1+0xebc] ;  /* 0x000ebc0001027983 */ /* 0x000ea80000100800 */
[----:B------:R0:W2:Y:S04]  /*145e0*/  @!P0 LDG.E.U8 R163, desc[UR44][R6.64] ;  /* 0x0000002c06a38981 */ /* 0x0000a8000c1e1100 */
[----:B------:R-:W2:Y:S01]  /*145f0*/  LDL.LU R149, [R1+0xe34] ;  /* 0x000e340001957983 */ /* 0x000ea20000300800 */
[----:B0-----:R-:W-:-:S02]  /*14600*/  @!P0 IMAD.MOV.U32 R6, RZ, RZ, R33 ;  /* 0x000000ffff068224 */ /* 0x001fc400078e0021 */
[----:B------:R-:W-:-:S05]  /*14610*/  @!P0 IMAD.MOV.U32 R7, RZ, RZ, R34 ;  /* 0x000000ffff078224 */ /* 0x000fca00078e0022 */
[----:B------:R0:W2:Y:S02]  /*14620*/  @!P0 LDG.E.U8 R162, desc[UR44][R6.64] ;  /* 0x0000002c06a28981 */ /* 0x0000a4000c1e1100 */
[----:B0-----:R-:W-:Y:S02]  /*14630*/  @!P0 IMAD.MOV.U32 R6, RZ, RZ, R3 ;  /* 0x000000ffff068224 */ /* 0x001fe400078e0003 */
[----:B------:R-:W2:Y:S01]  /*14640*/  LDL R3, [R1+0xeac] ;  /* 0x000eac0001037983 */ /* 0x000ea20000100800 */
[----:B------:R-:W-:-:S03]  /*14650*/  @!P0 IMAD.MOV.U32 R7, RZ, RZ, R32 ;  /* 0x000000ffff078224 */ /* 0x000fc600078e0020 */
[----:B------:R-:W2:Y:S04]  /*14660*/  LDL.LU R150, [R1+0xe28] ;  /* 0x000e280001967983 */ /* 0x000ea80000300800 */
[----:B------:R-:W2:Y:S04]  /*14670*/  LDL.LU R151, [R1+0xe18] ;  /* 0x000e180001977983 */ /* 0x000ea80000300800 */
[----:B------:R3:W2:Y:S02]  /*14680*/  @!P0 LDG.E.U8 R161, desc[UR44][R6.64] ;  /* 0x0000002c06a18981 */ /* 0x0006a4000c1e1100 */
[----:B---3--:R-:W-:-:S02]  /*14690*/  @!P0 IMAD.MOV.U32 R6, RZ, RZ, R9 ;  /* 0x000000ffff068224 */ /* 0x008fc400078e0009 */
[----:B------:R-:W3:Y:S01]  /*146a0*/  LDL R9, [R1+0xe9c] ;  /* 0x000e9c0001097983 */ /* 0x000ee20000100800 */
[----:B------:R-:W-:Y:S01]  /*146b0*/  PRMT R160, RZ, 0x7610, R160 ;  /* 0x00007610ffa07816 */ /* 0x000fe200000000a0 */
[----:B------:R-:W-:Y:S01]  /*146c0*/  @!P0 IMAD.MOV.U32 R7, RZ, RZ, R31 ;  /* 0x000000ffff078224 */ /* 0x000fe200078e001f */
[----:B------:R-:W-:-:S04]  /*146d0*/  PRMT R159, RZ, 0x7610, R159 ;  /* 0x00007610ff9f7816 */ /* 0x000fc8000000009f */
[----:B------:R0:W3:Y:S01]  /*146e0*/  @!P0 LDG.E.U8 R160, desc[UR44][R6.64] ;  /* 0x0000002c06a08981 */ /* 0x0000e2000c1e1100 */
[----:B------:R-:W-:Y:S01]  /*146f0*/  PRMT R158, RZ, 0x7610, R158 ;  /* 0x00007610ff9e7816 */ /* 0x000fe2000000009e */
[----:B0-----:R-:W-:Y:S02]  /*14700*/  @!P0 IMAD.MOV.U32 R6, RZ, RZ, R29 ;  /* 0x000000ffff068224 */ /* 0x001fe400078e001d */
[----:B------:R-:W-:-:S05]  /*14710*/  @!P0 IMAD.MOV.U32 R7, RZ, RZ, R30 ;  /* 0x000000ffff078224 */ /* 0x000fca00078e001e */
        /* <DEDUP_REMOVED lines=10> */
[----:B----4-:R-:W-:Y:S01]  /*147c0*/  @!P0 IMAD.MOV.U32 R7, RZ, RZ, R24 ;  /* 0x000000ffff078224 */ /* 0x010fe200078e0018 */
[----:B------:R-:W-:Y:S02]  /*147d0*/  PRMT R154, RZ, 0x7610, R154 ;  /* 0x00007610ff9a7816 */ /* 0x000fe4000000009a */
[----:B------:R-:W-:Y:S02]  /*147e0*/  PRMT R153, RZ, 0x7610, R153 ;  /* 0x00007610ff997816 */ /* 0x000fe40000000099 */
[----:B------:R-:W-:Y:S02]  /*147f0*/  PRMT R152, RZ, 0x7610, R152 ;  /* 0x00007610ff987816 */ /* 0x000fe40000000098 */
[----:B------:R-:W-:Y:S02]  /*14800*/  LOP3.LUT R245, R245, 0xffff, RZ, 0xc0, !PT ;  /* 0x0000fffff5f57812 */ /* 0x000fe400078ec0ff */
[----:B------:R-:W-:Y:S01]  /*14810*/  LOP3.LUT R249, R249, 0xffff, RZ, 0xc0, !PT ;  /* 0x0000fffff9f97812 */ /* 0x000fe200078ec0ff */
[----:B--2---:R-:W-:-:S05]  /*14820*/  @!P0 IMAD.MOV.U32 R6, RZ, RZ, R11 ;  /* 0x000000ffff068224 */ /* 0x004fca00078e000b */
[----:B------:R0:W2:Y:S02]  /*14830*/  @!P0 LDG.E.U8 R156, desc[UR44][R6.64] ;  /* 0x0000002c069c8981 */ /* 0x0000a4000c1e1100 */
[----:B0-----:R-:W-:Y:S02]  /*14840*/  @!P0 IMAD.MOV.U32 R7, RZ, RZ, R10 ;  /* 0x000000ffff078224 */ /* 0x001fe400078e000a */
[----:B------:R-:W-:-:S05]  /*14850*/  @!P0 IMAD.MOV.U32 R6, RZ, RZ, R8 ;  /* 0x000000ffff068224 */ /* 0x000fca00078e0008 */
[----:B------:R0:W4:Y:S02]  /*14860*/  @!P0 LDG.E.U8 R155, desc[UR44][R6.64] ;  /* 0x0000002c069b8981 */ /* 0x000124000c1e1100 */
[----:B0-----:R-:W-:Y:S02]  /*14870*/  @!P0 IMAD.MOV.U32 R7, RZ, RZ, R0 ;  /* 0x000000ffff078224 */ /* 0x001fe400078e0000 */
[----:B------:R-:W-:-:S05]  /*14880*/  @!P0 IMAD.MOV.U32 R6, RZ, RZ, R2 ;  /* 0x000000ffff068224 */ /* 0x000fca00078e0002 */
[----:B------:R0:W4:Y:S02]  /*14890*/  @!P0 LDG.E.U8 R154, desc[UR44][R6.64] ;  /* 0x0000002c069a8981 */ /* 0x000124000c1e1100 */
[----:B0-----:R-:W-:Y:S02]  /*148a0*/  LOP3.LUT R7, R4, 0xffff, RZ, 0xc0, !PT ;  /* 0x0000ffff04077812 */ /* 0x001fe400078ec0ff */
[----:B------:R-:W-:Y:S01]  /*148b0*/  LOP3.LUT R6, R149, 0xffff, RZ, 0xc0, !PT ;  /* 0x0000ffff95067812 */ /* 0x000fe200078ec0ff */
[----:B------:R-:W2:Y:S03]  /*148c0*/  LDL.LU R4, [R1+0xe88] ;  /* 0x000e880001047983 */ /* 0x000ea60000300800 */
[----:B------:R-:W-:Y:S01]  /*148d0*/  PRMT R24, R7, 0x3340, R6 ;  /* 0x0000334007187816 */ /* 0x000fe20000000006 */
[----:B------:R-:W-:Y:S01]  /*148e0*/  @!P0 IMAD.MOV.U32 R7, RZ, RZ, R5 ;  /* 0x000000ffff078224 */ /* 0x000fe200078e0005 */
[----:B------:R-:W4:Y:S01]  /*148f0*/  LDL.LU R2, [R1+0xe8c] ;  /* 0x000e8c0001027983 */ /* 0x000f220000300800 */
[----:B------:R-:W-:-:S03]  /*14900*/  @!P0 IMAD.MOV.U32 R6, RZ, RZ, R3 ;  /* 0x000000ffff068224 */ /* 0x000fc600078e0003 */
[----:B------:R-:W4:Y:S04]  /*14910*/  LDL.LU R3, [R1+0xe7c] ;  /* 0x000e7c0001037983 */ /* 0x000f280000300800 */
[----:B------:R0:W4:Y:S04]  /*14920*/  @!P0 LDG.E.U8 R153, desc[UR44][R6.64] ;  /* 0x0000002c06998981 */ /* 0x000128000c1e1100 */
[----:B------:R-:W4:Y:S01]  /*14930*/  LDL R25, [R1+0x1450] ;  /* 0x0014500001197983 */ /* 0x000f220000100800 */
[----:B0-----:R-:W-:Y:S02]  /*14940*/  LOP3.LUT R7, R150, 0xffff, RZ, 0xc0, !PT ;  /* 0x0000ffff96077812 */ /* 0x001fe400078ec0ff */
[----:B------:R-:W-:-:S04]  /*14950*/  LOP3.LUT R6, R151, 0xffff, RZ, 0xc0, !PT ;  /* 0x0000ffff97067812 */ /* 0x000fc800078ec0ff */
[----:B------:R-:W-:Y:S01]  /*14960*/  PRMT R8, R7, 0x3340, R6 ;  /* 0x0000334007087816 */ /* 0x000fe20000000006 */
[----:B------:R-:W-:Y:S02]  /*14970*/  @!P0 IMAD.MOV.U32 R7, RZ, RZ, R14 ;  /* 0x000000ffff078224 */ /* 0x000fe400078e000e */
[----:B---3--:R-:W-:-:S05]  /*14980*/  @!P0 IMAD.MOV.U32 R6, RZ, RZ, R9 ;  /* 0x000000ffff068224 */ /* 0x008fca00078e0009 */
[----:B------:R0:W3:Y:S01]  /*14990*/  @!P0 LDG.E.U8 R152, desc[UR44][R6.64] ;  /* 0x0000002c06988981 */ /* 0x0000e2000c1e1100 */
[----:B------:R-:W-:Y:S02]  /*149a0*/  PRMT R9, R249, 0x3340, R245 ;  /* 0x00003340f9097816 */ /* 0x000fe400000000f5 */
[----:B0-----:R-:W-:Y:S02]  /*149b0*/  LOP3.LUT R6, R19, 0xffff, RZ, 0xc0, !PT ;  /* 0x0000ffff13067812 */ /* 0x001fe400078ec0ff */
[----:B------:R-:W3:Y:S04]  /*149c0*/  LDL.LU R19, [R1+0x237c] ;  /* 0x00237c0001137983 */ /* 0x000ee80000300800 */
[----:B------:R-:W3:Y:S04]  /*149d0*/  LDL.LU R151, [R1+0xe58] ;  /* 0x000e580001977983 */ /* 0x000ee80000300800 */
[----:B------:R-:W3:Y:S04]  /*149e0*/  LDL.LU R146, [R1+0xe4c] ;  /* 0x000e4c0001927983 */ /* 0x000ee80000300800 */
[----:B------:R-:W3:Y:S04]  /*149f0*/  LDL.LU R147, [R1+0xe3c] ;  /* 0x000e3c0001937983 */ /* 0x000ee80000300800 */
[----:B------:R-:W3:Y:S04]  /*14a00*/  LDL.LU R148, [R1+0xe2c] ;  /* 0x000e2c0001947983 */ /* 0x000ee80000300800 */
[----:B------:R-:W3:Y:S01]  /*14a10*/  LDL.LU R245, [R1+0xe78] ;  /* 0x000e780001f57983 */ /* 0x000ee20000300800 */
[----:B------:R-:W-:-:S02]  /*14a20*/  LOP3.LUT R252, R252, 0xffff, RZ, 0xc0, !PT ;  /* 0x0000fffffcfc7812 */ /* 0x000fc400078ec0ff */
[----:B------:R-:W-:Y:S01]  /*14a30*/  LOP3.LUT R242, R242, 0xffff, RZ, 0xc0, !PT ;  /* 0x0000fffff2f27812 */ /* 0x000fe200078ec0ff */
[----:B------:R-:W3:Y:S01]  /*14a40*/  LDL.LU R149, [R1+0xe5c] ;  /* 0x000e5c0001957983 */ /* 0x000ee20000300800 */
[----:B------:R-:W-:Y:S02]  /*14a50*/  LOP3.LUT R238, R238, 0xffff, RZ, 0xc0, !PT ;  /* 0x0000ffffeeee7812 */ /* 0x000fe400078ec0ff */
[----:B------:R-:W-:Y:S01]  /*14a60*/  LOP3.LUT R234, R234, 0xffff, RZ, 0xc0, !PT ;  /* 0x0000ffffeaea7812 */ /* 0x000fe200078ec0ff */
[----:B------:R-:W3:Y:S01]  /*14a70*/  LDL.LU R150, [R1+0xe50] ;  /* 0x000e500001967983 */ /* 0x000ee20000300800 */
[----:B------:R-:W-:Y:S02]  /*14a80*/  LOP3.LUT R230, R230, 0xffff, RZ, 0xc0, !PT ;  /* 0x0000ffffe6e67812 */ /* 0x000fe400078ec0ff */
[----:B------:R-:W-:Y:S02]  /*14a90*/  LOP3.LUT R226, R226, 0xffff, RZ, 0xc0, !PT ;  /* 0x0000ffffe2e27812 */ /* 0x000fe400078ec0ff */
[----:B------:R-:W-:-:S02]  /*14aa0*/  LOP3.LUT R222, R222, 0xffff, RZ, 0xc0, !PT ;  /* 0x0000ffffdede7812 */ /* 0x000fc400078ec0ff */
[----:B------:R-:W-:Y:S02]  /*14ab0*/  LOP3.LUT R218, R218, 0xffff, RZ, 0xc0, !PT ;  /* 0x0000ffffdada7812 */ /* 0x000fe400078ec0ff */
[----:B------:R-:W-:Y:S02]  /*14ac0*/  LOP3.LUT R215, R215, 0xffff, RZ, 0xc0, !PT ;  /* 0x0000ffffd7d77812 */ /* 0x000fe400078ec0ff */
[----:B------:R-:W-:Y:S02]  /*14ad0*/  PRMT R252, R6, 0x3340, R252 ;  /* 0x0000334006fc7816 */ /* 0x000fe400000000fc */
[----:B------:R-:W-:Y:S02]  /*14ae0*/  PRMT R13, RZ, 0x7610, R13 ;  /* 0x00007610ff0d7816 */ /* 0x000fe4000000000d */
[----:B------:R-:W-:Y:S02]  /*14af0*/  PRMT R238, R242, 0x3340, R238 ;  /* 0x00003340f2ee7816 */ /* 0x000fe400000000ee */
[----:B------:R-:W-:-:S02]  /*14b00*/  PRMT R10, R234, 0x3340, R230 ;  /* 0x00003340ea0a7816 */ /* 0x000fc400000000e6 */
[----:B------:R-:W-:Y:S02]  /*14b10*/  PRMT R222, R226, 0x3340, R222 ;  /* 0x00003340e2de7816 */ /* 0x000fe400000000de */
[----:B------:R-:W-:Y:S02]  /*14b20*/  PRMT R11, R218, 0x3340, R215 ;  /* 0x00003340da0b7816 */ /* 0x000fe400000000d7 */
[----:B------:R-:W-:Y:S02]  /*14b30*/  PRMT R12, RZ, 0x7610, R12 ;  /* 0x00007610ff0c7816 */ /* 0x000fe4000000000c */
[----:B------:R-:W-:Y:S02]  /*14b40*/  PRMT R8, R24, 0x5410, R8 ;  /* 0x0000541018087816 */ /* 0x000fe40000000008 */
[----:B------:R-:W-:Y:S02]  /*14b50*/  PRMT R9, R252, 0x5410, R9 ;  /* 0x00005410fc097816 */ /* 0x000fe40000000009 */
[----:B------:R-:W-:-:S02]  /*14b60*/  PRMT R10, R238, 0x5410, R10 ;  /* 0x00005410ee0a7816 */ /* 0x000fc4000000000a */
[----:B------:R-:W-:Y:S01]  /*14b70*/  PRMT R11, R222, 0x5410, R11 ;  /* 0x00005410de0b7816 */ /* 0x000fe2000000000b */
[----:B--2---:R-:W-:Y:S02]  /*14b80*/  @!P0 IMAD.MOV.U32 R7, RZ, RZ, R4 ;  /* 0x000000ffff078224 */ /* 0x004fe400078e0004 */
[----:B----4-:R-:W-:-:S05]  /*14b90*/  @!P0 IMAD.MOV.U32 R6, RZ, RZ, R2 ;  /* 0x000000ffff068224 */ /* 0x010fca00078e0002 */
[----:B------:R0:W2:Y:S02]  /*14ba0*/  @!P0 LDG.E.U8 R13, desc[UR44][R6.64] ;  /* 0x0000002c060d8981 */ /* 0x0000a4000c1e1100 */
[----:B0-----:R-:W-:Y:S02]  /*14bb0*/  @!P0 IMAD.MOV.U32 R6, RZ, RZ, R3 ;  /* 0x000000ffff068224 */ /* 0x001fe400078e0003 */
[----:B------:R3:W-:Y:S02]  /*14bc0*/  STS.128 [R25+UR4], R8 ;  /* 0x0000000819007988 */ /* 0x0007e40008000c04 */
[----:B---3--:R-:W-:Y:S02]  /*14bd0*/  LOP3.LUT R9, R151, 0xffff, RZ, 0xc0, !PT ;  /* 0x0000ffff97097812 */ /* 0x008fe400078ec0ff */
[----:B------:R-:W3:Y:S01]  /*14be0*/  LDL.LU R151, [R1+0xe40] ;  /* 0x000e400001977983 */ /* 0x000ee20000300800 */
[----:B------:R-:W-:Y:S01]  /*14bf0*/  LOP3.LUT R8, R146, 0xffff, RZ, 0xc0, !PT ;  /* 0x0000ffff92087812 */ /* 0x000fe200078ec0ff */
[----:B------:R-:W-:-:S03]  /*14c00*/  @!P0 IMAD.MOV.U32 R7, RZ, RZ, R245 ;  /* 0x000000ffff078224 */ /* 0x000fc600078e00f5 */
[----:B------:R-:W-:Y:S02]  /*14c10*/  PRMT R215, R9, 0x3340, R8 ;  /* 0x0000334009d77816 */ /* 0x000fe40000000008 */
[----:B------:R0:W4:Y:S02]  /*14c20*/  @!P0 LDG.E.U8 R12, desc[UR44][R6.64] ;  /* 0x0000002c060c8981 */ /* 0x000124000c1e1100 */
[----:B0-----:R-:W-:Y:S02]  /*14c30*/  LOP3.LUT R7, R147, 0xffff, RZ, 0xc0, !PT ;  /* 0x0000ffff93077812 */ /* 0x001fe400078ec0ff */
[----:B------:R-:W-:-:S04]  /*14c40*/  LOP3.LUT R6, R148, 0xffff, RZ, 0xc0, !PT ;  /* 0x0000ffff94067812 */ /* 0x000fc800078ec0ff */
[----:B------:R-:W-:Y:S02]  /*14c50*/  PRMT R8, R7, 0x3340, R6 ;  /* 0x0000334007087816 */ /* 0x000fe40000000006 */
[----:B------:R-:W-:Y:S02]  /*14c60*/  LOP3.LUT R7, R17, 0xffff, RZ, 0xc0, !PT ;  /* 0x0000ffff11077812 */ /* 0x000fe400078ec0ff */
[----:B------:R-:W2:Y:S01]  /*14c70*/  LDL.LU R17, [R1+0x2378] ;  /* 0x0023780001117983 */ /* 0x000ea20000300800 */
[----:B------:R-:W-:Y:S02]  /*14c80*/  LOP3.LUT R6, R20, 0xffff, RZ, 0xc0, !PT ;  /* 0x0000ffff14067812 */ /* 0x000fe400078ec0ff */
[----:B------:R-:W-:Y:S01]  /*14c90*/  LOP3.LUT R251, R251, 0xffff, RZ, 0xc0, !PT ;  /* 0x0000fffffbfb7812 */ /* 0x000fe200078ec0ff */
[----:B------:R-:W4:Y:S01]  /*14ca0*/  LDL.LU R20, [R1+0x2374] ;  /* 0x0023740001147983 */ /* 0x000f220000300800 */
        /* <DEDUP_REMOVED lines=10> */
[----:B------:R-:W-:Y:S02]  /*14d50*/  PRMT R9, R251, 0x3340, R247 ;  /* 0x00003340fb097816 */ /* 0x000fe400000000f7 */
[----:B------:R-:W-:Y:S02]  /*14d60*/  PRMT R239, R243, 0x3340, R239 ;  /* 0x00003340f3ef7816 */ /* 0x000fe400000000ef */
[----:B------:R-:W-:Y:S02]  /*14d70*/  PRMT R10, R235, 0x3340, R231 ;  /* 0x00003340eb0a7816 */ /* 0x000fe400000000e7 */
[----:B------:R-:W-:-:S02]  /*14d80*/  PRMT R223, R227, 0x3340, R223 ;  /* 0x00003340e3df7816 */ /* 0x000fc400000000df */
[----:B------:R-:W-:Y:S02]  /*14d90*/  PRMT R11, R219, 0x3340, R217 ;  /* 0x00003340db0b7816 */ /* 0x000fe400000000d9 */
[----:B------:R-:W-:Y:S02]  /*14da0*/  PRMT R8, R215, 0x5410, R8 ;  /* 0x00005410d7087816 */ /* 0x000fe40000000008 */
[----:B------:R-:W-:Y:S02]  /*14db0*/  PRMT R9, R6, 0x5410, R9 ;  /* 0x0000541006097816 */ /* 0x000fe40000000009 */
[----:B------:R-:W-:Y:S02]  /*14dc0*/  PRMT R10, R239, 0x5410, R10 ;  /* 0x00005410ef0a7816 */ /* 0x000fe4000000000a */
[----:B------:R-:W-:-:S05]  /*14dd0*/  PRMT R11, R223, 0x5410, R11 ;  /* 0x00005410df0b7816 */ /* 0x000fca000000000b */
[----:B------:R0:W-:Y:S02]  /*14de0*/  STS.128 [R25+UR4+0x1000], R8 ;  /* 0x0010000819007988 */ /* 0x0001e40008000c04 */
[----:B0-----:R-:W-:Y:S02]  /*14df0*/  LOP3.LUT R9, R149, 0xffff, RZ, 0xc0, !PT ;  /* 0x0000ffff95097812 */ /* 0x001fe400078ec0ff */
[----:B------:R-:W-:-:S04]  /*14e00*/  LOP3.LUT R8, R150, 0xffff, RZ, 0xc0, !PT ;  /* 0x0000ffff96087812 */ /* 0x000fc800078ec0ff */
[----:B------:R-:W-:Y:S02]  /*14e10*/  PRMT R215, R9, 0x3340, R8 ;  /* 0x0000334009d77816 */ /* 0x000fe40000000008 */
[----:B------:R-:W-:Y:S02]  /*14e20*/  LOP3.LUT R8, R18, 0xffff, RZ, 0xc0, !PT ;  /* 0x0000ffff12087812 */ /* 0x000fe400078ec0ff */
[----:B--2---:R-:W-:Y:S02]  /*14e30*/  LOP3.LUT R6, R17, 0xffff, RZ, 0xc0, !PT ;  /* 0x0000ffff11067812 */ /* 0x004fe400078ec0ff */
[----:B------:R-:W2:Y:S04]  /*14e40*/  LDL.LU R17, [R1+0x2370] ;  /* 0x0023700001117983 */ /* 0x000ea80000300800 */
[----:B------:R-:W2:Y:S01]  /*14e50*/  LDL.LU R18, [R1+0x236c] ;  /* 0x00236c0001127983 */ /* 0x000ea20000300800 */
[----:B---3--:R-:W-:Y:S01]  /*14e60*/  LOP3.LUT R7, R151, 0xffff, RZ, 0xc0, !PT ;  /* 0x0000ffff97077812 */ /* 0x008fe200078ec0ff */
[----:B------:R-:W0:Y:S03]  /*14e70*/  S2R R24, SR_TID.X ;  /* 0x0000000000187919 */ /* 0x000e260000002100 */
[----:B------:R-:W-:-:S02]  /*14e80*/  PRMT R9, R7, 0x3340, R6 ;  /* 0x0000334007097816 */ /* 0x000fc40000000006 */
[----:B------:R-:W-:Y:S02]  /*14e90*/  LOP3.LUT R7, R16, 0xffff, RZ, 0xc0, !PT ;  /* 0x0000ffff10077812 */ /* 0x000fe400078ec0ff */
[----:B------:R-:W-:Y:S01]  /*14ea0*/  LOP3.LUT R6, R15, 0xffff, RZ, 0xc0, !PT ;  /* 0x0000ffff0f067812 */ /* 0x000fe200078ec0ff */
[----:B------:R-:W3:Y:S01]  /*14eb0*/  LDL.LU R16, [R1+0x2368] ;  /* 0x0023680001107983 */ /* 0x000ee20000300800 */
[----:B------:R-:W-:Y:S02]  /*14ec0*/  LOP3.LUT R248, R248, 0xffff, RZ, 0xc0, !PT ;  /* 0x0000fffff8f87812 */ /* 0x000fe400078ec0ff */
[----:B------:R-:W-:Y:S01]  /*14ed0*/  LOP3.LUT R244, R244, 0xffff, RZ, 0xc0, !PT ;  /* 0x0000fffff4f47812 */ /* 0x000fe200078ec0ff */
[----:B------:R-:W3:Y:S01]  /*14ee0*/  LDL.LU R15, [R1+0x2364] ;  /* 0x00236400010f7983 */ /* 0x000ee20000300800 */
        /* <DEDUP_REMOVED lines=17> */
[----:B----4-:R-:W-:-:S03]  /*15000*/  LOP3.LUT R7, R20, 0xffff, RZ, 0xc0, !PT ;  /* 0x0000ffff14077812 */ /* 0x010fc600078ec0ff */
[----:B------:R1:W-:Y:S01]  /*15010*/  STS.128 [R25+UR4+0x2000], R8 ;  /* 0x0020000819007988 */ /* 0x0003e20008000c04 */
        /* <DEDUP_REMOVED lines=10> */
[----:B------:R-:W-:Y:S02]  /*150c0*/  PRMT R241, R246, 0x3340, R241 ;  /* 0x00003340f6f17816 */ /* 0x000fe400000000f1 */
[----:B-1----:R-:W-:-:S02]  /*150d0*/  PRMT R10, R237, 0x3340, R233 ;  /* 0x00003340ed0a7816 */ /* 0x002fc400000000e9 */
[----:B------:R-:W-:Y:S02]  /*150e0*/  PRMT R225, R229, 0x3340, R225 ;  /* 0x00003340e5e17816 */ /* 0x000fe400000000e1 */
[----:B------:R-:W-:Y:S02]  /*150f0*/  PRMT R11, R221, 0x3340, R214 ;  /* 0x00003340dd0b7816 */ /* 0x000fe400000000d6 */
[----:B------:R-:W-:Y:S02]  /*15100*/  PRMT R10, R241, 0x5410, R10 ;  /* 0x00005410f10a7816 */ /* 0x000fe4000000000a */
[----:B------:R-:W-:Y:S02]  /*15110*/  PRMT R11, R225, 0x5410, R11 ;  /* 0x00005410e10b7816 */ /* 0x000fe4000000000b */
[----:B0-----:R-:W-:Y:S02]  /*15120*/  LOP3.LUT R24, R24, 0x7f, RZ, 0xc0, !PT ;  /* 0x0000007f18187812 */ /* 0x001fe400078ec0ff */
[----:B--2---:R-:W-:-:S02]  /*15130*/  LOP3.LUT R8, R17, 0xffff, RZ, 0xc0, !PT ;  /* 0x0000ffff11087812 */ /* 0x004fc400078ec0ff */
[----:B------:R-:W-:Y:S02]  /*15140*/  LOP3.LUT R9, R18, 0xffff, RZ, 0xc0, !PT ;  /* 0x0000ffff12097812 */ /* 0x000fe400078ec0ff */
[----:B------:R-:W2:Y:S02]  /*15150*/  LDL.LU R18, [R1+0x2360] ;  /* 0x0023600001127983 */ /* 0x000ea40000300800 */
[----:B------:R-:W-:Y:S02]  /*15160*/  PRMT R215, R9, 0x3340, R8 ;  /* 0x0000334009d77816 */ /* 0x000fe40000000008 */
[----:B------:R-:W-:Y:S01]  /*15170*/  PRMT R9, R7, 0x3340, R6 ;  /* 0x0000334007097816 */ /* 0x000fe20000000006 */
[----:B------:R-:W4:Y:S01]  /*15180*/  LDL.LU R17, [R1+0x235c] ;  /* 0x00235c0001117983 */ /* 0x000f220000300800 */
[----:B------:R-:W-:Y:S02]  /*15190*/  LOP3.LUT R8, R22, 0xffff, RZ, 0xc0, !PT ;  /* 0x0000ffff16087812 */ /* 0x000fe400078ec0ff */
[----:B------:R-:W-:Y:S01]  /*151a0*/  LOP3.LUT R7, R21, 0xffff, RZ, 0xc0, !PT ;  /* 0x0000ffff15077812 */ /* 0x000fe200078ec0ff */
[----:B------:R-:W3:Y:S01]  /*151b0*/  LDL.LU R20, [R1+0x2358] ;  /* 0x0023580001147983 */ /* 0x000ee20000300800 */
[----:B------:R-:W-:-:S02]  /*151c0*/  LOP3.LUT R6, R23, 0xffff, RZ, 0xc0, !PT ;  /* 0x0000ffff17067812 */ /* 0x000fc400078ec0ff */
[----:B------:R-:W-:Y:S01]  /*151d0*/  PRMT R7, R8, 0x3340, R7 ;  /* 0x0000334008077816 */ /* 0x000fe20000000007 */
[----:B------:R-:W4:Y:S01]  /*151e0*/  LDL.LU R19, [R1+0x2354] ;  /* 0x0023540001137983 */ /* 0x000f220000300800 */
[----:B------:R-:W-:Y:S02]  /*151f0*/  PRMT R6, R6, 0x3340, R250 ;  /* 0x0000334006067816 */ /* 0x000fe400000000fa */
[----:B------:R-:W-:Y:S01]  /*15200*/  PRMT R8, R215, 0x5410, R9 ;  /* 0x00005410d7087816 */ /* 0x000fe20000000009 */
[----:B------:R-:W2:Y:S01]  /*15210*/  LDL.LU R22, [R1+0x2350] ;  /* 0x0023500001167983 */ /* 0x000ea20000300800 */
[----:B------:R-:W-:-:S03]  /*15220*/  PRMT R9, R7, 0x5410, R6 ;  /* 0x0000541007097816 */ /* 0x000fc60000000006 */
[----:B------:R-:W4:Y:S04]  /*15230*/  LDL.LU R21, [R1+0x234c] ;  /* 0x00234c0001157983 */ /* 0x000f280000300800 */
[----:B------:R-:W-:Y:S04]  /*15240*/  STS.128 [R25+UR4+0x3000], R8 ;  /* 0x0030000819007988 */ /* 0x000fe80008000c04 */
[----:B------:R-:W-:Y:S04]  /*15250*/  STS.U8 [R24+UR4+0x4000], R212 ;  /* 0x004000d418007988 */ /* 0x000fe80008000004 */
[----:B------:R-:W-:Y:S04]  /*15260*/  STS.U8 [R24+UR4+0x4100], R211 ;  /* 0x004100d318007988 */ /* 0x000fe80008000004 */
[----:B------:R-:W-:Y:S04]  /*15270*/  STS.U8 [R24+UR4+0x4200], R210 ;  /* 0x004200d218007988 */ /* 0x000fe80008000004 */
[----:B------:R-:W-:Y:S04]  /*15280*/  STS.U8 [R24+UR4+0x4300], R209 ;  /* 0x004300d118007988 */ /* 0x000fe80008000004 */
[----:B------:R-:W-:Y:S04]  /*15290*/  STS.U8 [R24+UR4+0x4400], R208 ;  /* 0x004400d018007988 */ /* 0x000fe80008000004 */
[----:B------:R-:W-:Y:S04]  /*152a0*/  STS.U8 [R24+UR4+0x4500], R207 ;  /* 0x004500cf18007988 */ /* 0x000fe80008000004 */
[----:B------:R-:W-:Y:S04]  /*152b0*/  STS.U8 [R24+UR4+0x4600], R206 ;  /* 0x004600ce18007988 */ /* 0x000fe80008000004 */
[----:B------:R-:W-:Y:S04]  /*152c0*/  STS.U8 [R24+UR4+0x4700], R205 ;  /* 0x004700cd18007988 */ /* 0x000fe80008000004 */
[----:B------:R-:W4:Y:S04]  /*152d0*/  LDL.LU R23, [R1+0x2348] ;  /* 0x0023480001177983 */ /* 0x000f280000300800 */
[----:B------:R-:W-:Y:S04]  /*152e0*/  STS.U8 [R24+UR4+0x4800], R204 ;  /* 0x004800cc18007988 */ /* 0x000fe80008000004 */
[----:B------:R-:W-:Y:S04]  /*152f0*/  STS.U8 [R24+UR4+0x4900], R203 ;  /* 0x004900cb18007988 */ /* 0x000fe80008000004 */
[----:B------:R-:W4:Y:S04]  /*15300*/  LDL R6, [R1+0x144c] ;  /* 0x00144c0001067983 */ /* 0x000f280000100800 */
[----:B------:R-:W-:Y:S04]  /*15310*/  STS.U8 [R24+UR4+0x4a00], R202 ;  /* 0x004a00ca18007988 */ /* 0x000fe80008000004 */
[----:B------:R-:W4:Y:S04]  /*15320*/  LDL.LU R232, [R1+0x1444] ;  /* 0x0014440001e87983 */ /* 0x000f280000300800 */
        /* <DEDUP_REMOVED lines=33> */
[----:B------:R-:W4:Y:S01]  /*15540*/  LDL.LU R226, [R1+0x13ec] ;  /* 0x0013ec0001e27983 */ /* 0x000f220000300800 */
[----:B------:R-:W-:-:S03]  /*15550*/  LOP3.LUT R7, R24, 0x10, RZ, 0x3c, !PT ;  /* 0x0000001018077812 */ /* 0x000fc600078e3cff */
[----:B------:R-:W-:Y:S04]  /*15560*/  STS.U8 [R24+UR4+0x5c00], R184 ;  /* 0x005c00b818007988 */ /* 0x000fe80008000004 */
[----:B------:R-:W4:Y:S04]  /*15570*/  LDL.LU R234, [R1+0x1410] ;  /* 0x0014100001ea7983 */ /* 0x000f280000300800 */
[----:B------:R-:W-:Y:S04]  /*15580*/  STS.U8 [R24+UR4+0x5d00], R183 ;  /* 0x005d00b718007988 */ /* 0x000fe80008000004 */
[----:B------:R-:W4:Y:S04]  /*15590*/  LDL.LU R230, [R1+0x13e4] ;  /* 0x0013e40001e67983 */ /* 0x000f280000300800 */
[----:B------:R-:W-:Y:S04]  /*155a0*/  STS.U8 [R24+UR4+0x5e00], R182 ;  /* 0x005e00b618007988 */ /* 0x000fe80008000004 */
[----:B------:R-:W4:Y:S04]  /*155b0*/  LDL.LU R242, [R1+0x1408] ;  /* 0x0014080001f27983 */ /* 0x000f280000300800 */
[----:B------:R0:W-:Y:S04]  /*155c0*/  STS.U8 [R24+UR4+0x5f00], R181 ;  /* 0x005f00b518007988 */ /* 0x0001e80008000004 */
[----:B------:R-:W4:Y:S04]  /*155d0*/  LDL.LU R249, [R1+0x13dc] ;  /* 0x0013dc0001f97983 */ /* 0x000f280000300800 */
[----:B0-----:R-:W3:Y:S04]  /*155e0*/  LDL.LU.64 R24, [R1+0xc00] ;  /* 0x000c000001187983 */ /* 0x001ee80000300a00 */
[----:B------:R-:W3:Y:S04]  /*155f0*/  LDL.LU.64 R26, [R1+0xc08] ;  /* 0x000c0800011a7983 */ /* 0x000ee80000300a00 */
        /* <DEDUP_REMOVED lines=93> */
[----:B------:R-:W-:Y:S01]  /*15bd0*/  STS.U8 [R7+UR4+0x5e80], R12 ;  /* 0x005e800c07007988 */ /* 0x000fe20008000004 */
[----:B------:R0:W-:Y:S06]  /*15be0*/  MEMBAR.ALL.CTA ;  /* 0x0000000000007992 */ /* 0x0001ec0000008000 */
[----:B0-----:R-:W0:Y:S02]  /*15bf0*/  FENCE.VIEW.ASYNC.S ;  /* 0x00000000000073c6 */ /* 0x001e240000000000 */
[----:B0-----:R-:W-:Y:S06]  /*15c00*/  BAR.SYNC.DEFER_BLOCKING 0x0 ;  /* 0x0000000000007b1d */ /* 0x001fec0000010000 */
[----:B------:R-:W-:Y:S01]  /*15c10*/  UMOV UR13, 0xc0000010 ;  /* 0xc0000010000d7882 */ /* 0x000fe20000000000 */
[----:B---3--:R-:W-:-:S06]  /*15c20*/  WARPGROUP.ARRIVE ;  /* 0x00000000000079c5 */ /* 0x008fcc0000000000 */
[----:B------:R-:W-:Y:S01]  /*15c30*/  QGMMA.64x256x32.F32.E4M3.E4M3 R24, gdesc[UR12], R24, gsb0 ;  /* 0x03e000000c1879f3 */ /* 0x000fe20008000818 */
[----:B--2---:R-:W-:Y:S02]  /*15c40*/  IADD3 R22, P4, R22, UR40, RZ ;  /* 0x0000002816167c10 */ /* 0x004fe4000ff9e0ff */
[----:B------:R-:W-:Y:S02]  /*15c50*/  IADD3 R20, P5, R20, UR40, RZ ;  /* 0x0000002814147c10 */ /* 0x000fe4000ffbe0ff */
[----:B------:R-:W-:Y:S02]  /*15c60*/  IADD3 R18, P6, R18, UR40, RZ ;  /* 0x0000002812127c10 */ /* 0x000fe4000ffde0ff */
[----:B------:R-:W-:Y:S02]  /*15c70*/  IADD3 R16, P1, R16, UR40, RZ ;  /* 0x0000002810107c10 */ /* 0x000fe4000ff3e0ff */
[----:B----4-:R-:W-:Y:S02]  /*15c80*/  IADD3 R232, P2, R232, UR40, RZ ;  /* 0x00000028e8e87c10 */ /* 0x010fe4000ff5e0ff */
[----:B------:R-:W-:-:S02]  /*15c90*/  IADD3 R244, P3, R244, UR40, RZ ;  /* 0x00000028f4f47c10 */ /* 0x000fc4000ff7e0ff */
[----:B------:R-:W-:Y:S02]  /*15ca0*/  IADD3.X R21, R21, UR7, RZ, P4, !PT ;  /* 0x0000000715157c10 */ /* 0x000fe4000a7fe4ff */
[----:B------:R-:W-:Y:S02]  /*15cb0*/  IADD3 R248, P4, R248, UR40, RZ ;  /* 0x00000028f8f87c10 */ /* 0x000fe4000ff9e0ff */
[----:B------:R-:W-:Y:S02]  /*15cc0*/  IADD3.X R19, R19, UR7, RZ, P5, !PT ;  /* 0x0000000713137c10 */ /* 0x000fe4000affe4ff */
[----:B------:R-:W-:Y:S02]  /*15cd0*/  IADD3 R223, P5, R223, UR40, RZ ;  /* 0x00000028dfdf7c10 */ /* 0x000fe4000ffbe0ff */
[----:B------:R-:W-:Y:S01]  /*15ce0*/  IADD3.X R17, R17, UR7, RZ, P6, !PT ;  /* 0x0000000711117c10 */ /* 0x000fe2000b7fe4ff */
[----:B------:R0:W-:Y:S01]  /*15cf0*/  STL [R1+0x1444], R232 ;  /* 0x001444e801007387 */ /* 0x0001e20000100800 */
[----:B------:R-:W-:-:S02]  /*15d00*/  IADD3 R239, P6, R239, UR40, RZ ;  /* 0x00000028efef7c10 */ /* 0x000fc4000ffde0ff */
[----:B------:R-:W-:Y:S01]  /*15d10*/  IADD3.X R15, R15, UR7, RZ, P1, !PT ;  /* 0x000000070f0f7c10 */ /* 0x000fe20008ffe4ff */
[----:B------:R1:W-:Y:S01]  /*15d20*/  STL [R1+0x143c], R244 ;  /* 0x00143cf401007387 */ /* 0x0003e20000100800 */
[----:B------:R-:W-:Y:S02]  /*15d30*/  IADD3 R219, P1, R219, UR40, RZ ;  /* 0x00000028dbdb7c10 */ /* 0x000fe4000ff3e0ff */
[----:B------:R-:W-:Y:S01]  /*15d40*/  IADD3.X R217, R217, UR7, RZ, P2, !PT ;  /* 0x00000007d9d97c10 */ /* 0x000fe200097fe4ff */
[----:B------:R2:W-:Y:S01]  /*15d50*/  STL [R1+0x1434], R248 ;  /* 0x001434f801007387 */ /* 0x0005e20000100800 */
[----:B------:R-:W-:Y:S02]  /*15d60*/  IADD3 R227, P2, R227, UR40, RZ ;  /* 0x00000028e3e37c10 */ /* 0x000fe4000ff5e0ff */
[----:B------:R-:W-:Y:S01]  /*15d70*/  IADD3.X R235, R235, UR7, RZ, P3, !PT ;  /* 0x00000007ebeb7c10 */ /* 0x000fe20009ffe4ff */
[----:B------:R3:W-:Y:S01]  /*15d80*/  STL [R1+0x142c], R223 ;  /* 0x00142cdf01007387 */ /* 0x0007e20000100800 */
[----:B------:R-:W-:-:S02]  /*15d90*/  IADD3 R231, P3, R231, UR40, RZ ;  /* 0x00000028e7e77c10 */ /* 0x000fc4000ff7e0ff */
[----:B------:R-:W-:Y:S01]  /*15da0*/  IADD3.X R243, R243, UR7, RZ, P4, !PT ;  /* 0x00000007f3f37c10 */ /* 0x000fe2000a7fe4ff */
[----:B------:R4:W-:Y:S01]  /*15db0*/  STL [R1+0x1424], R239 ;  /* 0x001424ef01007387 */ /* 0x0009e20000100800 */
[----:B------:R-:W-:-:S03]  /*15dc0*/  IADD3 R251, P4, R251, UR40, RZ ;  /* 0x00000028fbfb7c10 */ /* 0x000fc6000ff9e0ff */
[----:B------:R4:W-:Y:S01]  /*15dd0*/  STL [R1+0x141c], R219 ;  /* 0x00141cdb01007387 */ /* 0x0009e20000100800 */
[----:B------:R-:W-:-:S03]  /*15de0*/  IADD3.X R247, R247, UR7, RZ, P5, !PT ;  /* 0x00000007f7f77c10 */ /* 0x000fc6000affe4ff */
        /* <DEDUP_REMOVED lines=18> */
[----:B------:R4:W-:Y:S04]  /*15f10*/  STL [R1+0x13f4], R252 ;  /* 0x0013f4fc01007387 */ /* 0x0009e80000100800 */
[----:B------:R4:W-:Y:S04]  /*15f20*/  STL [R1+0x1418], R218 ;  /* 0x001418da01007387 */ /* 0x0009e80000100800 */
[----:B------:R4:W-:Y:S04]  /*15f30*/  STL [R1+0x13ec], R226 ;  /* 0x0013ece201007387 */ /* 0x0009e80000100800 */
[----:B------:R4:W-:Y:S04]  /*15f40*/  STL [R1+0x1410], R234 ;  /* 0x001410ea01007387 */ /* 0x0009e80000100800 */
[----:B------:R4:W-:Y:S04]  /*15f50*/  STL [R1+0x13e4], R230 ;  /* 0x0013e4e601007387 */ /* 0x0009e80000100800 */
[----:B------:R4:W-:Y:S04]  /*15f60*/  STL [R1+0x1408], R242 ;  /* 0x001408f201007387 */ /* 0x0009e80000100800 */
[----:B------:R4:W-:Y:S04]  /*15f70*/  STL [R1+0x13dc], R249 ;  /* 0x0013dcf901007387 */ /* 0x0009e80000100800 */
[----:B------:R-:W4:Y:S04]  /*15f80*/  LDL.LU R240, [R1+0x1400] ;  /* 0x0014000001f07983 */ /* 0x000f280000300800 */
[----:B------:R-:W4:Y:S04]  /*15f90*/  LDL.LU R220, [R1+0x13d4] ;  /* 0x0013d40001dc7983 */ /* 0x000f280000300800 */
[----:B------:R-:W4:Y:S01]  /*15fa0*/  LDL.LU R216, [R1+0x13f8] ;  /* 0x0013f80001d87983 */ /* 0x000f220000300800 */
[----:B------:R-:W-:-:S03]  /*15fb0*/  WARPGROUP.DEPBAR.LE gsb0, 0x0 ;  /* 0x00008000000079c5 */ /* 0x000fc60000010000 */
[----:B------:R4:W-:Y:S04]  /*15fc0*/  STL.64 [R1+0xc00], R24 ;  /* 0x000c001801007387 */ /* 0x0009e80000100a00 */
        /* <DEDUP_REMOVED lines=63> */
[----:B------:R-:W4:Y:S04]  /*163c0*/  LDL.LU R228, [R1+0x13cc] ;  /* 0x0013cc0001e47983 */ /* 0x000f280000300800 */
[----:B------:R-:W4:Y:S04]  /*163d0*/  LDL.LU R236, [R1+0x13f0] ;  /* 0x0013f00001ec7983 */ /* 0x000f280000300800 */
[----:B0-----:R-:W4:Y:S04]  /*163e0*/  LDL.LU R232, [R1+0x13c4] ;  /* 0x0013c40001e87983 */ /* 0x001f280000300800 */
[----:B-1----:R-:W4:Y:S04]  /*163f0*/  LDL.LU R244, [R1+0x13e8] ;  /* 0x0013e80001f47983 */ /* 0x002f280000300800 */
[----:B--2---:R-:W2:Y:S04]  /*16400*/  LDL.LU R248, [R1+0x13bc] ;  /* 0x0013bc0001f87983 */ /* 0x004ea80000300800 */
[----:B---3--:R-:W3:Y:S04]  /*16410*/  LDL.LU R223, [R1+0x13e0] ;  /* 0x0013e00001df7983 */ /* 0x008ee80000300800 */
[----:B----4-:R-:W4:Y:S04]  /*16420*/  LDL.LU R239, [R1+0x13b4] ;  /* 0x0013b40001ef7983 */ /* 0x010f280000300800 */
[----:B------:R-:W4:Y:S04]  /*16430*/  LDL.LU R219, [R1+0x13d8] ;  /* 0x0013d80001db7983 */ /* 0x000f280000300800 */
        /* <DEDUP_REMOVED lines=16> */
[----:B------:R-:W4:Y:S04]  /*16540*/  LDL.LU.64 R24, [R1+0xa00] ;  /* 0x000a000001187983 */ /* 0x000f280000300a00 */
        /* <DEDUP_REMOVED lines=62> */
[----:B------:R-:W4:Y:S01]  /*16930*/  LDL.LU.64 R150, [R1+0xbf8] ;  /* 0x000bf80001967983 */ /* 0x000f220000300a00 */
[----:B------:R-:W-:Y:S01]  /*16940*/  UMOV UR10, UR14 ;  /* 0x0000000e000a7c82 */ /* 0x000fe20008000000 */
[----:B------:R-:W-:Y:S01]  /*16950*/  UMOV UR11, UR15 ;  /* 0x0000000f000b7c82 */ /* 0x000fe20008000000 */
[----:B------:R-:W-:-:S02]  /*16960*/  IADD3.X R240, R240, UR7, RZ, P4, !PT ;  /* 0x00000007f0f07c10 */ /* 0x000fc4000a7fe4ff */
[----:B------:R-:W-:Y:S02]  /*16970*/  IADD3 R220, P4, R220, UR40, RZ ;  /* 0x00000028dcdc7c10 */ /* 0x000fe4000ff9e0ff */
[----:B------:R-:W-:Y:S02]  /*16980*/  IADD3.X R216, R216, UR7, RZ, P5, !PT ;  /* 0x00000007d8d87c10 */ /* 0x000fe4000affe4ff */
[----:B------:R-:W-:Y:S01]  /*16990*/  IADD3 R228, P5, R228, UR40, RZ ;  /* 0x00000028e4e47c10 */ /* 0x000fe2000ffbe0ff */
[----:B------:R0:W-:Y:S01]  /*169a0*/  STL [R1+0x1400], R240 ;  /* 0x001400f001007387 */ /* 0x0001e20000100800 */
[----:B------:R-:W-:Y:S02]  /*169b0*/  IADD3.X R236, R236, UR7, RZ, P6, !PT ;  /* 0x00000007ecec7c10 */ /* 0x000fe4000b7fe4ff */
[----:B------:R-:W-:Y:S01]  /*169c0*/  IADD3 R232, P6, R232, UR40, RZ ;  /* 0x00000028e8e87c10 */ /* 0x000fe2000ffde0ff */
[----:B------:R1:W-:Y:S01]  /*169d0*/  STL [R1+0x13d4], R220 ;  /* 0x0013d4dc01007387 */ /* 0x0003e20000100800 */
[----:B------:R-:W-:-:S02]  /*169e0*/  IADD3.X R244, R244, UR7, RZ, P1, !PT ;  /* 0x00000007f4f47c10 */ /* 0x000fc40008ffe4ff */
[----:B--2---:R-:W-:Y:S01]  /*169f0*/  IADD3 R248, P1, R248, UR40, RZ ;  /* 0x00000028f8f87c10 */ /* 0x004fe2000ff3e0ff */
[----:B------:R2:W-:Y:S01]  /*16a00*/  STL [R1+0x13f8], R216 ;  /* 0x0013f8d801007387 */ /* 0x0005e20000100800 */
[----:B---3--:R-:W-:Y:S02]  /*16a10*/  IADD3.X R223, R223, UR7, RZ, P2, !PT ;  /* 0x00000007dfdf7c10 */ /* 0x008fe400097fe4ff */
[----:B----4-:R-:W-:Y:S01]  /*16a20*/  IADD3 R239, P2, R239, UR40, RZ ;  /* 0x00000028efef7c10 */ /* 0x010fe2000ff5e0ff */
        /* <DEDUP_REMOVED lines=34> */
[----:B------:R4:W-:Y:S04]  /*16c50*/  STL [R1+0x13b0], R252 ;  /* 0x0013b0fc01007387 */ /* 0x0009e80000100800 */
[----:B------:R4:W-:Y:S04]  /*16c60*/  STL [R1+0x1384], R218 ;  /* 0x001384da01007387 */ /* 0x0009e80000100800 */
[----:B------:R4:W-:Y:S04]  /*16c70*/  STL [R1+0x13a8], R226 ;  /* 0x0013a8e201007387 */ /* 0x0009e80000100800 */
[----:B------:R4:W-:Y:S04]  /*16c80*/  STL [R1+0x137c], R234 ;  /* 0x00137cea01007387 */ /* 0x0009e80000100800 */
[----:B------:R4:W-:Y:S04]  /*16c90*/  STL [R1+0x13a0], R230 ;  /* 0x0013a0e601007387 */ /* 0x0009e80000100800 */
[----:B0-----:R-:W4:Y:S04]  /*16ca0*/  LDL.LU R240, [R1+0x136c] ;  /* 0x00136c0001f07983 */ /* 0x001f280000300800 */
[----:B------:R0:W-:Y:S04]  /*16cb0*/  STL [R1+0x1374], R242 ;  /* 0x001374f201007387 */ /* 0x0001e80000100800 */
[----:B-1----:R-:W4:Y:S04]  /*16cc0*/  LDL.LU R220, [R1+0x1390] ;  /* 0x0013900001dc7983 */ /* 0x002f280000300800 */
[----:B------:R1:W-:Y:S04]  /*16cd0*/  STL [R1+0x1398], R249 ;  /* 0x001398f901007387 */ /* 0x0003e80000100800 */
[----:B--2---:R-:W2:Y:S01]  /*16ce0*/  LDL.LU R216, [R1+0x1364] ;  /* 0x0013640001d87983 */ /* 0x004ea20000300800 */
[----:B------:R-:W-:-:S06]  /*16cf0*/  WARPGROUP.ARRIVE ;  /* 0x00000000000079c5 */ /* 0x000fcc0000000000 */
[----:B------:R-:W-:Y:S03]  /*16d00*/  QGMMA.64x256x32.F32.E4M3.E4M3 R24, gdesc[UR8], R24, gsb0 ;  /* 0x03e00000081879f3 */ /* 0x000fe60008000818 */
[----:B------:R-:W-:Y:S02]  /*16d10*/  WARPGROUP.DEPBAR.LE gsb0, 0x0 ;  /* 0x00008000000079c5 */ /* 0x000fe40000010000 */
        /* <DEDUP_REMOVED lines=86> */
[----:B0-----:R-:W4:Y:S04]  /*17280*/  LDL.LU R242, [R1+0x1330] ;  /* 0x0013300001f27983 */ /* 0x001f280000300800 */
[----:B-1----:R-:W4:Y:S04]  /*17290*/  LDL.LU R249, [R1+0x1304] ;  /* 0x0013040001f97983 */ /* 0x002f280000300800 */
        /* <DEDUP_REMOVED lines=14> */
[----:B--2---:R-:W2:Y:S04]  /*17380*/  LDL.LU.64 R52, [R1+0x870] ;  /* 0x0008700001347983 */ /* 0x004ea80000300a00 */
[----:B------:R-:W2:Y:S04]  /*17390*/  LDL.LU.64 R54, [R1+0x878] ;  /* 0x0008780001367983 */ /* 0x000ea80000300a00 */
        /* <DEDUP_REMOVED lines=47> */
[----:B------:R-:W2:Y:S01]  /*17690*/  LDL.LU.64 R150, [R1+0x9f8] ;  /* 0x0009f80001967983 */ /* 0x000ea20000300a00 */
[----:B------:R-:W-:Y:S01]  /*176a0*/  UMOV UR18, UR14 ;  /* 0x0000000e00127c82 */ /* 0x000fe20008000000 */
[----:B------:R-:W-:Y:S01]  /*176b0*/  UMOV UR19, UR15 ;  /* 0x0000000f00137c82 */ /* 0x000fe20008000000 */
[----:B------:R-:W-:-:S02]  /*176c0*/  IADD3 R240, P5, R240, UR40, RZ ;  /* 0x00000028f0f07c10 */ /* 0x000fc4000ffbe0ff */
[----:B------:R-:W-:Y:S02]  /*176d0*/  IADD3.X R220, R220, UR7, RZ, P6, !PT ;  /* 0x00000007dcdc7c10 */ /* 0x000fe4000b7fe4ff */
[----:B------:R-:W-:Y:S02]  /*176e0*/  IADD3 R216, P6, R216, UR40, RZ ;  /* 0x00000028d8d87c10 */ /* 0x000fe4000ffde0ff */
[----:B---3--:R-:W-:Y:S01]  /*176f0*/  IADD3.X R228, R228, UR7, RZ, P1, !PT ;  /* 0x00000007e4e47c10 */ /* 0x008fe20008ffe4ff */
[----:B------:R0:W-:Y:S01]  /*17700*/  STL [R1+0x136c], R240 ;  /* 0x00136cf001007387 */ /* 0x0001e20000100800 */
[----:B----4-:R-:W-:Y:S02]  /*17710*/  IADD3 R236, P1, R236, UR40, RZ ;  /* 0x00000028ecec7c10 */ /* 0x010fe4000ff3e0ff */
        /* <DEDUP_REMOVED lines=50> */
[----:B---3--:R-:W3:Y:S01]  /*17a40*/  LDL.LU R216, [R1+0x1320] ;  /* 0x0013200001d87983 */ /* 0x008ee20000300800 */
[----:B--2---:R-:W-:-:S06]  /*17a50*/  WARPGROUP.ARRIVE ;  /* 0x00000000000079c5 */ /* 0x004fcc0000000000 */
        /* <DEDUP_REMOVED lines=104> */
[----:B---3--:R-:W2:Y:S04]  /*180e0*/  LDL.LU.64 R52, [R1+0x670] ;  /* 0x0006700001347983 */ /* 0x008ea80000300a00 */
        /* <DEDUP_REMOVED lines=51> */
[----:B------:R-:W-:-:S02]  /*18420*/  IADD3.X R240, R240, UR7, RZ, P1, !PT ;  /* 0x00000007f0f07c10 */ /* 0x000fc40008ffe4ff */
[----:B------:R-:W-:Y:S02]  /*18430*/  IADD3 R220, P1, R220, UR40, RZ ;  /* 0x00000028dcdc7c10 */ /* 0x000fe4000ff3e0ff */
[----:B------:R-:W-:Y:S02]  /*18440*/  IADD3.X R216, R216, UR7, RZ, P2, !PT ;  /* 0x00000007d8d87c10 */ /* 0x000fe400097fe4ff */
[----:B----4-:R-:W-:Y:S01]  /*18450*/  IADD3 R228, P2, R228, UR40, RZ ;  /* 0x00000028e4e47c10 */ /* 0x010fe2000ff5e0ff */
[----:B------:R0:W-:Y:S01]  /*18460*/  STL [R1+0x1328], R240 ;  /* 0x001328f001007387 */ /* 0x0001e20000100800 */
[----:B------:R-:W-:Y:S02]  /*18470*/  IADD3.X R236, R236, UR7, RZ, P3, !PT ;  /* 0x00000007ecec7c10 */ /* 0x000fe40009ffe4ff */
[----:B------:R-:W-:Y:S01]  /*18480*/  IADD3 R232, P3, R232, UR40, RZ ;  /* 0x00000028e8e87c10 */ /* 0x000fe2000ff7e0ff */
[----:B------:R1:W-:Y:S01]  /*18490*/  STL [R1+0x12fc], R220 ;  /* 0x0012fcdc01007387 */ /* 0x0003e20000100800 */
[----:B------:R-:W-:-:S02]  /*184a0*/  IADD3.X R244, R244, UR7, RZ, P4, !PT ;  /* 0x00000007f4f47c10 */ /* 0x000fc4000a7fe4ff */
[----:B------:R-:W-:Y:S01]  /*184b0*/  IADD3 R248, P4, R248, UR40, RZ ;  /* 0x00000028f8f87c10 */ /* 0x000fe2000ff9e0ff */
[----:B------:R3:W-:Y:S01]  /*184c0*/  STL [R1+0x1320], R216 ;  /* 0x001320d801007387 */ /* 0x0007e20000100800 */
[----:B------:R-:W-:Y:S02]  /*184d0*/  IADD3.X R223, R223, UR7, RZ, P5, !PT ;  /* 0x00000007dfdf7c10 */ /* 0x000fe4000affe4ff */
[----:B------:R-:W-:Y:S01]  /*184e0*/  IADD3 R239, P5, R239, UR40, RZ ;  /* 0x00000028efef7c10 */ /* 0x000fe2000ffbe0ff */
        /* <DEDUP_REMOVED lines=204> */
[----:B----4-:R-:W-:Y:S01]  /*191b0*/  IADD3.X R228, R228, UR7, RZ, P4, !PT ;  /* 0x00000007e4e47c10 */ /* 0x010fe2000a7fe4ff */
[----:B------:R0:W-:Y:S01]  /*191c0*/  STL [R1+0x1294], R240 ;  /* 0x001294f001007387 */ /* 0x0001e20000100800 */
        /* <DEDUP_REMOVED lines=357> */
[----:B--2---:R-:W2:Y:S04]  /*1a820*/  LDL.LU.64 R24, [R1] ;  /* 0x0000000001187983 */ /* 0x004ea80000300a00 */
        /* <DEDUP_REMOVED lines=69> */
[----:B------:R-:W-:Y:S01]  /*1ac80*/  STL [R1+0x11bc], R240 ;  /* 0x0011bcf001007387 */ /* 0x000fe20000100800 */
[----:B------:R-:W-:Y:S02]  /*1ac90*/  IADD3 R236, P1, R236, UR40, RZ ;  /* 0x00000028ecec7c10 */ /* 0x000fe4000ff3e0ff */
[----:B------:R-:W-:Y:S01]  /*1aca0*/  IADD3.X R232, R232, UR7, RZ, P2, !PT ;  /* 0x00000007e8e87c10 */ /* 0x000fe200097fe4ff */
[----:B------:R-:W-:Y:S01]  /*1acb0*/  STL [R1+0x11e0], R220 ;  /* 0x0011e0dc01007387 */ /* 0x000fe20000100800 */
[----:B------:R-:W-:-:S02]  /*1acc0*/  IADD3 R244, P2, R244, UR40, RZ ;  /* 0x00000028f4f47c10 */ /* 0x000fc4000ff5e0ff */
[----:B------:R-:W-:Y:S01]  /*1acd0*/  IADD3.X R248, R248, UR7, RZ, P3, !PT ;  /* 0x00000007f8f87c10 */ /* 0x000fe20009ffe4ff */
[----:B------:R-:W-:Y:S01]  /*1ace0*/  STL [R1+0x11b4], R216 ;  /* 0x0011b4d801007387 */ /* 0x000fe20000100800 */
[----:B------:R-:W-:Y:S02]  /*1acf0*/  IADD3 R223, P3, R223, UR40, RZ ;  /* 0x00000028dfdf7c10 */ /* 0x000fe4000ff7e0ff */
[----:B------:R-:W-:Y:S01]  /*1ad00*/  IADD3.X R239, R239, UR7, RZ, P4, !PT ;  /* 0x00000007efef7c10 */ /* 0x000fe2000a7fe4ff */
[----:B------:R-:W-:Y:S01]  /*1ad10*/  STL [R1+0x11d8], R228 ;  /* 0x0011d8e401007387 */ /* 0x000fe20000100800 */
[----:B------:R-:W-:-:S03]  /*1ad20*/  IADD3 R219, P4, R219, UR40, RZ ;  /* 0x00000028dbdb7c10 */ /* 0x000fc6000ff9e0ff */
[----:B------:R-:W-:Y:S01]  /*1ad30*/  STL [R1+0x11ac], R236 ;  /* 0x0011acec01007387 */ /* 0x000fe20000100800 */
[----:B------:R-:W-:-:S03]  /*1ad40*/  IADD3.X R217, R217, UR7, RZ, P5, !PT ;  /* 0x00000007d9d97c10 */ /* 0x000fc6000affe4ff */
        /* <DEDUP_REMOVED lines=30> */
[----:B------:R-:W-:Y:S04]  /*1af30*/  STL [R1+0x116c], R252 ;  /* 0x00116cfc01007387 */ /* 0x000fe80000100800 */
[----:B------:R-:W-:Y:S04]  /*1af40*/  STL [R1+0x1190], R218 ;  /* 0x001190da01007387 */ /* 0x000fe80000100800 */
[----:B------:R-:W-:Y:S04]  /*1af50*/  STL [R1+0x1164], R226 ;  /* 0x001164e201007387 */ /* 0x000fe80000100800 */
[----:B------:R-:W-:Y:S04]  /*1af60*/  STL [R1+0x1188], R234 ;  /* 0x001188ea01007387 */ /* 0x000fe80000100800 */
[----:B------:R-:W-:Y:S01]  /*1af70*/  STL [R1+0x115c], R230 ;  /* 0x00115ce601007387 */ /* 0x000fe20000100800 */
[----:B--2---:R-:W-:-:S06]  /*1af80*/  WARPGROUP.ARRIVE ;  /* 0x00000000000079c5 */ /* 0x004fcc0000000000 */
[----:B------:R-:W-:Y:S03]  /*1af90*/  QGMMA.64x256x32.F32.E4M3.E4M3 R24, gdesc[UR32], R24, gsb0 ;  /* 0x03e00000201879f3 */ /* 0x000fe60008000818 */
[----:B------:R-:W-:Y:S02]  /*1afa0*/  WARPGROUP.DEPBAR.LE gsb0, 0x0 ;  /* 0x00008000000079c5 */ /* 0x000fe40000010000 */
[----:B------:R-:W-:Y:S04]  /*1afb0*/  STL.64 [R1], R24 ;  /* 0x0000001801007387 */ /* 0x000fe80000100a00 */
[----:B------:R-:W-:Y:S04]  /*1afc0*/  STL [R1+0x1180], R242 ;  /* 0x001180f201007387 */ /* 0x000fe80000100800 */
[----:B------:R-:W-:Y:S04]  /*1afd0*/  STL.64 [R1+0x8], R26 ;  /* 0x0000081a01007387 */ /* 0x000fe80000100a00 */
[----:B------:R-:W-:Y:S04]  /*1afe0*/  STL [R1+0x1154], R249 ;  /* 0x001154f901007387 */ /* 0x000fe80000100800 */
        /* <DEDUP_REMOVED lines=61> */
[----:B------:R0:W-:Y:S04]  /*1b3c0*/  STL.64 [R1+0x1f8], R150 ;  /* 0x0001f89601007387 */ /* 0x0001e80000100a00 */
[----:B0-----:R-:W2:Y:S04]  /*1b3d0*/  LDL.LU.64 R150, [R1+0x2340] ;  /* 0x0023400001967983 */ /* 0x001ea80000300a00 */
[----:B------:R-:W3:Y:S04]  /*1b3e0*/  LDL.LU.64 R148, [R1+0x2338] ;  /* 0x0023380001947983 */ /* 0x000ee80000300a00 */
[----:B------:R-:W4:Y:S04]  /*1b3f0*/  LDL.LU.64 R146, [R1+0x2330] ;  /* 0x0023300001927983 */ /* 0x000f280000300a00 */
[----:B------:R-:W2:Y:S04]  /*1b400*/  LDL.LU.64 R144, [R1+0x2328] ;  /* 0x0023280001907983 */ /* 0x000ea80000300a00 */
[----:B------:R-:W3:Y:S04]  /*1b410*/  LDL.LU.64 R142, [R1+0x2320] ;  /* 0x00232000018e7983 */ /* 0x000ee80000300a00 */
[----:B------:R-:W4:Y:S04]  /*1b420*/  LDL.LU.64 R140, [R1+0x2318] ;  /* 0x00231800018c7983 */ /* 0x000f280000300a00 */
[----:B------:R-:W2:Y:S04]  /*1b430*/  LDL.LU.64 R138, [R1+0x2310] ;  /* 0x00231000018a7983 */ /* 0x000ea80000300a00 */
[----:B------:R-:W3:Y:S04]  /*1b440*/  LDL.LU.64 R136, [R1+0x2308] ;  /* 0x0023080001887983 */ /* 0x000ee80000300a00 */
[----:B------:R-:W4:Y:S04]  /*1b450*/  LDL.LU.64 R134, [R1+0x2300] ;  /* 0x0023000001867983 */ /* 0x000f280000300a00 */
        /* <DEDUP_REMOVED lines=55> */
[----:B---3--:R-:W-:-:S02]  /*1b7d0*/  IADD3.X R136, R136, UR7, RZ, P6, !PT ;  /* 0x0000000788887c10 */ /* 0x008fc4000b7fe4ff */
[----:B----4-:R-:W-:Y:S02]  /*1b7e0*/  IADD3.X R134, R134, UR7, RZ, P5, !PT ;  /* 0x0000000786867c10 */ /* 0x010fe4000affe4ff */
[----:B--2---:R-:W-:Y:S02]  /*1b7f0*/  IADD3.X R132, R132, UR7, RZ, P4, !PT ;  /* 0x0000000784847c10 */ /* 0x004fe4000a7fe4ff */
[----:B------:R-:W-:Y:S02]  /*1b800*/  IADD3.X R130, R130, UR7, RZ, P3, !PT ;  /* 0x0000000782827c10 */ /* 0x000fe40009ffe4ff */
[----:B------:R-:W-:Y:S02]  /*1b810*/  IADD3.X R128, R128, UR7, RZ, P2, !PT ;  /* 0x0000000780807c10 */ /* 0x000fe400097fe4ff */
[----:B------:R-:W-:Y:S02]  /*1b820*/  IADD3.X R126, R126, UR7, RZ, P1, !PT ;  /* 0x000000077e7e7c10 */ /* 0x000fe40008ffe4ff */
[----:B------:R-:W-:-:S02]  /*1b830*/  IADD3 R127, P1, R127, UR40, RZ ;  /* 0x000000287f7f7c10 */ /* 0x000fc4000ff3e0ff */
[----:B------:R-:W-:Y:S01]  /*1b840*/  IADD3 R129, P2, R129, UR40, RZ ;  /* 0x0000002881817c10 */ /* 0x000fe2000ff5e0ff */
[----:B------:R0:W-:Y:S01]  /*1b850*/  STL [R1+0x1178], R126 ;  /* 0x0011787e01007387 */ /* 0x0001e20000100800 */
[----:B------:R-:W-:-:S03]  /*1b860*/  IADD3 R131, P3, R131, UR40, RZ ;  /* 0x0000002883837c10 */ /* 0x000fc6000ff7e0ff */
[----:B0-----:R-:W2:Y:S04]  /*1b870*/  LDL.LU R126, [R1+0x2144] ;  /* 0x00214400017e7983 */ /* 0x001ea80000300800 */
[----:B------:R0:W-:Y:S01]  /*1b880*/  STL [R1+0x114c], R127 ;  /* 0x00114c7f01007387 */ /* 0x0001e20000100800 */
[----:B------:R-:W-:-:S03]  /*1b890*/  IADD3 R133, P4, R133, UR40, RZ ;  /* 0x0000002885857c10 */ /* 0x000fc6000ff9e0ff */
[----:B0-----:R-:W2:Y:S04]  /*1b8a0*/  LDL.LU R127, [R1+0x2140] ;  /* 0x00214000017f7983 */ /* 0x001ea80000300800 */
[----:B------:R0:W-:Y:S01]  /*1b8b0*/  STL [R1+0x1170], R128 ;  /* 0x0011708001007387 */ /* 0x0001e20000100800 */
[----:B------:R-:W-:-:S03]  /*1b8c0*/  IADD3 R135, P5, R135, UR40, RZ ;  /* 0x0000002887877c10 */ /* 0x000fc6000ffbe0ff */
[----:B0-----:R-:W2:Y:S04]  /*1b8d0*/  LDL.LU R128, [R1+0x213c] ;  /* 0x00213c0001807983 */ /* 0x001ea80000300800 */
[----:B------:R0:W-:Y:S04]  /*1b8e0*/  STL [R1+0x1144], R129 ;  /* 0x0011448101007387 */ /* 0x0001e80000100800 */
[----:B0-----:R-:W2:Y:S04]  /*1b8f0*/  LDL.LU R129, [R1+0x2138] ;  /* 0x0021380001817983 */ /* 0x001ea80000300800 */
[----:B------:R0:W-:Y:S01]  /*1b900*/  STL [R1+0x1168], R130 ;  /* 0x0011688201007387 */ /* 0x0001e20000100800 */
[----:B------:R-:W-:-:S03]  /*1b910*/  IADD3 R137, P6, R137, UR40, RZ ;  /* 0x0000002889897c10 */ /* 0x000fc6000ffde0ff */
[----:B0-----:R-:W2:Y:S04]  /*1b920*/  LDL.LU R130, [R1+0x2134] ;  /* 0x0021340001827983 */ /* 0x001ea80000300800 */
[----:B------:R0:W-:Y:S01]  /*1b930*/  STL [R1+0x113c], R131 ;  /* 0x00113c8301007387 */ /* 0x0001e20000100800 */
[----:B------:R-:W-:-:S03]  /*1b940*/  IADD3.X R138, R138, UR7, RZ, P1, !PT ;  /* 0x000000078a8a7c10 */ /* 0x000fc60008ffe4ff */
        /* <DEDUP_REMOVED lines=34> */
[----:B------:R0:W-:Y:S04]  /*1bb70*/  STL [R1+0x110c], R143 ;  /* 0x00110c8f01007387 */ /* 0x0001e80000100800 */
[----:B0-----:R-:W2:Y:S04]  /*1bb80*/  LDL.LU R143, [R1+0x2100] ;  /* 0x00210000018f7983 */ /* 0x001ea80000300800 */
[----:B------:R0:W-:Y:S04]  /*1bb90*/  STL [R1+0x1130], R144 ;  /* 0x0011309001007387 */ /* 0x0001e80000100800 */
[----:B0-----:R-:W2:Y:S04]  /*1bba0*/  LDL.LU R144, [R1+0x20fc] ;  /* 0x0020fc0001907983 */ /* 0x001ea80000300800 */
[----:B------:R0:W-:Y:S01]  /*1bbb0*/  STL [R1+0x1104], R145 ;  /* 0x0011049101007387 */ /* 0x0001e20000100800 */
[----:B------:R-:W-:-:S03]  /*1bbc0*/  IADD3.X R150, R150, UR7, RZ, P1, !PT ;  /* 0x0000000796967c10 */ /* 0x000fc60008ffe4ff */
[----:B0-----:R-:W2:Y:S04]  /*1bbd0*/  LDL.LU R145, [R1+0x20f8] ;  /* 0x0020f80001917983 */ /* 0x001ea80000300800 */
[----:B------:R0:W-:Y:S04]  /*1bbe0*/  STL [R1+0x1128], R146 ;  /* 0x0011289201007387 */ /* 0x0001e80000100800 */
[----:B0-----:R-:W2:Y:S04]  /*1bbf0*/  LDL.LU R146, [R1+0x20f4] ;  /* 0x0020f40001927983 */ /* 0x001ea80000300800 */
[----:B------:R-:W3:Y:S04]  /*1bc00*/  LDL.LU R230, [R1+0x1110] ;  /* 0x0011100001e67983 */ /* 0x000ee80000300800 */
[----:B------:R0:W-:Y:S04]  /*1bc10*/  STL [R1+0x10fc], R147 ;  /* 0x0010fc9301007387 */ /* 0x0001e80000100800 */
[----:B0-----:R-:W2:Y:S04]  /*1bc20*/  LDL.LU R147, [R1+0x20f0] ;  /* 0x0020f00001937983 */ /* 0x001ea80000300800 */
[----:B------:R0:W-:Y:S04]  /*1bc30*/  STL [R1+0x1120], R148 ;  /* 0x0011209401007387 */ /* 0x0001e80000100800 */
[----:B0-----:R-:W2:Y:S04]  /*1bc40*/  LDL.LU R148, [R1+0x20ec] ;  /* 0x0020ec0001947983 */ /* 0x001ea80000300800 */
[----:B------:R0:W-:Y:S04]  /*1bc50*/  STL [R1+0x10f4], R149 ;  /* 0x0010f49501007387 */ /* 0x0001e80000100800 */
[----:B0-----:R-:W2:Y:S04]  /*1bc60*/  LDL.LU R149, [R1+0x20e8] ;  /* 0x0020e80001957983 */ /* 0x001ea80000300800 */
[----:B------:R-:W4:Y:S04]  /*1bc70*/  LDL.LU R240, [R1+0x10e4] ;  /* 0x0010e40001f07983 */ /* 0x000f280000300800 */
[----:B------:R-:W2:Y:S04]  /*1bc80*/  LDL.LU R242, [R1+0x1108] ;  /* 0x0011080001f27983 */ /* 0x000ea80000300800 */
[----:B------:R0:W-:Y:S04]  /*1bc90*/  STL [R1+0x1118], R150 ;  /* 0x0011189601007387 */ /* 0x0001e80000100800 */
[----:B0-----:R-:W2:Y:S04]  /*1bca0*/  LDL.LU R150, [R1+0x20e4] ;  /* 0x0020e40001967983 */ /* 0x001ea80000300800 */
[----:B------:R-:W2:Y:S04]  /*1bcb0*/  LDL.LU R220, [R1+0x10dc] ;  /* 0x0010dc0001dc7983 */ /* 0x000ea80000300800 */
[----:B------:R-:W2:Y:S01]  /*1bcc0*/  LDL.LU R249, [R1+0x1100] ;  /* 0x0011000001f97983 */ /* 0x000ea20000300800 */
[----:B------:R-:W-:-:S05]  /*1bcd0*/  IADD3 R151, P1, R151, UR40, RZ ;  /* 0x0000002897977c10 */ /* 0x000fca000ff3e0ff */
[----:B------:R0:W-:Y:S04]  /*1bce0*/  STL [R1+0x10ec], R151 ;  /* 0x0010ec9701007387 */ /* 0x0001e80000100800 */
[----:B0-----:R-:W2:Y:S04]  /*1bcf0*/  LDL.LU R151, [R1+0x20e0] ;  /* 0x0020e00001977983 */ /* 0x001ea80000300800 */
[----:B------:R-:W2:Y:S04]  /*1bd00*/  LDL.LU R216, [R1+0x10d4] ;  /* 0x0010d40001d87983 */ /* 0x000ea80000300800 */
        /* <DEDUP_REMOVED lines=20> */
[----:B------:R-:W2:Y:S01]  /*1be50*/  LDL.LU R226, [R1+0x10a8] ;  /* 0x0010a80001e27983 */ /* 0x000ea20000300800 */
[----:B---3--:R-:W-:-:S05]  /*1be60*/  IADD3.X R230, R230, UR7, RZ, P2, !PT ;  /* 0x00000007e6e67c10 */ /* 0x008fca00097fe4ff */
[----:B------:R0:W-:Y:S04]  /*1be70*/  STL [R1+0x1110], R230 ;  /* 0x001110e601007387 */ /* 0x0001e80000100800 */
[----:B0-----:R-:W3:Y:S01]  /*1be80*/  LDL.LU R230, [R1+0x107c] ;  /* 0x00107c0001e67983 */ /* 0x001ee20000300800 */
[----:B----4-:R-:W-:Y:S02]  /*1be90*/  IADD3 R240, P2, R240, UR40, RZ ;  /* 0x00000028f0f07c10 */ /* 0x010fe4000ff5e0ff */
[----:B--2---:R-:W-:-:S05]  /*1bea0*/  IADD3.X R242, R242, UR7, RZ, P3, !PT ;  /* 0x00000007f2f27c10 */ /* 0x004fca0009ffe4ff */
[----:B------:R0:W-:Y:S04]  /*1beb0*/  STL [R1+0x1108], R242 ;  /* 0x001108f201007387 */ /* 0x0001e80000100800 */
[----:B0-----:R-:W2:Y:S01]  /*1bec0*/  LDL.LU R242, [R1+0x10a0] ;  /* 0x0010a00001f27983 */ /* 0x001ea20000300800 */
[----:B------:R-:W-:-:S03]  /*1bed0*/  IADD3.X R249, R249, UR7, RZ, P4, !PT ;  /* 0x00000007f9f97c10 */ /* 0x000fc6000a7fe4ff */
[----:B------:R-:W-:Y:S04]  /*1bee0*/  STL [R1+0x10e4], R240 ;  /* 0x0010e4f001007387 */ /* 0x000fe80000100800 */
[----:B------:R0:W-:Y:S04]  /*1bef0*/  STL [R1+0x1100], R249 ;  /* 0x001100f901007387 */ /* 0x0001e80000100800 */
[----:B0-----:R-:W4:Y:S01]  /*1bf00*/  LDL.LU R249, [R1+0x1074] ;  /* 0x0010740001f97983 */ /* 0x001f220000300800 */
[----:B------:R-:W-:Y:S02]  /*1bf10*/  IADD3 R220, P3, R220, UR40, RZ ;  /* 0x00000028dcdc7c10 */ /* 0x000fe4000ff7e0ff */
        /* <DEDUP_REMOVED lines=36> */
[----:B------:R-:W-:Y:S02]  /*1c160*/  IADD3 R252, P1, R252, UR40, RZ ;  /* 0x00000028fcfc7c10 */ /* 0x000fe4000ff3e0ff */
[----:B------:R-:W-:Y:S01]  /*1c170*/  IADD3.X R218, R218, UR7, RZ, P2, !PT ;  /* 0x00000007dada7c10 */ /* 0x000fe200097fe4ff */
[----:B------:R-:W-:Y:S01]  /*1c180*/  STL [R1+0x10b8], R238 ;  /* 0x0010b8ee01007387 */ /* 0x000fe20000100800 */
[----:B------:R-:W-:-:S03]  /*1c190*/  IADD3 R234, P2, R234, UR40, RZ ;  /* 0x00000028eaea7c10 */ /* 0x000fc6000ff5e0ff */
[----:B------:R0:W-:Y:S01]  /*1c1a0*/  STL [R1+0x10b0], R218 ;  /* 0x0010b0da01007387 */ /* 0x0001e20000100800 */
[----:B------:R-:W-:-:S03]  /*1c1b0*/  IADD3.X R226, R226, UR7, RZ, P3, !PT ;  /* 0x00000007e2e27c10 */ /* 0x000fc60009ffe4ff */
[----:B------:R-:W-:Y:S04]  /*1c1c0*/  STL [R1+0x108c], R252 ;  /* 0x00108cfc01007387 */ /* 0x000fe80000100800 */
[----:B0-----:R-:W4:Y:S04]  /*1c1d0*/  LDL.LU R218, [R1+0x1098] ;  /* 0x0010980001da7983 */ /* 0x001f280000300800 */
[----:B------:R0:W-:Y:S04]  /*1c1e0*/  STL [R1+0x1084], R234 ;  /* 0x001084ea01007387 */ /* 0x0001e80000100800 */
[----:B0-----:R-:W4:Y:S04]  /*1c1f0*/  LDL.LU R234, [R1+0x106c] ;  /* 0x00106c0001ea7983 */ /* 0x001f280000300800 */
[----:B------:R-:W4:Y:S01]  /*1c200*/  LDL.LU R240, [R1+0x1090] ;  /* 0x0010900001f07983 */ /* 0x000f220000300800 */
[----:B---3--:R-:W-:-:S05]  /*1c210*/  IADD3 R230, P3, R230, UR40, RZ ;  /* 0x00000028e6e67c10 */ /* 0x008fca000ff7e0ff */
[----:B------:R0:W-:Y:S04]  /*1c220*/  STL [R1+0x107c], R230 ;  /* 0x00107ce601007387 */ /* 0x0001e80000100800 */
[----:B------:R-:W-:Y:S04]  /*1c230*/  STL [R1+0x10a8], R226 ;  /* 0x0010a8e201007387 */ /* 0x000fe80000100800 */
[----:B0-----:R-:W3:Y:S04]  /*1c240*/  LDL.LU R230, [R1+0x1064] ;  /* 0x0010640001e67983 */ /* 0x001ee80000300800 */
[----:B------:R-:W3:Y:S01]  /*1c250*/  LDL.LU R220, [R1+0x1088] ;  /* 0x0010880001dc7983 */ /* 0x000ee20000300800 */
[----:B--2---:R-:W-:-:S05]  /*1c260*/  IADD3.X R242, R242, UR7, RZ, P4, !PT ;  /* 0x00000007f2f27c10 */ /* 0x004fca000a7fe4ff */
[----:B------:R0:W-:Y:S04]  /*1c270*/  STL [R1+0x10a0], R242 ;  /* 0x0010a0f201007387 */ /* 0x0001e80000100800 */
[----:B0-----:R-:W2:Y:S04]  /*1c280*/  LDL.LU R242, [R1+0x105c] ;  /* 0x00105c0001f27983 */ /* 0x001ea80000300800 */
[----:B------:R-:W2:Y:S01]  /*1c290*/  LDL.LU R216, [R1+0x1080] ;  /* 0x0010800001d87983 */ /* 0x000ea20000300800 */
[----:B----4-:R-:W-:-:S03]  /*1c2a0*/  IADD3 R249, P4, R249, UR40, RZ ;  /* 0x00000028f9f97c10 */ /* 0x010fc6000ff9e0ff */
[----:B------:R-:W4:Y:S04]  /*1c2b0*/  LDL.LU R228, [R1+0x1054] ;  /* 0x0010540001e47983 */ /* 0x000f280000300800 */
[----:B------:R-:W4:Y:S04]  /*1c2c0*/  LDL.LU R236, [R1+0x1078] ;  /* 0x0010780001ec7983 */ /* 0x000f280000300800 */
[----:B------:R0:W-:Y:S04]  /*1c2d0*/  STL [R1+0x1074], R249 ;  /* 0x001074f901007387 */ /* 0x0001e80000100800 */
        /* <DEDUP_REMOVED lines=17> */
[----:B0-----:R-:W4:Y:S01]  /*1c3f0*/  LDL.LU R249, [R1+0x1030] ;  /* 0x0010300001f97983 */ /* 0x001f220000300800 */
[----:B------:R-:W-:-:S05]  /*1c400*/  IADD3.X R218, R218, UR7, RZ, P5, !PT ;  /* 0x00000007dada7c10 */ /* 0x000fca000affe4ff */
[----:B------:R0:W-:Y:S01]  /*1c410*/  STL [R1+0x1098], R218 ;  /* 0x001098da01007387 */ /* 0x0001e20000100800 */
[----:B------:R-:W-:-:S03]  /*1c420*/  IADD3 R234, P5, R234, UR40, RZ ;  /* 0x00000028eaea7c10 */ /* 0x000fc6000ffbe0ff */
[----:B0-----:R-:W4:Y:S01]  /*1c430*/  LDL.LU R218, [R1+0x1004] ;  /* 0x0010040001da7983 */ /* 0x001f220000300800 */
[----:B------:R-:W-:-:S03]  /*1c440*/  IADD3.X R240, R240, UR7, RZ, P6, !PT ;  /* 0x00000007f0f07c10 */ /* 0x000fc6000b7fe4ff */
[----:B------:R0:W-:Y:S04]  /*1c450*/  STL [R1+0x106c], R234 ;  /* 0x00106cea01007387 */ /* 0x0001e80000100800 */
[----:B0-----:R-:W4:Y:S01]  /*1c460*/  LDL.LU R234, [R1+0x1028] ;  /* 0x0010280001ea7983 */ /* 0x001f220000300800 */
[----:B---3--:R-:W-:Y:S02]  /*1c470*/  IADD3 R230, P6, R230, UR5, RZ ;  /* 0x00000005e6e67c10 */ /* 0x008fe4000ffde0ff */
[----:B------:R-:W-:-:S03]  /*1c480*/  IADD3.X R220, R220, UR7, RZ, P1, !PT ;  /* 0x00000007dcdc7c10 */ /* 0x000fc60008ffe4ff */
[----:B------:R0:W-:Y:S04]  /*1c490*/  STL [R1+0x1064], R230 ;  /* 0x001064e601007387 */ /* 0x0001e80000100800 */
[----:B0-----:R-:W3:Y:S04]  /*1c4a0*/  LDL.LU R230, [R1+0xffc] ;  /* 0x000ffc0001e67983 */ /* 0x001ee80000300800 */
[----:B------:R-:W-:Y:S01]  /*1c4b0*/  STL [R1+0x1090], R240 ;  /* 0x001090f001007387 */ /* 0x000fe20000100800 */
[----:B--2---:R-:W-:Y:S02]  /*1c4c0*/  IADD3 R242, P1, R242, UR5, RZ ;  /* 0x00000005f2f27c10 */ /* 0x004fe4000ff3e0ff */
[----:B------:R-:W-:-:S03]  /*1c4d0*/  IADD3.X R216, R216, UR7, RZ, P2, !PT ;  /* 0x00000007d8d87c10 */ /* 0x000fc600097fe4ff */
[----:B------:R0:W-:Y:S01]  /*1c4e0*/  STL [R1+0x105c], R242 ;  /* 0x00105cf201007387 */ /* 0x0001e20000100800 */
[----:B----4-:R-:W-:Y:S02]  /*1c4f0*/  IADD3 R228, P2, R228, UR5, RZ ;  /* 0x00000005e4e47c10 */ /* 0x010fe4000ff5e0ff */
[----:B------:R-:W-:Y:S01]  /*1c500*/  IADD3.X R236, R236, UR7, RZ, P3, !PT ;  /* 0x00000007ecec7c10 */ /* 0x000fe20009ffe4ff */
[----:B0-----:R-:W2:Y:S04]  /*1c510*/  LDL.LU R242, [R1+0x1020] ;  /* 0x0010200001f27983 */ /* 0x001ea80000300800 */
        /* <DEDUP_REMOVED lines=33> */
[----:B------:R-:W-:Y:S01]  /*1c730*/  STL [R1+0x101c], R247 ;  /* 0x00101cf701007387 */ /* 0x000fe20000100800 */
[----:B------:R-:W-:-:S03]  /*1c740*/  IADD3.X R249, R249, UR6, RZ, P6, !PT ;  /* 0x00000006f9f97c10 */ /* 0x000fc6000b7fe4ff */
[----:B------:R-:W-:Y:S04]  /*1c750*/  STL [R1+0x1040], R222 ;  /* 0x001040de01007387 */ /* 0x000fe80000100800 */
[----:B------:R-:W-:Y:S04]  /*1c760*/  STL [R1+0x1014], R238 ;  /* 0x001014ee01007387 */ /* 0x000fe80000100800 */
[----:B------:R0:W-:Y:S04]  /*1c770*/  STL [R1+0x100c], R226 ;  /* 0x00100ce201007387 */ /* 0x0001e80000100800 */
[----:B------:R-:W-:Y:S04]  /*1c780*/  STL [R1+0x1038], R252 ;  /* 0x001038fc01007387 */ /* 0x000fe80000100800 */
[----:B0-----:R-:W4:Y:S04]  /*1c790*/  LDL.LU R226, [R1+0xff4] ;  /* 0x000ff40001e27983 */ /* 0x001f280000300800 */
[----:B------:R0:W-:Y:S04]  /*1c7a0*/  STL [R1+0x1030], R249 ;  /* 0x001030f901007387 */ /* 0x0001e80000100800 */
[----:B0-----:R-:W4:Y:S01]  /*1c7b0*/  LDL.LU R249, [R1+0x1018] ;  /* 0x0010180001f97983 */ /* 0x001f220000300800 */
[----:B------:R-:W-:-:S03]  /*1c7c0*/  IADD3 R218, P6, R218, UR5, RZ ;  /* 0x00000005dada7c10 */ /* 0x000fc6000ffde0ff */
[----:B------:R-:W4:Y:S01]  /*1c7d0*/  LDL.LU R240, [R1+0xfec] ;  /* 0x000fec0001f07983 */ /* 0x000f220000300800 */
[----:B------:R-:W-:-:S05]  /*1c7e0*/  IADD3.X R234, R234, UR6, RZ, P1, !PT ;  /* 0x00000006eaea7c10 */ /* 0x000fca0008ffe4ff */
[----:B------:R0:W-:Y:S04]  /*1c7f0*/  STL [R1+0x1028], R234 ;  /* 0x001028ea01007387 */ /* 0x0001e80000100800 */
[----:B------:R-:W-:Y:S04]  /*1c800*/  STL [R1+0x1004], R218 ;  /* 0x001004da01007387 */ /* 0x000fe80000100800 */
[----:B0-----:R-:W4:Y:S04]  /*1c810*/  LDL.LU R234, [R1+0x1010] ;  /* 0x0010100001ea7983 */ /* 0x001f280000300800 */
[----:B------:R-:W4:Y:S01]  /*1c820*/  LDL.LU R220, [R1+0xfe4] ;  /* 0x000fe40001dc7983 */ /* 0x000f220000300800 */
[----:B---3--:R-:W-:-:S05]  /*1c830*/  IADD3 R230, P1, R230, UR5, RZ ;  /* 0x00000005e6e67c10 */ /* 0x008fca000ff3e0ff */
[----:B------:R0:W-:Y:S04]  /*1c840*/  STL [R1+0xffc], R230 ;  /* 0x000ffce601007387 */ /* 0x0001e80000100800 */
[----:B0-----:R-:W3:Y:S04]  /*1c850*/  LDL.LU R230, [R1+0x1008] ;  /* 0x0010080001e67983 */ /* 0x001ee80000300800 */
[----:B------:R-:W3:Y:S04]  /*1c860*/  LDL.LU R216, [R1+0xfdc] ;  /* 0x000fdc0001d87983 */ /* 0x000ee80000300800 */
[----:B------:R-:W3:Y:S04]  /*1c870*/  LDL.LU R228, [R1+0x1000] ;  /* 0x0010000001e47983 */ /* 0x000ee80000300800 */
[----:B------:R-:W3:Y:S01]  /*1c880*/  LDL.LU R236, [R1+0xfd4] ;  /* 0x000fd40001ec7983 */ /* 0x000ee20000300800 */
[----:B--2---:R-:W-:-:S05]  /*1c890*/  IADD3.X R242, R242, UR6, RZ, P2, !PT ;  /* 0x00000006f2f27c10 */ /* 0x004fca00097fe4ff */
[----:B------:R0:W-:Y:S04]  /*1c8a0*/  STL [R1+0x1020], R242 ;  /* 0x001020f201007387 */ /* 0x0001e80000100800 */
        /* <DEDUP_REMOVED lines=17> */
[----:B0-----:R-:W2:Y:S01]  /*1c9c0*/  LDL.LU R242, [R1+0xf8c] ;  /* 0x000f8c0001f27983 */ /* 0x001ea20000300800 */
[----:B----4-:R-:W-:-:S05]  /*1c9d0*/  IADD3 R226, P2, R226, UR5, RZ ;  /* 0x00000005e2e27c10 */ /* 0x010fca000ff5e0ff */
[----:B------:R0:W-:Y:S01]  /*1c9e0*/  STL [R1+0xff4], R226 ;  /* 0x000ff4e201007387 */ /* 0x0001e20000100800 */
[----:B------:R-:W-:-:S03]  /*1c9f0*/  IADD3.X R249, R249, UR6, RZ, P3, !PT ;  /* 0x00000006f9f97c10 */ /* 0x000fc60009ffe4ff */
[----:B0-----:R-:W4:Y:S04]  /*1ca00*/  LDL.LU R226, [R1+0xfb0] ;  /* 0x000fb00001e27983 */ /* 0x001f280000300800 */
[----:B------:R0:W-:Y:S04]  /*1ca10*/  STL [R1+0x1018], R249 ;  /* 0x001018f901007387 */ /* 0x0001e80000100800 */
[----:B0-----:R-:W4:Y:S01]  /*1ca20*/  LDL.LU R249, [R1+0xf84] ;  /* 0x000f840001f97983 */ /* 0x001f220000300800 */
[----:B------:R-:W-:Y:S02]  /*1ca30*/  IADD3 R240, P3, R240, UR5, RZ ;  /* 0x00000005f0f07c10 */ /* 0x000fe4000ff7e0ff */
[----:B------:R-:W-:-:S02]  /*1ca40*/  IADD3.X R234, R234, UR6, RZ, P4, !PT ;  /* 0x00000006eaea7c10 */ /* 0x000fc4000a7fe4ff */
[----:B------:R-:W-:-:S03]  /*1ca50*/  IADD3 R220, P4, R220, UR5, RZ ;  /* 0x00000005dcdc7c10 */ /* 0x000fc6000ff9e0ff */
[----:B------:R0:W-:Y:S04]  /*1ca60*/  STL [R1+0x1010], R234 ;  /* 0x001010ea01007387 */ /* 0x0001e80000100800 */
[----:B0-----:R-:W4:Y:S04]  /*1ca70*/  LDL.LU R234, [R1+0xfa8] ;  /* 0x000fa80001ea7983 */ /* 0x001f280000300800 */
[----:B------:R-:W-:Y:S01]  /*1ca80*/  STL [R1+0xfec], R240 ;  /* 0x000fecf001007387 */ /* 0x000fe20000100800 */
[----:B---3--:R-:W-:Y:S02]  /*1ca90*/  IADD3.X R230, R230, UR6, RZ, P5, !PT ;  /* 0x00000006e6e67c10 */ /* 0x008fe4000affe4ff */
[----:B------:R-:W-:-:S03]  /*1caa0*/  IADD3 R216, P5, R216, UR5, RZ ;  /* 0x00000005d8d87c10 */ /* 0x000fc6000ffbe0ff */
[----:B------:R0:W-:Y:S01]  /*1cab0*/  STL [R1+0x1008], R230 ;  /* 0x001008e601007387 */ /* 0x0001e20000100800 */
[----:B------:R-:W-:Y:S02]  /*1cac0*/  IADD3.X R228, R228, UR6, RZ, P6, !PT ;  /* 0x00000006e4e47c10 */ /* 0x000fe4000b7fe4ff */
[----:B------:R-:W-:Y:S01]  /*1cad0*/  IADD3 R236, P6, R236, UR5, RZ ;  /* 0x00000005ecec7c10 */ /* 0x000fe2000ffde0ff */
[----:B0-----:R-:W3:Y:S04]  /*1cae0*/  LDL.LU R230, [R1+0xf7c] ;  /* 0x000f7c0001e67983 */ /* 0x001ee80000300800 */
[----:B------:R-:W-:Y:S04]  /*1caf0*/  STL [R1+0xfe4], R220 ;  /* 0x000fe4dc01007387 */ /* 0x000fe80000100800 */
[----:B------:R-:W-:Y:S04]  /*1cb00*/  STL [R1+0xfdc], R216 ;  /* 0x000fdcd801007387 */ /* 0x000fe80000100800 */
[----:B------:R-:W-:Y:S04]  /*1cb10*/  STL [R1+0x1000], R228 ;  /* 0x001000e401007387 */ /* 0x000fe80000100800 */
[----:B------:R-:W-:Y:S01]  /*1cb20*/  STL [R1+0xfd4], R236 ;  /* 0x000fd4ec01007387 */ /* 0x000fe20000100800 */
[----:B--2---:R-:W-:-:S02]  /*1cb30*/  IADD3.X R232, R232, UR6, RZ, P1, !PT ;  /* 0x00000006e8e87c10 */ /* 0x004fc40008ffe4ff */
        /* <DEDUP_REMOVED lines=32> */
[----:B------:R0:W-:Y:S04]  /*1cd40*/  STL [R1+0xfb8], R218 ;  /* 0x000fb8da01007387 */ /* 0x0001e80000100800 */
[----:B------:R-:W-:Y:S04]  /*1cd50*/  STL [R1+0xf94], R252 ;  /* 0x000f94fc01007387 */ /* 0x000fe80000100800 */
[----:B0-----:R-:W2:Y:S04]  /*1cd60*/  LDL.LU R218, [R1+0xfa0] ;  /* 0x000fa00001da7983 */ /* 0x001ea80000300800 */
[----:B------:R0:W-:Y:S04]  /*1cd70*/  STL [R1+0xf8c], R242 ;  /* 0x000f8cf201007387 */ /* 0x0001e80000100800 */
[----:B0-----:R-:W2:Y:S04]  /*1cd80*/  LDL.LU R242, [R1+0xf74] ;  /* 0x000f740001f27983 */ /* 0x001ea80000300800 */
[----:B------:R-:W2:Y:S01]  /*1cd90*/  LDL.LU R240, [R1+0xf98] ;  /* 0x000f980001f07983 */ /* 0x000ea20000300800 */
[----:B----4-:R-:W-:-:S02]  /*1cda0*/  IADD3.X R226, R226, UR6, RZ, P4, !PT ;  /* 0x00000006e2e27c10 */ /* 0x010fc4000a7fe4ff */
[----:B------:R-:W-:-:S05]  /*1cdb0*/  IADD3 R249, P4, R249, UR5, RZ ;  /* 0x00000005f9f97c10 */ /* 0x000fca000ff9e0ff */
[----:B------:R0:W-:Y:S04]  /*1cdc0*/  STL [R1+0xf84], R249 ;  /* 0x000f84f901007387 */ /* 0x0001e80000100800 */
[----:B------:R1:W-:Y:S04]  /*1cdd0*/  STL [R1+0xfb0], R226 ;  /* 0x000fb0e201007387 */ /* 0x0003e80000100800 */
[----:B0-----:R-:W4:Y:S04]  /*1cde0*/  LDL.LU R249, [R1+0xf6c] ;  /* 0x000f6c0001f97983 */ /* 0x001f280000300800 */
[----:B------:R-:W4:Y:S04]  /*1cdf0*/  LDL.LU R220, [R1+0xf90] ;  /* 0x000f900001dc7983 */ /* 0x000f280000300800 */
[----:B-1----:R-:W4:Y:S01]  /*1ce00*/  LDL.LU R226, [R1+0xf64] ;  /* 0x000f640001e27983 */ /* 0x002f220000300800 */
[----:B------:R-:W-:-:S05]  /*1ce10*/  IADD3.X R234, R234, UR6, RZ, P5, !PT ;  /* 0x00000006eaea7c10 */ /* 0x000fca000affe4ff */
[----:B------:R0:W-:Y:S04]  /*1ce20*/  STL [R1+0xfa8], R234 ;  /* 0x000fa8ea01007387 */ /* 0x0001e80000100800 */
[----:B------:R-:W4:Y:S04]  /*1ce30*/  LDL.LU R216, [R1+0xf88] ;  /* 0x000f880001d87983 */ /* 0x000f280000300800 */
[----:B------:R-:W4:Y:S04]  /*1ce40*/  LDL.LU R228, [R1+0xf5c] ;  /* 0x000f5c0001e47983 */ /* 0x000f280000300800 */
[----:B------:R-:W4:Y:S01]  /*1ce50*/  LDL.LU R236, [R1+0xf80] ;  /* 0x000f800001ec7983 */ /* 0x000f220000300800 */
[----:B---3--:R-:W-:-:S05]  /*1ce60*/  IADD3 R230, P5, R230, UR5, RZ ;  /* 0x00000005e6e67c10 */ /* 0x008fca000ffbe0ff */
[----:B------:R1:W-:Y:S04]  /*1ce70*/  STL [R1+0xf7c], R230 ;  /* 0x000f7ce601007387 */ /* 0x0003e80000100800 */
[----:B------:R-:W3:Y:S04]  /*1ce80*/  LDL.LU R232, [R1+0xf54] ;  /* 0x000f540001e87983 */ /* 0x000ee80000300800 */
        /* <DEDUP_REMOVED lines=15> */
[----:B0-----:R-:W3:Y:S04]  /*1cf80*/  LDL.LU R234, [R1+0xf14] ;  /* 0x000f140001ea7983 */ /* 0x001ee80000300800 */
[----:B-1----:R-:W3:Y:S01]  /*1cf90*/  LDL.LU R230, [R1+0xf38] ;  /* 0x000f380001e67983 */ /* 0x002ee20000300800 */
[----:B--2---:R-:W-:-:S05]  /*1cfa0*/  IADD3.X R218, R218, UR6, RZ, P6, !PT ;  /* 0x00000006dada7c10 */ /* 0x004fca000b7fe4ff */
[----:B------:R0:W-:Y:S01]  /*1cfb0*/  STL [R1+0xfa0], R218 ;  /* 0x000fa0da01007387 */ /* 0x0001e20000100800 */
[----:B------:R-:W-:-:S03]  /*1cfc0*/  IADD3 R242, P6, R242, UR5, RZ ;  /* 0x00000005f2f27c10 */ /* 0x000fc6000ffde0ff */
[----:B0-----:R-:W2:Y:S01]  /*1cfd0*/  LDL.LU R218, [R1+0xf0c] ;  /* 0x000f0c0001da7983 */ /* 0x001ea20000300800 */
[----:B------:R-:W-:-:S03]  /*1cfe0*/  IADD3.X R240, R240, UR6, RZ, P1, !PT ;  /* 0x00000006f0f07c10 */ /* 0x000fc60008ffe4ff */
[----:B------:R0:W-:Y:S04]  /*1cff0*/  STL [R1+0xf74], R242 ;  /* 0x000f74f201007387 */ /* 0x0001e80000100800 */
[----:B0-----:R-:W2:Y:S01]  /*1d000*/  LDL.LU R242, [R1+0xf30] ;  /* 0x000f300001f27983 */ /* 0x001ea20000300800 */
[----:B----4-:R-:W-:Y:S02]  /*1d010*/  IADD3 R249, P1, R249, UR5, RZ ;  /* 0x00000005f9f97c10 */ /* 0x010fe4000ff3e0ff */
[----:B------:R-:W-:-:S03]  /*1d020*/  IADD3.X R220, R220, UR6, RZ, P2, !PT ;  /* 0x00000006dcdc7c10 */ /* 0x000fc600097fe4ff */
[----:B------:R0:W-:Y:S01]  /*1d030*/  STL [R1+0xf6c], R249 ;  /* 0x000f6cf901007387 */ /* 0x0001e20000100800 */
[----:B------:R-:W-:-:S03]  /*1d040*/  IADD3 R226, P2, R226, UR5, RZ ;  /* 0x00000005e2e27c10 */ /* 0x000fc6000ff5e0ff */
[----:B0-----:R-:W4:Y:S04]  /*1d050*/  LDL.LU R249, [R1+0xf04] ;  /* 0x000f040001f97983 */ /* 0x001f280000300800 */
[----:B------:R-:W-:Y:S04]  /*1d060*/  STL [R1+0xf98], R240 ;  /* 0x000f98f001007387 */ /* 0x000fe80000100800 */
[----:B------:R0:W-:Y:S04]  /*1d070*/  STL [R1+0xf64], R226 ;  /* 0x000f64e201007387 */ /* 0x0001e80000100800 */
[----:B0-----:R-:W4:Y:S01]  /*1d080*/  LDL.LU R226, [R1+0xf28] ;  /* 0x000f280001e27983 */ /* 0x001f220000300800 */
[----:B------:R-:W-:-:S02]  /*1d090*/  IADD3.X R216, R216, UR6, RZ, P3, !PT ;  /* 0x00000006d8d87c10 */ /* 0x000fc40009ffe4ff */
[----:B------:R-:W-:Y:S02]  /*1d0a0*/  IADD3 R228, P3, R228, UR5, RZ ;  /* 0x00000005e4e47c10 */ /* 0x000fe4000ff7e0ff */
[----:B------:R-:W-:Y:S01]  /*1d0b0*/  IADD3.X R236, R236, UR6, RZ, P4, !PT ;  /* 0x00000006ecec7c10 */ /* 0x000fe2000a7fe4ff */
[----:B------:R-:W-:Y:S04]  /*1d0c0*/  STL [R1+0xf90], R220 ;  /* 0x000f90dc01007387 */ /* 0x000fe80000100800 */
[----:B------:R-:W-:Y:S04]  /*1d0d0*/  STL [R1+0xf88], R216 ;  /* 0x000f88d801007387 */ /* 0x000fe80000100800 */
[----:B------:R-:W-:Y:S04]  /*1d0e0*/  STL [R1+0xf5c], R228 ;  /* 0x000f5ce401007387 */ /* 0x000fe80000100800 */
[----:B------:R-:W-:Y:S01]  /*1d0f0*/  STL [R1+0xf80], R236 ;  /* 0x000f80ec01007387 */ /* 0x000fe20000100800 */
[----:B---3--:R-:W-:-:S02]  /*1d100*/  IADD3 R232, P4, R232, UR5, RZ ;  /* 0x00000005e8e87c10 */ /* 0x008fc4000ff9e0ff */
        /* <DEDUP_REMOVED lines=32> */
[----:B------:R0:W-:Y:S04]  /*1d310*/  STL [R1+0xf14], R234 ;  /* 0x000f14ea01007387 */ /* 0x0001e80000100800 */
[----:B------:R-:W-:Y:S04]  /*1d320*/  STL [R1+0xf40], R252 ;  /* 0x000f40fc01007387 */ /* 0x000fe80000100800 */
[----:B0-----:R-:W3:Y:S04]  /*1d330*/  LDL.LU R234, [R1+0xefc] ;  /* 0x000efc0001ea7983 */ /* 0x001ee80000300800 */
[----:B------:R0:W-:Y:S04]  /*1d340*/  STL [R1+0xf38], R230 ;  /* 0x000f38e601007387 */ /* 0x0001e80000100800 */
[----:B0-----:R-:W3:Y:S04]  /*1d350*/  LDL.LU R230, [R1+0xf20] ;  /* 0x000f200001e67983 */ /* 0x001ee80000300800 */
[----:B------:R-:W3:Y:S01]  /*1d360*/  LDL.LU R240, [R1+0xef4] ;  /* 0x000ef40001f07983 */ /* 0x000ee20000300800 */
[----:B--2---:R-:W-:-:S02]  /*1d370*/  IADD3 R218, P1, R218, UR5, RZ ;  /* 0x00000005dada7c10 */ /* 0x004fc4000ff3e0ff */
[----:B------:R-:W-:-:S05]  /*1d380*/  IADD3.X R242, R242, UR6, RZ, P2, !PT ;  /* 0x00000006f2f27c10 */ /* 0x000fca00097fe4ff */
[----:B------:R0:W-:Y:S04]  /*1d390*/  STL [R1+0xf30], R242 ;  /* 0x000f30f201007387 */ /* 0x0001e80000100800 */
[----:B------:R-:W-:Y:S04]  /*1d3a0*/  STL [R1+0xf0c], R218 ;  /* 0x000f0cda01007387 */ /* 0x000fe80000100800 */
[----:B0-----:R-:W2:Y:S04]  /*1d3b0*/  LDL.LU R242, [R1+0xf18] ;  /* 0x000f180001f27983 */ /* 0x001ea80000300800 */
[----:B------:R-:W2:Y:S01]  /*1d3c0*/  LDL.LU R220, [R1+0xeec] ;  /* 0x000eec0001dc7983 */ /* 0x000ea20000300800 */
[----:B----4-:R-:W-:-:S05]  /*1d3d0*/  IADD3 R249, P2, R249, UR5, RZ ;  /* 0x00000005f9f97c10 */ /* 0x010fca000ff5e0ff */
[----:B------:R0:W-:Y:S04]  /*1d3e0*/  STL [R1+0xf04], R249 ;  /* 0x000f04f901007387 */ /* 0x0001e80000100800 */
[----:B0-----:R-:W4:Y:S01]  /*1d3f0*/  LDL.LU R249, [R1+0xf10] ;  /* 0x000f100001f97983 */ /* 0x001f220000300800 */
[----:B------:R-:W-:-:S03]  /*1d400*/  IADD3.X R226, R226, UR6, RZ, P3, !PT ;  /* 0x00000006e2e27c10 */ /* 0x000fc60009ffe4ff */
[----:B------:R-:W4:Y:S04]  /*1d410*/  LDL.LU R216, [R1+0xee4] ;  /* 0x000ee40001d87983 */ /* 0x000f280000300800 */
        /* <DEDUP_REMOVED lines=21> */
[----:B---3--:R-:W-:-:S05]  /*1d570*/  IADD3 R234, P3, R234, UR5, RZ ;  /* 0x00000005eaea7c10 */ /* 0x008fca000ff7e0ff */
[----:B------:R0:W-:Y:S01]  /*1d580*/  STL [R1+0xefc], R234 ;  /* 0x000efcea01007387 */ /* 0x0001e20000100800 */
[----:B------:R-:W-:-:S03]  /*1d590*/  IADD3.X R230, R230, UR6, RZ, P4, !PT ;  /* 0x00000006e6e67c10 */ /* 0x000fc6000a7fe4ff */
[----:B0-----:R-:W3:Y:S01]  /*1d5a0*/  LDL.LU R234, [R1+0xeb0] ;  /* 0x000eb00001ea7983 */ /* 0x001ee20000300800 */
[----:B------:R-:W-:-:S03]  /*1d5b0*/  IADD3 R240, P4, R240, UR5, RZ ;  /* 0x00000005f0f07c10 */ /* 0x000fc6000ff9e0ff */
[----:B------:R0:W-:Y:S04]  /*1d5c0*/  STL [R1+0xf20], R230 ;  /* 0x000f20e601007387 */ /* 0x0001e80000100800 */
[----:B0-----:R-:W3:Y:S01]  /*1d5d0*/  LDL.LU R230, [R1+0xe84] ;  /* 0x000e840001e67983 */ /* 0x001ee20000300800 */
[----:B--2---:R-:W-:Y:S02]  /*1d5e0*/  IADD3.X R242, R242, UR6, RZ, P5, !PT ;  /* 0x00000006f2f27c10 */ /* 0x004fe4000affe4ff */
[----:B------:R-:W-:-:S03]  /*1d5f0*/  IADD3 R220, P5, R220, UR5, RZ ;  /* 0x00000005dcdc7c10 */ /* 0x000fc6000ffbe0ff */
[----:B------:R0:W-:Y:S04]  /*1d600*/  STL [R1+0xf18], R242 ;  /* 0x000f18f201007387 */ /* 0x0001e80000100800 */
[----:B0-----:R-:W2:Y:S04]  /*1d610*/  LDL.LU R242, [R1+0xea0] ;  /* 0x000ea00001f27983 */ /* 0x001ea80000300800 */
[----:B------:R-:W-:Y:S01]  /*1d620*/  STL [R1+0xef4], R240 ;  /* 0x000ef4f001007387 */ /* 0x000fe20000100800 */
[----:B----4-:R-:W-:Y:S02]  /*1d630*/  IADD3.X R249, R249, UR6, RZ, P6, !PT ;  /* 0x00000006f9f97c10 */ /* 0x010fe4000b7fe4ff */
[----:B------:R-:W-:-:S03]  /*1d640*/  IADD3 R216, P6, R216, UR5, RZ ;  /* 0x00000005d8d87c10 */ /* 0x000fc6000ffde0ff */
[----:B------:R0:W-:Y:S01]  /*1d650*/  STL [R1+0xf10], R249 ;  /* 0x000f10f901007387 */ /* 0x0001e20000100800 */
[----:B------:R-:W-:Y:S02]  /*1d660*/  IADD3.X R228, R228, UR6, RZ, P1, !PT ;  /* 0x00000006e4e47c10 */ /* 0x000fe40008ffe4ff */
[----:B------:R-:W-:Y:S01]  /*1d670*/  IADD3 R236, P1, R236, UR5, RZ ;  /* 0x00000005ecec7c10 */ /* 0x000fe2000ff3e0ff */
[----:B0-----:R-:W4:Y:S04]  /*1d680*/  LDL.LU R249, [R1+0xe6c] ;  /* 0x000e6c0001f97983 */ /* 0x001f280000300800 */
        /* <DEDUP_REMOVED lines=30> */
[----:B------:R-:W-:-:S03]  /*1d870*/  IADD3.X R238, R238, UR6, RZ, P3, !PT ;  /* 0x00000006eeee7c10 */ /* 0x000fc60009ffe4ff */
[----:B------:R-:W-:Y:S01]  /*1d880*/  STL [R1+0xeac], R251 ;  /* 0x000eacfb01007387 */ /* 0x000fe20000100800 */
[----:B------:R-:W-:-:S03]  /*1d890*/  IADD3 R252, P3, R252, UR5, RZ ;  /* 0x00000005fcfc7c10 */ /* 0x000fc6000ff7e0ff */
[----:B------:R-:W-:Y:S01]  /*1d8a0*/  STL [R1+0xed0], R247 ;  /* 0x000ed0f701007387 */ /* 0x000fe20000100800 */
[----:B------:R-:W-:-:S03]  /*1d8b0*/  IADD3.X R218, R218, UR6, RZ, P4, !PT ;  /* 0x00000006dada7c10 */ /* 0x000fc6000a7fe4ff */
[----:B------:R-:W-:Y:S04]  /*1d8c0*/  STL [R1+0xea4], R222 ;  /* 0x000ea4de01007387 */ /* 0x000fe80000100800 */
[----:B------:R-:W-:Y:S04]  /*1d8d0*/  STL [R1+0xec8], R238 ;  /* 0x000ec8ee01007387 */ /* 0x000fe80000100800 */
[----:B------:R-:W-:Y:S04]  /*1d8e0*/  STL [R1+0xe9c], R252 ;  /* 0x000e9cfc01007387 */ /* 0x000fe80000100800 */
[----:B------:R0:W-:Y:S04]  /*1d8f0*/  STL [R1+0xeb8], R0 ;  /* 0x000eb80001007387 */ /* 0x0001e80000100800 */
[----:B------:R-:W-:Y:S04]  /*1d900*/  STL [R1+0xec0], R218 ;  /* 0x000ec0da01007387 */ /* 0x000fe80000100800 */
[----:B0-----:R-:W4:Y:S01]  /*1d910*/  LDL.LU R0, [R1+0x20dc] ;  /* 0x0020dc0001007983 */ /* 0x001f220000300800 */
[----:B------:R-:W-:-:S02]  /*1d920*/  IADD3 R226, P4, R226, UR5, RZ ;  /* 0x00000005e2e27c10 */ /* 0x000fc4000ff9e0ff */
[----:B------:R-:W-:Y:S02]  /*1d930*/  IADD3 R2, P5, R2, UR5, RZ ;  /* 0x0000000502027c10 */ /* 0x000fe4000ffbe0ff */
[----:B------:R-:W-:Y:S01]  /*1d940*/  IADD3.X R5, R5, UR6, RZ, P1, !PT ;  /* 0x0000000605057c10 */ /* 0x000fe20008ffe4ff */
[----:B------:R-:W-:Y:S01]  /*1d950*/  STL [R1+0xe94], R226 ;  /* 0x000e94e201007387 */ /* 0x000fe20000100800 */
[----:B------:R-:W-:-:S03]  /*1d960*/  IADD3 R3, P1, R3, UR5, RZ ;  /* 0x0000000503037c10 */ /* 0x000fc6000ff3e0ff */
[----:B------:R0:W-:Y:S04]  /*1d970*/  STL [R1+0xe8c], R2 ;  /* 0x000e8c0201007387 */ /* 0x0001e80000100800 */
[----:B0-----:R-:W4:Y:S04]  /*1d980*/  LDL.LU R2, [R1+0x20d8] ;  /* 0x0020d80001027983 */ /* 0x001f280000300800 */
[----:B------:R0:W-:Y:S01]  /*1d990*/  STL [R1+0xea8], R5 ;  /* 0x000ea80501007387 */ /* 0x0001e20000100800 */
[----:B---3--:R-:W-:-:S05]  /*1d9a0*/  IADD3.X R234, R234, UR6, RZ, P6, !PT ;  /* 0x00000006eaea7c10 */ /* 0x008fca000b7fe4ff */
[----:B------:R-:W-:Y:S04]  /*1d9b0*/  STL [R1+0xeb0], R234 ;  /* 0x000eb0ea01007387 */ /* 0x000fe80000100800 */
[----:B0-----:R-:W3:Y:S01]  /*1d9c0*/  LDL.LU R5, [R1+0x20d4] ;  /* 0x0020d40001057983 */ /* 0x001ee20000300800 */
[----:B------:R-:W-:-:S05]  /*1d9d0*/  IADD3 R230, P6, R230, UR5, RZ ;  /* 0x00000005e6e67c10 */ /* 0x000fca000ffde0ff */
[----:B------:R-:W-:Y:S04]  /*1d9e0*/  STL [R1+0xe84], R230 ;  /* 0x000e84e601007387 */ /* 0x000fe80000100800 */
[----:B------:R0:W-:Y:S04]  /*1d9f0*/  STL [R1+0xe7c], R3 ;  /* 0x000e7c0301007387 */ /* 0x0001e80000100800 */
[----:B0-----:R-:W3:Y:S01]  /*1da00*/  LDL.LU R3, [R1+0x20d0] ;  /* 0x0020d00001037983 */ /* 0x001ee20000300800 */
[----:B--2---:R-:W-:Y:S02]  /*1da10*/  IADD3.X R242, R242, UR6, RZ, P2, !PT ;  /* 0x00000006f2f27c10 */ /* 0x004fe400097fe4ff */
[----:B----4-:R-:W-:-:S05]  /*1da20*/  IADD3 R0, P2, R0, UR5, RZ ;  /* 0x0000000500007c10 */ /* 0x010fca000ff5e0ff */
[----:B------:R0:W-:Y:S04]  /*1da30*/  STL [R1+0xe74], R0 ;  /* 0x000e740001007387 */ /* 0x0001e80000100800 */
[----:B0-----:R-:W2:Y:S01]  /*1da40*/  LDL.LU R0, [R1+0x20cc] ;  /* 0x0020cc0001007983 */ /* 0x001ea20000300800 */
[----:B------:R-:W-:Y:S02]  /*1da50*/  IADD3.X R14, R14, UR6, RZ, P3, !PT ;  /* 0x000000060e0e7c10 */ /* 0x000fe40009ffe4ff */
[----:B------:R-:W-:Y:S01]  /*1da60*/  IADD3 R249, P3, R249, UR5, RZ ;  /* 0x00000005f9f97c10 */ /* 0x000fe2000ff7e0ff */
[----:B------:R-:W-:Y:S01]  /*1da70*/  STL [R1+0xea0], R242 ;  /* 0x000ea0f201007387 */ /* 0x000fe20000100800 */
[----:B------:R-:W-:-:S03]  /*1da80*/  IADD3.X R4, R4, UR6, RZ, P5, !PT ;  /* 0x0000000604047c10 */ /* 0x000fc6000affe4ff */
[----:B------:R0:W-:Y:S01]  /*1da90*/  STL [R1+0xe98], R14 ;  /* 0x000e980e01007387 */ /* 0x0001e20000100800 */
[----:B------:R-:W-:Y:S02]  /*1daa0*/  IADD3.X R2, R2, UR6, RZ, P2, !PT ;  /* 0x0000000602027c10 */ /* 0x000fe400097fe4ff */
[----:B------:R-:W-:Y:S01]  /*1dab0*/  IADD3.X R245, R245, UR6, RZ, P1, !PT ;  /* 0x00000006f5f57c10 */ /* 0x000fe20008ffe4ff */
[----:B0-----:R0:W5:Y:S01]  /*1dac0*/  LDL.LU R14, [R1+0x20c8] ;  /* 0x0020c800010e7983 */ /* 0x0011620000300800 */
[----:B---3--:R-:W-:-:S05]  /*1dad0*/  IADD3.X R5, R5, UR6, RZ, P4, !PT ;  /* 0x0000000605057c10 */ /* 0x008fca000a7fe4ff */
[----:B------:R1:W-:Y:S04]  /*1dae0*/  STL [R1+0xe90], R5 ;  /* 0x000e900501007387 */ /* 0x0003e80000100800 */
[----:B-1----:R0:W5:Y:S04]  /*1daf0*/  LDL.LU R5, [R1+0x20c4] ;  /* 0x0020c40001057983 */ /* 0x0021680000300800 */
[----:B------:R-:W-:Y:S01]  /*1db00*/  STL [R1+0xe6c], R249 ;  /* 0x000e6cf901007387 */ /* 0x000fe20000100800 */
[----:B------:R-:W-:-:S03]  /*1db10*/  IADD3.X R3, R3, UR6, RZ, P6, !PT ;  /* 0x0000000603037c10 */ /* 0x000fc6000b7fe4ff */
[----:B------:R1:W-:Y:S04]  /*1db20*/  STL [R1+0xe88], R4 ;  /* 0x000e880401007387 */ /* 0x0003e80000100800 */
[----:B-1----:R0:W5:Y:S04]  /*1db30*/  LDL.LU R4, [R1+0x20c0] ;  /* 0x0020c00001047983 */ /* 0x0021680000300800 */
[----:B------:R1:W-:Y:S04]  /*1db40*/  STL [R1+0xe80], R3 ;  /* 0x000e800301007387 */ /* 0x0003e80000100800 */
[----:B-1----:R0:W5:Y:S04]  /*1db50*/  LDL.LU R3, [R1+0x20bc] ;  /* 0x0020bc0001037983 */ /* 0x0021680000300800 */
[----:B------:R1:W-:Y:S04]  /*1db60*/  STL [R1+0xe70], R2 ;  /* 0x000e700201007387 */ /* 0x0003e80000100800 */
[----:B-1----:R0:W5:Y:S04]  /*1db70*/  LDL.LU R2, [R1+0x20b8] ;  /* 0x0020b80001027983 */ /* 0x0021680000300800 */
[----:B------:R-:W-:Y:S01]  /*1db80*/  STL [R1+0xe78], R245 ;  /* 0x000e78f501007387 */ /* 0x000fe20000100800 */
[----:B------:R-:W-:Y:S01]  /*1db90*/  WARPGROUP.ARRIVE ;  /* 0x00000000000079c5 */ /* 0x000fe20000000000 */
[----:B------:R-:W-:Y:S01]  /*1dba0*/  UMOV UR38, UR14 ;  /* 0x0000000e00267c82 */ /* 0x000fe20008000000 */
[----:B------:R-:W-:-:S04]  /*1dbb0*/  UMOV UR39, UR15 ;  /* 0x0000000f00277c82 */ /* 0x000fc80008000000 */
[----:B------:R-:W-:Y:S01]  /*1dbc0*/  QGMMA.64x256x32.F32.E4M3.E4M3 R24, gdesc[UR36], R24, gsb0 ;  /* 0x03e00000241879f3 */ /* 0x000fe20008000818 */
[----:B--2---:R-:W-:-:S05]  /*1dbd0*/  IADD3.X R0, R0, UR6, RZ, P3, !PT ;  /* 0x0000000600007c10 */ /* 0x004fca0009ffe4ff */
[----:B------:R1:W-:Y:S04]  /*1dbe0*/  STL [R1+0xe68], R0 ;  /* 0x000e680001007387 */ /* 0x0003e80000100800 */
[----:B-1----:R0:W5:Y:S01]  /*1dbf0*/  LDL.LU R0, [R1+0x20b4] ;  /* 0x0020b40001007983 */ /* 0x0021620000300800 */
[----:B------:R-:W-:-:S05]  /*1dc00*/  VIADD R23, R23, 0x1 ;  /* 0x0000000117177836 */ /* 0x000fca0000000000 */
[----:B------:R-:W-:Y:S01]  /*1dc10*/  ISETP.NE.U32.AND P0, PT, R23, R6, PT ;  /* 0x000000061700720c */ /* 0x000fe20003f05070 */
[----:B------:R-:W-:-:S12]  /*1dc20*/  WARPGROUP.DEPBAR.LE gsb0, 0x0 ;  /* 0x00008000000079c5 */ /* 0x000fd80000010000 */
[----:B0-----:R-:W-:Y:S05]  /*1dc30*/  @P0 BRA `(.L_x_1) ;  /* 0xffffff1000400947 */ /* 0x001fea000383ffff */
.L_x_0:
[----:B------:R-:W3:Y:S01]  /*1dc40*/  LDL.LU R173, [R1+0xc10] ;  /* 0x000c100001ad7983 */ /* 0x000ee20000300800 */
[----:B------:R-:W-:Y:S01]  /*1dc50*/  ULDC.64 UR6, c[0x0][0x228] ;  /* 0x00008a0000067ab9 */ /* 0x000fe20000000a00 */
[----:B------:R-:W-:Y:S01]  /*1dc60*/  ULDC.64 UR8, c[0x0][0x228] ;  /* 0x00008a0000087ab9 */ /* 0x000fe20000000a00 */
[----:B------:R-:W-:Y:S01]  /*1dc70*/  ULDC UR5, c[0x0][0x248] ;  /* 0x0000920000057ab9 */ /* 0x000fe20000000800 */
[----:B------:R-:W4:Y:S01]  /*1dc80*/  LDL.LU R172, [R1+0xc14] ;  /* 0x000c140001ac7983 */ /* 0x000f220000300800 */
[----:B------:R-:W-:Y:S01]  /*1dc90*/  ULDC.64 UR12, c[0x0][0x220] ;  /* 0x00008800000c7ab9 */ /* 0x000fe20000000a00 */
[----:B------:R-:W-:Y:S01]  /*1dca0*/  ULDC.64 UR10, c[0x0][0x220] ;  /* 0x00008800000a7ab9 */ /* 0x000fe20000000a00 */
[----:B------:R-:W-:Y:S01]  /*1dcb0*/  ULDC.64 UR22, c[0x0][0x228] ;  /* 0x00008a0000167ab9 */ /* 0x000fe20000000a00 */
[----:B------:R-:W2:Y:S01]  /*1dcc0*/  LDL.LU R171, [R1+0xc18] ;  /* 0x000c180001ab7983 */ /* 0x000ea20000300800 */
[----:B------:R-:W-:Y:S01]  /*1dcd0*/  ULDC.64 UR14, c[0x0][0x228] ;  /* 0x00008a00000e7ab9 */ /* 0x000fe20000000a00 */
[----:B------:R-:W-:Y:S01]  /*1dce0*/  ULDC UR28, c[0x0][0x228] ;  /* 0x00008a00001c7ab9 */ /* 0x000fe20000000800 */
[----:B------:R-:W-:Y:S01]  /*1dcf0*/  ULDC UR60, c[0x0][0x228] ;  /* 0x00008a00003c7ab9 */ /* 0x000fe20000000800 */
[----:B------:R-:W2:Y:S01]  /*1dd00*/  LDL.LU R170, [R1+0xc1c] ;  /* 0x000c1c0001aa7983 */ /* 0x000ea20000300800 */
[----:B------:R-:W-:Y:S01]  /*1dd10*/  ULDC UR61, c[0x0][0x228] ;  /* 0x00008a00003d7ab9 */ /* 0x000fe20000000800 */
        /* <DEDUP_REMOVED lines=64> */
[----:B------:R-:W3:Y:S04]  /*1e120*/  LDL.LU R175, [R1+0xc00] ;  /* 0x000c000001af7983 */ /* 0x000ee80000300800 */
[----:B------:R-:W3:Y:S04]  /*1e130*/  LDL.LU R174, [R1+0xc04] ;  /* 0x000c040001ae7983 */ /* 0x000ee80000300800 */
        /* <DEDUP_REMOVED lines=61> */
[----:B-----5:R3:W-:Y:S04]  /*1e510*/  STL [R1+0x217c], R0 ;  /* 0x00217c0001007387 */ /* 0x0207e80000100800 */
        /* <DEDUP_REMOVED lines=12> */
[----:B------:R-:W-:Y:S01]  /*1e5e0*/  STL [R1+0x20c8], R236 ;  /* 0x0020c8ec01007387 */ /* 0x000fe20000100800 */
[----:B---3--:R-:W-:-:S03]  /*1e5f0*/  F2FP.SATFINITE.E4M3.F32.PACK_AB_MERGE_C R0, R174, R175, RZ ;  /* 0x000000afae00723e */ /* 0x008fc600048070ff */
[----:B------:R-:W-:Y:S04]  /*1e600*/  STL [R1+0x20c4], R235 ;  /* 0x0020c4eb01007387 */ /* 0x000fe80000100800 */
[----:B------:R-:W-:Y:S04]  /*1e610*/  STL [R1+0x20c0], R234 ;  /* 0x0020c0ea01007387 */ /* 0x000fe80000100800 */
[----:B------:R-:W-:Y:S04]  /*1e620*/  STL [R1+0x20bc], R233 ;  /* 0x0020bce901007387 */ /* 0x000fe80000100800 */
[----:B------:R-:W-:Y:S04]  /*1e630*/  STL [R1+0x20b8], R232 ;  /* 0x0020b8e801007387 */ /* 0x000fe80000100800 */
[----:B------:R-:W-:Y:S04]  /*1e640*/  STL [R1+0x20b4], R220 ;  /* 0x0020b4dc01007387 */ /* 0x000fe80000100800 */
[----:B------:R0:W-:Y:S04]  /*1e650*/  STL [R1+0xe58], R0 ;  /* 0x000e580001007387 */ /* 0x0001e80000100800 */
[----:B------:R-:W0:Y:S04]  /*1e660*/  LDL.LU R175, [R1+0xc08] ;  /* 0x000c080001af7983 */ /* 0x000e280000300800 */
[----:B------:R-:W0:Y:S01]  /*1e670*/  LDL.LU R174, [R1+0xc0c] ;  /* 0x000c0c0001ae7983 */ /* 0x000e220000300800 */
[----:B------:R-:W-:-:S02]  /*1e680*/  IMAD.MOV.U32 R205, RZ, RZ, R173 ;  /* 0x000000ffffcd7224 */ /* 0x000fc400078e00ad */
[----:B----4-:R-:W-:Y:S02]  /*1e690*/  IMAD.MOV.U32 R204, RZ, RZ, R172 ;  /* 0x000000ffffcc7224 */ /* 0x010fe400078e00ac */
[----:B--2---:R-:W-:Y:S02]  /*1e6a0*/  IMAD.MOV.U32 R203, RZ, RZ, R171 ;  /* 0x000000ffffcb7224 */ /* 0x004fe400078e00ab */
[----:B------:R-:W-:Y:S02]  /*1e6b0*/  IMAD.MOV.U32 R202, RZ, RZ, R170 ;  /* 0x000000ffffca7224 */ /* 0x000fe400078e00aa */
[----:B------:R-:W-:Y:S02]  /*1e6c0*/  IMAD.MOV.U32 R201, RZ, RZ, R169 ;  /* 0x000000ffffc97224 */ /* 0x000fe400078e00a9 */
[----:B------:R-:W-:Y:S02]  /*1e6d0*/  IMAD.MOV.U32 R200, RZ, RZ, R168 ;  /* 0x000000ffffc87224 */ /* 0x000fe400078e00a8 */
[----:B------:R-:W-:-:S02]  /*1e6e0*/  IMAD.MOV.U32 R199, RZ, RZ, R167 ;  /* 0x000000ffffc77224 */ /* 0x000fc400078e00a7 */
[----:B------:R-:W-:Y:S02]  /*1e6f0*/  IMAD.MOV.U32 R198, RZ, RZ, R166 ;  /* 0x000000ffffc67224 */ /* 0x000fe400078e00a6 */
[----:B------:R-:W-:Y:S02]  /*1e700*/  IMAD.MOV.U32 R197, RZ, RZ, R165 ;  /* 0x000000ffffc57224 */ /* 0x000fe400078e00a5 */
        /* <DEDUP_REMOVED lines=20> */
[----:B------:R-:W-:Y:S01]  /*1e850*/  IMAD.MOV.U32 R176, RZ, RZ, R6 ;  /* 0x000000ffffb07224 */ /* 0x000fe200078e0006 */
[----:B0-----:R-:W-:-:S05]  /*1e860*/  F2FP.SATFINITE.E4M3.F32.PACK_AB_MERGE_C R0, R174, R175, RZ ;  /* 0x000000afae00723e */ /* 0x001fca00048070ff */
[----:B------:R0:W-:Y:S04]  /*1e870*/  STL [R1+0xe54], R0 ;  /* 0x000e540001007387 */ /* 0x0001e80000100800 */
[----:B------:R-:W2:Y:S04]  /*1e880*/  LDL.LU R175, [R1+0xc88] ;  /* 0x000c880001af7983 */ /* 0x000ea80000300800 */
[----:B------:R-:W2:Y:S04]  /*1e890*/  LDL.LU R174, [R1+0xc8c] ;  /* 0x000c8c0001ae7983 */ /* 0x000ea80000300800 */
[----:B------:R-:W3:Y:S04]  /*1e8a0*/  LDL.LU R173, [R1+0xc90] ;  /* 0x000c900001ad7983 */ /* 0x000ee80000300800 */
[----:B------:R-:W3:Y:S04]  /*1e8b0*/  LDL.LU R172, [R1+0xc94] ;  /* 0x000c940001ac7983 */ /* 0x000ee80000300800 */
        /* <DEDUP_REMOVED lines=27> */
[----:B------:R-:W4:Y:S01]  /*1ea70*/  LDL.LU R6, [R1+0xd04] ;  /* 0x000d040001067983 */ /* 0x000f220000300800 */
[----:B0-----:R-:W-:-:S02]  /*1ea80*/  F2FP.SATFINITE.E4M3.F32.PACK_AB_MERGE_C R0, R204, R205, RZ ;  /* 0x000000cdcc00723e */ /* 0x001fc400048070ff */
[----:B------:R-:W-:Y:S02]  /*1ea90*/  F2FP.SATFINITE.E4M3.F32.PACK_AB_MERGE_C R3, R202, R203, RZ ;  /* 0x000000cbca03723e */ /* 0x000fe400048070ff */
[----:B------:R-:W-:Y:S01]  /*1eaa0*/  F2FP.SATFINITE.E4M3.F32.PACK_AB_MERGE_C R2, R200, R201, RZ ;  /* 0x000000c9c802723e */ /* 0x000fe200048070ff */
[----:B------:R0:W-:Y:S04]  /*1eab0*/  STL [R1+0xe50], R0 ;  /* 0x000e500001007387 */ /* 0x0001e80000100800 */
[----:B------:R1:W-:Y:S04]  /*1eac0*/  STL [R1+0xe4c], R3 ;  /* 0x000e4c0301007387 */ /* 0x0003e80000100800 */
[----:B------:R1:W-:Y:S01]  /*1ead0*/  STL [R1+0xe48], R2 ;  /* 0x000e480201007387 */ /* 0x0003e20000100800 */
[----:B0-----:R-:W-:-:S02]  /*1eae0*/  F2FP.SATFINITE.E4M3.F32.PACK_AB_MERGE_C R0, R198, R199, RZ ;  /* 0x000000c7c600723e */ /* 0x001fc400048070ff */
[----:B-1----:R-:W-:-:S03]  /*1eaf0*/  F2FP.SATFINITE.E4M3.F32.PACK_AB_MERGE_C R3, R196, R197, RZ ;  /* 0x000000c5c403723e */ /* 0x002fc600048070ff */
[----:B------:R0:W-:Y:S01]  /*1eb00*/  STL [R1+0xe44], R0 ;  /* 0x000e440001007387 */ /* 0x0001e20000100800 */
[----:B------:R-:W-:-:S03]  /*1eb10*/  F2FP.SATFINITE.E4M3.F32.PACK_AB_MERGE_C R2, R194, R195, RZ ;  /* 0x000000c3c202723e */ /* 0x000fc600048070ff */
[----:B------:R1:W-:Y:S04]  /*1eb20*/  STL [R1+0xe40], R3 ;  /* 0x000e400301007387 */ /* 0x0003e80000100800 */
[----:B------:R1:W-:Y:S01]  /*1eb30*/  STL [R1+0xe3c], R2 ;  /* 0x000e3c0201007387 */ /* 0x0003e20000100800 */
[----:B0-----:R-:W-:Y:S02]  /*1eb40*/  F2FP.SATFINITE.E4M3.F32.PACK_AB_MERGE_C R0, R192, R193, RZ ;  /* 0x000000c1c000723e */ /* 0x001fe400048070ff */
        /* <DEDUP_REMOVED lines=17> */
[----:B--2---:R-:W-:-:S05]  /*1ec60*/  F2FP.SATFINITE.E4M3.F32.PACK_AB_MERGE_C R0, R174, R175, RZ ;  /* 0x000000afae00723e */ /* 0x004fca00048070ff */
[----:B------:R0:W-:Y:S01]  /*1ec70*/  STL [R1+0xe14], R0 ;  /* 0x000e140001007387 */ /* 0x0001e20000100800 */
[----:B---3--:R-:W-:-:S05]  /*1ec80*/  F2FP.SATFINITE.E4M3.F32.PACK_AB_MERGE_C R3, R172, R173, RZ ;  /* 0x000000adac03723e */ /* 0x008fca00048070ff */
[----:B------:R1:W-:Y:S01]  /*1ec90*/  STL [R1+0xe10], R3 ;  /* 0x000e100301007387 */ /* 0x0003e20000100800 */
[----:B----4-:R-:W-:-:S05]  /*1eca0*/  F2FP.SATFINITE.E4M3.F32.PACK_AB_MERGE_C R2, R170, R171, RZ ;  /* 0x000000abaa02723e */ /* 0x010fca00048070ff */
[----:B------:R2:W-:Y:S01]  /*1ecb0*/  STL [R1+0xe0c], R2 ;  /* 0x000e0c0201007387 */ /* 0x0005e20000100800 */
[----:B0-----:R-:W-:-:S05]  /*1ecc0*/  F2FP.SATFINITE.E4M3.F32.PACK_AB_MERGE_C R0, R168, R169, RZ ;  /* 0x000000a9a800723e */ /* 0x001fca00048070ff */
[----:B------:R0:W-:Y:S01]  /*1ecd0*/  STL [R1+0xe08], R0 ;  /* 0x000e080001007387 */ /* 0x0001e20000100800 */
[----:B-1----:R-:W-:-:S05]  /*1ece0*/  F2FP.SATFINITE.E4M3.F32.PACK_AB_MERGE_C R3, R166, R167, RZ ;  /* 0x000000a7a603723e */ /* 0x002fca00048070ff */
[----:B------:R1:W-:Y:S01]  /*1ecf0*/  STL [R1+0xe04], R3 ;  /* 0x000e040301007387 */ /* 0x0003e20000100800 */
[----:B--2---:R-:W-:-:S05]  /*1ed00*/  F2FP.SATFINITE.E4M3.F32.PACK_AB_MERGE_C R2, R164, R165, RZ ;  /* 0x000000a5a402723e */ /* 0x004fca00048070ff */
        /* <DEDUP_REMOVED lines=17> */
[----:B--2---:R-:W-:-:S03]  /*1ee20*/  F2FP.SATFINITE.E4M3.F32.PACK_AB_MERGE_C R2, R8, R9, RZ ;  /* 0x000000090802723e */ /* 0x004fc600048070ff */
[----:B------:R-:W1:Y:S04]  /*1ee30*/  LDL.LU R205, [R1+0xd08] ;  /* 0x000d080001cd7983 */ /* 0x000e680000300800 */
[----:B------:R-:W-:Y:S01]  /*1ee40*/  STL [R1+0xc84], R2 ;  /* 0x000c840201007387 */ /* 0x000fe20000100800 */
[----:B0-----:R-:W-:-:S03]  /*1ee50*/  F2FP.SATFINITE.E4M3.F32.PACK_AB_MERGE_C R0, R6, R7, RZ ;  /* 0x000000070600723e */ /* 0x001fc600048070ff */
[----:B------:R-:W1:Y:S04]  /*1ee60*/  LDL.LU R204, [R1+0xd0c] ;  /* 0x000d0c0001cc7983 */ /* 0x000e680000300800 */
[----:B------:R0:W-:Y:S04]  /*1ee70*/  STL [R1+0xc78], R0 ;  /* 0x000c780001007387 */ /* 0x0001e80000100800 */
[----:B------:R-:W0:Y:S04]  /*1ee80*/  LDL.LU R203, [R1+0xd10] ;  /* 0x000d100001cb7983 */ /* 0x000e280000300800 */
[----:B------:R-:W0:Y:S04]  /*1ee90*/  LDL.LU R202, [R1+0xd14] ;  /* 0x000d140001ca7983 */ /* 0x000e280000300800 */
        /* <DEDUP_REMOVED lines=58> */
[----:B-1----:R-:W-:-:S05]  /*1f240*/  F2FP.SATFINITE.E4M3.F32.PACK_AB_MERGE_C R3, R204, R205, RZ ;  /* 0x000000cdcc03723e */ /* 0x002fca00048070ff */
[----:B------:R3:W-:Y:S01]  /*1f250*/  STL [R1+0xc74], R3 ;  /* 0x000c740301007387 */ /* 0x0007e20000100800 */
[----:B0-----:R-:W-:-:S05]  /*1f260*/  F2FP.SATFINITE.E4M3.F32.PACK_AB_MERGE_C R0, R202, R203, RZ ;  /* 0x000000cbca00723e */ /* 0x001fca00048070ff */
[----:B------:R4:W-:Y:S01]  /*1f270*/  STL [R1+0xc68], R0 ;  /* 0x000c680001007387 */ /* 0x0009e20000100800 */
[----:B--2---:R-:W-:Y:S02]  /*1f280*/  F2FP.SATFINITE.E4M3.F32.PACK_AB_MERGE_C R2, R200, R201, RZ ;  /* 0x000000c9c802723e */ /* 0x004fe400048070ff */
[----:B---3--:R-:W-:-:S03]  /*1f290*/  F2FP.SATFINITE.E4M3.F32.PACK_AB_MERGE_C R3, R198, R199, RZ ;  /* 0x000000c7c603723e */ /* 0x008fc600048070ff */
[----:B------:R0:W-:Y:S01]  /*1f2a0*/  STL [R1+0xc64], R2 ;  /* 0x000c640201007387 */ /* 0x0001e20000100800 */
[----:B----4-:R-:W-:-:S03]  /*1f2b0*/  F2FP.SATFINITE.E4M3.F32.PACK_AB_MERGE_C R0, R196, R197, RZ ;  /* 0x000000c5c400723e */ /* 0x010fc600048070ff */
[----:B------:R1:W-:Y:S04]  /*1f2c0*/  STL [R1+0xc60], R3 ;  /* 0x000c600301007387 */ /* 0x0003e80000100800 */
[----:B------:R2:W-:Y:S01]  /*1f2d0*/  STL [R1+0xc5c], R0 ;  /* 0x000c5c0001007387 */ /* 0x0005e20000100800 */
[----:B0-----:R-:W-:Y:S02]  /*1f2e0*/  F2FP.SATFINITE.E4M3.F32.PACK_AB_MERGE_C R2, R194, R195, RZ ;  /* 0x000000c3c202723e */ /* 0x001fe400048070ff */
[----:B-1----:R-:W-:-:S03]  /*1f2f0*/  F2FP.SATFINITE.E4M3.F32.PACK_AB_MERGE_C R3, R192, R193, RZ ;  /* 0x000000c1c003723e */ /* 0x002fc600048070ff */
[----:B------:R0:W-:Y:S01]  /*1f300*/  STL [R1+0xc58], R2 ;  /* 0x000c580201007387 */ /* 0x0001e20000100800 */
[----:B--2---:R-:W-:-:S03]  /*1f310*/  F2FP.SATFINITE.E4M3.F32.PACK_AB_MERGE_C R0, R190, R191, RZ ;  /* 0x000000bfbe00723e */ /* 0x004fc600048070ff */
        /* <DEDUP_REMOVED lines=36> */
[----:B------:R-:W-:Y:S04]  /*1f560*/  STL [R1+0xc10], R3 ;  /* 0x000c100301007387 */ /* 0x000fe80000100800 */
[----:B------:R1:W-:Y:S01]  /*1f570*/  STL [R1+0xc08], R0 ;  /* 0x000c080001007387 */ /* 0x0003e20000100800 */
[----:B0-----:R-:W-:-:S05]  /*1f580*/  F2FP.SATFINITE.E4M3.F32.PACK_AB_MERGE_C R2, R152, R153, RZ ;  /* 0x000000999802723e */ /* 0x001fca00048070ff */
[----:B------:R-:W-:Y:S01]  /*1f590*/  STL [R1+0xc04], R2 ;  /* 0x000c040201007387 */ /* 0x000fe20000100800 */
[----:B-1----:R-:W-:-:S05]  /*1f5a0*/  F2FP.SATFINITE.E4M3.F32.PACK_AB_MERGE_C R0, R10, R11, RZ ;  /* 0x0000000b0a00723e */ /* 0x002fca00048070ff */
        /* <DEDUP_REMOVED lines=51> */
[----:B------:R-:W-:-:S03]  /*1f8e0*/  F2FP.SATFINITE.E4M3.F32.PACK_AB_MERGE_C R208, R12, R13, RZ ;  /* 0x0000000d0cd0723e */ /* 0x000fc600048070ff */
[----:B------:R-:W4:Y:S04]  /*1f8f0*/  LDL.LU R155, [R1+0xac8] ;  /* 0x000ac800019b7983 */ /* 0x000f280000300800 */
[----:B------:R-:W4:Y:S04]  /*1f900*/  LDL.LU R154, [R1+0xacc] ;  /* 0x000acc00019a7983 */ /* 0x000f280000300800 */
[----:B------:R-:W4:Y:S04]  /*1f910*/  LDL.LU R153, [R1+0xad0] ;  /* 0x000ad00001997983 */ /* 0x000f280000300800 */
[----:B------:R-:W4:Y:S01]  /*1f920*/  LDL.LU R152, [R1+0xad4] ;  /* 0x000ad40001987983 */ /* 0x000f220000300800 */
[----:B------:R-:W-:-:S03]  /*1f930*/  F2FP.SATFINITE.E4M3.F32.PACK_AB_MERGE_C R202, R8, R9, RZ ;  /* 0x0000000908ca723e */ /* 0x000fc600048070ff */
[----:B------:R-:W4:Y:S04]  /*1f940*/  LDL.LU R13, [R1+0xad8] ;  /* 0x000ad800010d7983 */ /* 0x000f280000300800 */
[----:B------:R-:W4:Y:S01]  /*1f950*/  LDL.LU R12, [R1+0xadc] ;  /* 0x000adc00010c7983 */ /* 0x000f220000300800 */
[----:B------:R-:W-:-:S03]  /*1f960*/  F2FP.SATFINITE.E4M3.F32.PACK_AB_MERGE_C R207, R6, R7, RZ ;  /* 0x0000000706cf723e */ /* 0x000fc600048070ff */
[----:B------:R-:W4:Y:S04]  /*1f970*/  LDL.LU R11, [R1+0xae0] ;  /* 0x000ae000010b7983 */ /* 0x000f280000300800 */
[----:B------:R-:W4:Y:S04]  /*1f980*/  LDL.LU R10, [R1+0xae4] ;  /* 0x000ae400010a7983 */ /* 0x000f280000300800 */
[----:B------:R-:W4:Y:S04]  /*1f990*/  LDL.LU R9, [R1+0xae8] ;  /* 0x000ae80001097983 */ /* 0x000f280000300800 */
[----:B------:R-:W4:Y:S04]  /*1f9a0*/  LDL.LU R8, [R1+0xaec] ;  /* 0x000aec0001087983 */ /* 0x000f280000300800 */
[----:B------:R-:W4:Y:S04]  /*1f9b0*/  LDL.LU R7, [R1+0xaf0] ;  /* 0x000af00001077983 */ /* 0x000f280000300800 */
[----:B------:R-:W4:Y:S01]  /*1f9c0*/  LDL.LU R6, [R1+0xaf4] ;  /* 0x000af40001067983 */ /* 0x000f220000300800 */
[----:B0-----:R-:W-:-:S05]  /*1f9d0*/  F2FP.SATFINITE.E4M3.F32.PACK_AB_MERGE_C R0, R205, R206, RZ ;  /* 0x000000cecd00723e */ /* 0x001fca00048070ff */
        /* <DEDUP_REMOVED lines=56> */
[----:B------:R-:W-:Y:S01]  /*1fd60*/  STL [R1+0xa84], R3 ;  /* 0x000a840301007387 */ /* 0x000fe20000100800 */
[----:B-1----:R-:W-:-:S03]  /*1fd70*/  F2FP.SATFINITE.E4M3.F32.PACK_AB_MERGE_C R2, R8, R9, RZ ;  /* 0x000000090802723e */ /* 0x002fc600048070ff */
[----:B------:R-:W3:Y:S04]  /*1fd80*/  LDL.LU R206, [R1+0xaf8] ;  /* 0x000af80001ce7983 */ /* 0x000ee80000300800 */
[----:B------:R-:W-:Y:S01]  /*1fd90*/  STL [R1+0xa80], R2 ;  /* 0x000a800201007387 */ /* 0x000fe20000100800 */
[----:B--2---:R-:W-:-:S03]  /*1fda0*/  F2FP.SATFINITE.E4M3.F32.PACK_AB_MERGE_C R0, R6, R7, RZ ;  /* 0x000000070600723e */ /* 0x004fc600048070ff */
[----:B------:R-:W3:Y:S04]  /*1fdb0*/  LDL.LU R205, [R1+0xafc] ;  /* 0x000afc0001cd7983 */ /* 0x000ee80000300800 */
[----:B------:R3:W-:Y:S04]  /*1fdc0*/  STL [R1+0xa74], R0 ;  /* 0x000a740001007387 */ /* 0x0007e80000100800 */
[----:B------:R-:W2:Y:S04]  /*1fdd0*/  LDL.LU R204, [R1+0xb00] ;  /* 0x000b000001cc7983 */ /* 0x000ea80000300800 */
[----:B------:R-:W2:Y:S04]  /*1fde0*/  LDL.LU R203, [R1+0xb04] ;  /* 0x000b040001cb7983 */ /* 0x000ea80000300800 */
        /* <DEDUP_REMOVED lines=58> */
[----:B---3--:R-:W-:-:S05]  /*20190*/  F2FP.SATFINITE.E4M3.F32.PACK_AB_MERGE_C R0, R205, R206, RZ ;  /* 0x000000cecd00723e */ /* 0x008fca00048070ff */
[----:B------:R0:W-:Y:S01]  /*201a0*/  STL [R1+0xa70], R0 ;  /* 0x000a700001007387 */ /* 0x0001e20000100800 */
[----:B--2---:R-:W-:-:S05]  /*201b0*/  F2FP.SATFINITE.E4M3.F32.PACK_AB_MERGE_C R3, R203, R204, RZ ;  /* 0x000000cccb03723e */ /* 0x004fca00048070ff */
        /* <DEDUP_REMOVED lines=56> */
[----:B------:R-:W2:Y:S04]  /*20540*/  LDL.LU R210, [R1+0xbf0] ;  /* 0x000bf00001d27983 */ /* 0x000ea80000300800 */
[----:B------:R3:W-:Y:S01]  /*20550*/  STL [R1+0xa04], R2 ;  /* 0x000a040201007387 */ /* 0x0007e20000100800 */
[----:B0-----:R-:W-:-:S03]  /*20560*/  F2FP.SATFINITE.E4M3.F32.PACK_AB_MERGE_C R0, R6, R7, RZ ;  /* 0x000000070600723e */ /* 0x001fc600048070ff */
[----:B------:R-:W2:Y:S04]  /*20570*/  LDL.LU R205, [R1+0xbf4] ;  /* 0x000bf40001cd7983 */ /* 0x000ea80000300800 */
[----:B------:R0:W-:Y:S04]  /*20580*/  STL [R1+0xa00], R0 ;  /* 0x000a000001007387 */ /* 0x0001e80000100800 */
[----:B------:R-:W4:Y:S04]  /*20590*/  LDL.LU R209, [R1+0xbf8] ;  /* 0x000bf80001d17983 */ /* 0x000f280000300800 */
[----:B------:R-:W4:Y:S04]  /*205a0*/  LDL.LU R199, [R1+0xbfc] ;  /* 0x000bfc0001c77983 */ /* 0x000f280000300800 */
[----:B------:R-:W1:Y:S04]  /*205b0*/  LDL.LU R206, [R1+0x800] ;  /* 0x0008000001ce7983 */ /* 0x000e680000300800 */
[----:B------:R-:W1:Y:S04]  /*205c0*/  LDL.LU R204, [R1+0x804] ;  /* 0x0008040001cc7983 */ /* 0x000e680000300800 */
[----:B------:R-:W3:Y:S04]  /*205d0*/  LDL.LU R203, [R1+0x808] ;  /* 0x0008080001cb7983 */ /* 0x000ee80000300800 */
[----:B------:R-:W3:Y:S04]  /*205e0*/  LDL.LU R201, [R1+0x80c] ;  /* 0x00080c0001c97983 */ /* 0x000ee80000300800 */
[----:B------:R-:W0:Y:S04]  /*205f0*/  LDL.LU R200, [R1+0x810] ;  /* 0x0008100001c87983 */ /* 0x000e280000300800 */
[----:B------:R-:W0:Y:S04]  /*20600*/  LDL.LU R198, [R1+0x814] ;  /* 0x0008140001c67983 */ /* 0x000e280000300800 */
        /* <DEDUP_REMOVED lines=56> */
[----:B---3--:R-:W-:-:S05]  /*20990*/  F2FP.SATFINITE.E4M3.F32.PACK_AB_MERGE_C R2, R201, R203, RZ ;  /* 0x000000cbc902723e */ /* 0x008fca00048070ff */
[----:B------:R4:W-:Y:S01]  /*209a0*/  STL [R1+0xac8], R2 ;  /* 0x000ac80201007387 */ /* 0x0009e20000100800 */
[----:B0-----:R-:W-:-:S05]  /*209b0*/  F2FP.SATFINITE.E4M3.F32.PACK_AB_MERGE_C R0, R198, R200, RZ ;  /* 0x000000c8c600723e */ /* 0x001fca00048070ff */
        /* <DEDUP_REMOVED lines=50> */
[----:B------:R-:W-:Y:S01]  /*20ce0*/  STL [R1+0x89c], R3 ;  /* 0x00089c0301007387 */ /* 0x000fe20000100800 */
[----:B--2---:R-:W-:-:S03]  /*20cf0*/  F2FP.SATFINITE.E4M3.F32.PACK_AB_MERGE_C R2, R8, R9, RZ ;  /* 0x000000090802723e */ /* 0x004fc600048070ff */
[----:B------:R-:W2:Y:S04]  /*20d00*/  LDL.LU R206, [R1+0x8f0] ;  /* 0x0008f00001ce7983 */ /* 0x000ea80000300800 */
[----:B------:R2:W-:Y:S01]  /*20d10*/  STL [R1+0x890], R2 ;  /* 0x0008900201007387 */ /* 0x0005e20000100800 */
[----:B0-----:R-:W-:-:S03]  /*20d20*/  F2FP.SATFINITE.E4M3.F32.PACK_AB_MERGE_C R0, R6, R7, RZ ;  /* 0x000000070600723e */ /* 0x001fc600048070ff */
[----:B------:R-:W2:Y:S04]  /*20d30*/  LDL.LU R204, [R1+0x8f4] ;  /* 0x0008f40001cc7983 */ /* 0x000ea80000300800 */
[----:B------:R0:W-:Y:S04]  /*20d40*/  STL [R1+0x88c], R0 ;  /* 0x00088c0001007387 */ /* 0x0001e80000100800 */
[----:B------:R-:W0:Y:S04]  /*20d50*/  LDL.LU R203, [R1+0x8f8] ;  /* 0x0008f80001cb7983 */ /* 0x000e280000300800 */
[----:B------:R-:W0:Y:S04]  /*20d60*/  LDL.LU R201, [R1+0x8fc] ;  /* 0x0008fc0001c97983 */ /* 0x000e280000300800 */
        /* <DEDUP_REMOVED lines=56> */
[----:B------:R-:W-:-:S02]  /*210f0*/  F2FP.SATFINITE.E4M3.F32.PACK_AB_MERGE_C R199, R199, R209, RZ ;  /* 0x000000d1c7c7723e */ /* 0x000fc400048070ff */
[----:B--2---:R-:W-:-:S05]  /*21100*/  F2FP.SATFINITE.E4M3.F32.PACK_AB_MERGE_C R2, R204, R206, RZ ;  /* 0x000000cecc02723e */ /* 0x004fca00048070ff */
[----:B------:R4:W-:Y:S01]  /*21110*/  STL [R1+0x880], R2 ;  /* 0x0008800201007387 */ /* 0x0009e20000100800 */
[----:B0-----:R-:W-:-:S05]  /*21120*/  F2FP.SATFINITE.E4M3.F32.PACK_AB_MERGE_C R0, R201, R203, RZ ;  /* 0x000000cbc900723e */ /* 0x001fca00048070ff */
[----:B------:R0:W-:Y:S01]  /*21130*/  STL [R1+0x87c], R0 ;  /* 0x00087c0001007387 */ /* 0x0001e20000100800 */
[----:B---3--:R-:W-:-:S05]  /*21140*/  F2FP.SATFINITE.E4M3.F32.PACK_AB_MERGE_C R3, R198, R200, RZ ;  /* 0x000000c8c603723e */ /* 0x008fca00048070ff */
[----:B------:R1:W-:Y:S01]  /*21150*/  STL [R1+0x870], R3 ;  /* 0x0008700301007387 */ /* 0x0003e20000100800 */
[----:B----4-:R-:W-:-:S05]  /*21160*/  F2FP.SATFINITE.E4M3.F32.PACK_AB_MERGE_C R2, R196, R197, RZ ;  /* 0x000000c5c402723e */ /* 0x010fca00048070ff */
[----:B------:R2:W-:Y:S01]  /*21170*/  STL [R1+0x86c], R2 ;  /* 0x00086c0201007387 */ /* 0x0005e20000100800 */
[----:B0-----:R-:W-:Y:S02]  /*21180*/  F2FP.SATFINITE.E4M3.F32.PACK_AB_MERGE_C R0, R194, R195, RZ ;  /* 0x000000c3c200723e */ /* 0x001fe400048070ff */
[----:B------:R-:W-:-:S05]  /*21190*/  F2FP.SATFINITE.E4M3.F32.PACK_AB_MERGE_C R235, R192, R193, RZ ;  /* 0x000000c1c0eb723e */ /* 0x000fca00048070ff */
[----:B------:R-:W-:Y:S01]  /*211a0*/  STL [R1+0x2158], R235 ;  /* 0x002158eb01007387 */ /* 0x000fe20000100800 */
[----:B-1----:R-:W-:-:S03]  /*211b0*/  F2FP.SATFINITE.E4M3.F32.PACK_AB_MERGE_C R3, R190, R191, RZ ;  /* 0x000000bfbe03723e */ /* 0x002fc600048070ff */
[----:B------:R0:W-:Y:S04]  /*211c0*/  STL [R1+0x868], R0 ;  /* 0x0008680001007387 */ /* 0x0001e80000100800 */
        /* <DEDUP_REMOVED lines=48> */
[----:B------:R0:W-:Y:S01]  /*214d0*/  STL [R1+0x804], R0 ;  /* 0x0008040001007387 */ /* 0x0001e20000100800 */
[----:B------:R-:W-:-:S03]  /*214e0*/  F2FP.SATFINITE.E4M3.F32.PACK_AB_MERGE_C R205, R205, R210, RZ ;  /* 0x000000d2cdcd723e */ /* 0x000fc600048070ff */
[----:B------:R-:W3:Y:S04]  /*214f0*/  LDL.LU R213, [R1+0x9e8] ;  /* 0x0009e80001d57983 */ /* 0x000ee80000300800 */
[----:B------:R-:W3:Y:S04]  /*21500*/  LDL.LU R212, [R1+0x9ec] ;  /* 0x0009ec0001d47983 */ /* 0x000ee80000300800 */
[----:B------:R-:W4:Y:S04]  /*21510*/  LDL.LU R211, [R1+0x9f0] ;  /* 0x0009f00001d37983 */ /* 0x000f280000300800 */
[----:B------:R-:W4:Y:S04]  /*21520*/  LDL.LU R203, [R1+0x9f4] ;  /* 0x0009f40001cb7983 */ /* 0x000f280000300800 */
[----:B------:R-:W4:Y:S04]  /*21530*/  LDL.LU R210, [R1+0x9f8] ;  /* 0x0009f80001d27983 */ /* 0x000f280000300800 */
[----:B------:R-:W4:Y:S04]  /*21540*/  LDL.LU R206, [R1+0x9fc] ;  /* 0x0009fc0001ce7983 */ /* 0x000f280000300800 */
[----:B------:R-:W1:Y:S04]  /*21550*/  LDL.LU R204, [R1+0x600] ;  /* 0x0006000001cc7983 */ /* 0x000e680000300800 */
[----:B------:R-:W1:Y:S04]  /*21560*/  LDL.LU R201, [R1+0x604] ;  /* 0x0006040001c97983 */ /* 0x000e680000300800 */
        /* <DEDUP_REMOVED lines=161> */
[----:B------:R-:W-:Y:S02]  /*21f80*/  F2FP.SATFINITE.E4M3.F32.PACK_AB_MERGE_C R221, R212, R213, RZ ;  /* 0x000000d5d4dd723e */ /* 0x000fe400048070ff */
[----:B------:R-:W-:Y:S02]  /*21f90*/  F2FP.SATFINITE.E4M3.F32.PACK_AB_MERGE_C R203, R203, R211, RZ ;  /* 0x000000d3cbcb723e */ /* 0x000fe400048070ff */
[----:B------:R-:W-:Y:S02]  /*21fa0*/  F2FP.SATFINITE.E4M3.F32.PACK_AB_MERGE_C R206, R206, R210, RZ ;  /* 0x000000d2cece723e */ /* 0x000fe400048070ff */
[----:B---3--:R-:W-:-:S05]  /*21fb0*/  F2FP.SATFINITE.E4M3.F32.PACK_AB_MERGE_C R238, R188, R189, RZ ;  /* 0x000000bdbcee723e */ /* 0x008fca00048070ff */
[----:B------:R-:W-:Y:S01]  /*21fc0*/  STL [R1+0x214c], R238 ;  /* 0x00214cee01007387 */ /* 0x000fe20000100800 */
[----:B0-----:R-:W-:Y:S02]  /*21fd0*/  F2FP.SATFINITE.E4M3.F32.PACK_AB_MERGE_C R0, R186, R187, RZ ;  /* 0x000000bbba00723e */ /* 0x001fe400048070ff */
[----:B--2---:R-:W-:-:S05]  /*21fe0*/  F2FP.SATFINITE.E4M3.F32.PACK_AB_MERGE_C R237, R184, R185, RZ ;  /* 0x000000b9b8ed723e */ /* 0x004fca00048070ff */
[----:B------:R-:W-:Y:S01]  /*21ff0*/  STL [R1+0x2154], R237 ;  /* 0x002154ed01007387 */ /* 0x000fe20000100800 */
[----:B----4-:R-:W-:-:S03]  /*22000*/  F2FP.SATFINITE.E4M3.F32.PACK_AB_MERGE_C R2, R182, R183, RZ ;  /* 0x000000b7b602723e */ /* 0x010fc600048070ff */
[----:B------:R0:W-:Y:S04]  /*22010*/  STL [R1+0x668], R0 ;  /* 0x0006680001007387 */ /* 0x0001e80000100800 */
[----:B------:R1:W-:Y:S01]  /*22020*/  STL [R1+0x654], R2 ;  /* 0x0006540201007387 */ /* 0x0003e20000100800 */
[----:B0-----:R-:W-:Y:S02]  /*22030*/  F2FP.SATFINITE.E4M3.F32.PACK_AB_MERGE_C R0, R180, R181, RZ ;  /* 0x000000b5b400723e */ /* 0x001fe400048070ff */
[----:B------:R-:W-:-:S03]  /*22040*/  F2FP.SATFINITE.E4M3.F32.PACK_AB_MERGE_C R3, R178, R179, RZ ;  /* 0x000000b3b203723e */ /* 0x000fc600048070ff */
[----:B------:R0:W-:Y:S01]  /*22050*/  STL [R1+0x6b8], R0 ;  /* 0x0006b80001007387 */ /* 0x0001e20000100800 */
[----:B-1----:R-:W-:-:S03]  /*22060*/  F2FP.SATFINITE.E4M3.F32.PACK_AB_MERGE_C R2, R176, R177, RZ ;  /* 0x000000b1b002723e */ /* 0x002fc600048070ff */
[----:B------:R-:W-:Y:S04]  /*22070*/  STL [R1+0x650], R3 ;  /* 0x0006500301007387 */ /* 0x000fe80000100800 */
[----:B------:R-:W-:Y:S01]  /*22080*/  STL [R1+0x6c0], R2 ;  /* 0x0006c00201007387 */ /* 0x000fe20000100800 */
[----:B0-----:R-:W-:Y:S02]  /*22090*/  F2FP.SATFINITE.E4M3.F32.PACK_AB_MERGE_C R0, R174, R175, RZ ;  /* 0x000000afae00723e */ /* 0x001fe400048070ff */
[----:B------:R-:W-:-:S05]  /*220a0*/  F2FP.SATFINITE.E4M3.F32.PACK_AB_MERGE_C R236, R172, R173, RZ ;  /* 0x000000adacec723e */ /* 0x000fca00048070ff */
[----:B------:R-:W-:Y:S04]  /*220b0*/  STL [R1+0x215c], R236 ;  /* 0x00215cec01007387 */ /* 0x000fe80000100800 */
[----:B------:R0:W-:Y:S01]  /*220c0*/  STL [R1+0x648], R0 ;  /* 0x0006480001007387 */ /* 0x0001e20000100800 */
[----:B------:R-:W-:Y:S02]  /*220d0*/  F2FP.SATFINITE.E4M3.F32.PACK_AB_MERGE_C R235, R168, R169, RZ ;  /* 0x000000a9a8eb723e */ /* 0x000fe400048070ff */
[----:B0-----:R-:W-:-:S03]  /*220e0*/  F2FP.SATFINITE.E4M3.F32.PACK_AB_MERGE_C R0, R170, R171, RZ ;  /* 0x000000abaa00723e */ /* 0x001fc600048070ff */
[----:B------:R-:W-:Y:S01]  /*220f0*/  STL [R1+0x2160], R235 ;  /* 0x002160eb01007387 */ /* 0x000fe20000100800 */
[----:B------:R-:W-:-:S03]  /*22100*/  F2FP.SATFINITE.E4M3.F32.PACK_AB_MERGE_C R234, R166, R167, RZ ;  /* 0x000000a7a6ea723e */ /* 0x000fc600048070ff */
[----:B------:R0:W-:Y:S04]  /*22110*/  STL [R1+0x63c], R0 ;  /* 0x00063c0001007387 */ /* 0x0001e80000100800 */
        /* <DEDUP_REMOVED lines=9> */
[----:B------:R0:W-:Y:S01]  /*221b0*/  STL [R1+0x6b0], R0 ;  /* 0x0006b00001007387 */ /* 0x0001e20000100800 */
[----:B------:R-:W-:-:S03]  /*221c0*/  F2FP.SATFINITE.E4M3.F32.PACK_AB_MERGE_C R235, R154, R155, RZ ;  /* 0x0000009b9aeb723e */ /* 0x000fc600048070ff */
[----:B------:R-:W-:Y:S01]  /*221d0*/  STL [R1+0x2170], R232 ;  /* 0x002170e801007387 */ /* 0x000fe20000100800 */
[----:B------:R-:W-:-:S03]  /*221e0*/  F2FP.SATFINITE.E4M3.F32.PACK_AB_MERGE_C R220, R152, R153, RZ ;  /* 0x0000009998dc723e */ /* 0x000fc600048070ff */
[----:B------:R-:W-:Y:S04]  /*221f0*/  STL [R1+0x2174], R235 ;  /* 0x002174eb01007387 */ /* 0x000fe80000100800 */
[----:B------:R-:W-:Y:S01]  /*22200*/  STL [R1+0x2178], R220 ;  /* 0x002178dc01007387 */ /* 0x000fe20000100800 */
[----:B------:R-:W-:-:S05]  /*22210*/  F2FP.SATFINITE.E4M3.F32.PACK_AB_MERGE_C R2, R10, R11, RZ ;  /* 0x0000000b0a02723e */ /* 0x000fca00048070ff */
[----:B------:R-:W-:Y:S04]  /*22220*/  STL [R1+0x6a8], R2 ;  /* 0x0006a80201007387 */ /* 0x000fe80000100800 */
[----:B------:R-:W2:Y:S04]  /*22230*/  LDL.LU R217, [R1+0x7a0] ;  /* 0x0007a00001d97983 */ /* 0x000ea80000300800 */
[----:B------:R-:W2:Y:S01]  /*22240*/  LDL.LU R216, [R1+0x7a4] ;  /* 0x0007a40001d87983 */ /* 0x000ea20000300800 */
[----:B0-----:R-:W-:-:S05]  /*22250*/  F2FP.SATFINITE.E4M3.F32.PACK_AB_MERGE_C R0, R6, R7, RZ ;  /* 0x000000070600723e */ /* 0x001fca00048070ff */
[----:B------:R0:W-:Y:S04]  /*22260*/  STL [R1+0x6b4], R0 ;  /* 0x0006b40001007387 */ /* 0x0001e80000100800 */
        /* <DEDUP_REMOVED lines=8> */
[----:B------:R-:W2:Y:S04]  /*222f0*/  LDL.LU R200, [R1+0x7c8] ;  /* 0x0007c80001c87983 */ /* 0x000ea80000300800 */
[----:B------:R-:W2:Y:S04]  /*22300*/  LDL.LU R198, [R1+0x7cc] ;  /* 0x0007cc0001c67983 */ /* 0x000ea80000300800 */
[----:B------:R-:W4:Y:S04]  /*22310*/  LDL.LU R197, [R1+0x7d0] ;  /* 0x0007d00001c57983 */ /* 0x000f280000300800 */
[----:B------:R-:W4:Y:S04]  /*22320*/  LDL.LU R196, [R1+0x7d4] ;  /* 0x0007d40001c47983 */ /* 0x000f280000300800 */
        /* <DEDUP_REMOVED lines=10> */
[----:B------:R-:W0:Y:S04]  /*223d0*/  LDL.LU R185, [R1+0x400] ;  /* 0x0004000001b97983 */ /* 0x000e280000300800 */
[----:B------:R-:W0:Y:S04]  /*223e0*/  LDL.LU R184, [R1+0x404] ;  /* 0x0004040001b87983 */ /* 0x000e280000300800 */
        /* <DEDUP_REMOVED lines=42> */
[----:B--2---:R-:W-:-:S05]  /*22690*/  F2FP.SATFINITE.E4M3.F32.PACK_AB_MERGE_C R5, R198, R200, RZ ;  /* 0x000000c8c605723e */ /* 0x004fca00048070ff */
[----:B------:R-:W-:Y:S01]  /*226a0*/  STL [R1+0x212c], R5 ;  /* 0x00212c0501007387 */ /* 0x000fe20000100800 */
[----:B---3--:R-:W-:-:S05]  /*226b0*/  F2FP.SATFINITE.E4M3.F32.PACK_AB_MERGE_C R3, R194, R195, RZ ;  /* 0x000000c3c203723e */ /* 0x008fca00048070ff */
[----:B------:R1:W-:Y:S01]  /*226c0*/  STL [R1+0x2130], R3 ;  /* 0x0021300301007387 */ /* 0x0003e20000100800 */
[----:B0-----:R-:W-:-:S05]  /*226d0*/  F2FP.SATFINITE.E4M3.F32.PACK_AB_MERGE_C R0, R184, R185, RZ ;  /* 0x000000b9b800723e */ /* 0x001fca00048070ff */
[----:B------:R0:W-:Y:S01]  /*226e0*/  STL [R1+0x690], R0 ;  /* 0x0006900001007387 */ /* 0x0001e20000100800 */
[----:B----4-:R-:W-:Y:S02]  /*226f0*/  F2FP.SATFINITE.E4M3.F32.PACK_AB_MERGE_C R4, R182, R183, RZ ;  /* 0x000000b7b604723e */ /* 0x010fe400048070ff */
[----:B-1----:R-:W-:-:S03]  /*22700*/  F2FP.SATFINITE.E4M3.F32.PACK_AB_MERGE_C R3, R180, R181, RZ ;  /* 0x000000b5b403723e */ /* 0x002fc600048070ff */
[----:B------:R1:W-:Y:S04]  /*22710*/  STL [R1+0x688], R4 ;  /* 0x0006880401007387 */ /* 0x0003e80000100800 */
[----:B------:R2:W-:Y:S01]  /*22720*/  STL [R1+0x684], R3 ;  /* 0x0006840301007387 */ /* 0x0005e20000100800 */
[----:B0-----:R-:W-:-:S05]  /*22730*/  F2FP.SATFINITE.E4M3.F32.PACK_AB_MERGE_C R0, R178, R179, RZ ;  /* 0x000000b3b200723e */ /* 0x001fca00048070ff */
[----:B------:R0:W-:Y:S01]  /*22740*/  STL [R1+0x680], R0 ;  /* 0x0006800001007387 */ /* 0x0001e20000100800 */
[----:B-1----:R-:W-:Y:S02]  /*22750*/  F2FP.SATFINITE.E4M3.F32.PACK_AB_MERGE_C R4, R176, R177, RZ ;  /* 0x000000b1b004723e */ /* 0x002fe400048070ff */
[----:B--2---:R-:W-:-:S03]  /*22760*/  F2FP.SATFINITE.E4M3.F32.PACK_AB_MERGE_C R3, R174, R175, RZ ;  /* 0x000000afae03723e */ /* 0x004fc600048070ff */
        /* <DEDUP_REMOVED lines=24> */
[----:B------:R-:W-:Y:S04]  /*228f0*/  STL [R1+0x444], R4 ;  /* 0x0004440401007387 */ /* 0x000fe80000100800 */
[----:B------:R-:W-:Y:S01]  /*22900*/  STL [R1+0x440], R3 ;  /* 0x0004400301007387 */ /* 0x000fe20000100800 */
[----:B0-----:R-:W-:Y:S02]  /*22910*/  F2FP.SATFINITE.E4M3.F32.PACK_AB_MERGE_C R0, R10, R11, RZ ;  /* 0x0000000b0a00723e */ /* 0x001fe400048070ff */
[----:B------:R-:W-:-:S05]  /*22920*/  F2FP.SATFINITE.E4M3.F32.PACK_AB_MERGE_C R242, R8, R9, RZ ;  /* 0x0000000908f2723e */ /* 0x000fca00048070ff */
[----:B------:R-:W-:Y:S04]  /*22930*/  STL [R1+0x2134], R242 ;  /* 0x002134f201007387 */ /* 0x000fe80000100800 */
[----:B------:R0:W-:Y:S04]  /*22940*/  STL [R1+0x43c], R0 ;  /* 0x00043c0001007387 */ /* 0x0001e80000100800 */
[----:B------:R-:W2:Y:S04]  /*22950*/  LDL.LU R16, [R1+0x4a8] ;  /* 0x0004a80001107983 */ /* 0x000ea80000300800 */
[----:B------:R-:W2:Y:S01]  /*22960*/  LDL.LU R18, [R1+0x4ac] ;  /* 0x0004ac0001127983 */ /* 0x000ea20000300800 */
[----:B0-----:R-:W-:-:S05]  /*22970*/  F2FP.SATFINITE.E4M3.F32.PACK_AB_MERGE_C R0, R6, R7, RZ ;  /* 0x000000070600723e */ /* 0x001fca00048070ff */
[----:B------:R-:W-:Y:S04]  /*22980*/  STL [R1+0x434], R0 ;  /* 0x0004340001007387 */ /* 0x000fe80000100800 */
        /* <DEDUP_REMOVED lines=34> */
[----:B------:R-:W4:Y:S01]  /*22bb0*/  LDL.LU R215, [R1+0x528] ;  /* 0x0005280001d77983 */ /* 0x000f220000300800 */
[----:B------:R-:W-:-:S03]  /*22bc0*/  F2FP.SATFINITE.E4M3.F32.PACK_AB_MERGE_C R235, R201, R204, RZ ;  /* 0x000000ccc9eb723e */ /* 0x000fc600048070ff */
        /* <DEDUP_REMOVED lines=64> */
[----:B--2---:R-:W-:-:S02]  /*22fd0*/  F2FP.SATFINITE.E4M3.F32.PACK_AB_MERGE_C R241, R18, R16, RZ ;  /* 0x0000001012f1723e */ /* 0x004fc400048070ff */
[----:B---3--:R-:W-:Y:S02]  /*22fe0*/  F2FP.SATFINITE.E4M3.F32.PACK_AB_MERGE_C R242, R22, R20, RZ ;  /* 0x0000001416f2723e */ /* 0x008fe400048070ff */
[----:B----4-:R-:W-:Y:S01]  /*22ff0*/  F2FP.SATFINITE.E4M3.F32.PACK_AB_MERGE_C R240, R17, R15, RZ ;  /* 0x0000000f11f0723e */ /* 0x010fe200048070ff */
[----:B------:R0:W-:Y:S01]  /*23000*/  STL [R1+0x2138], R241 ;  /* 0x002138f101007387 */ /* 0x0001e20000100800 */
[----:B------:R-:W-:-:S03]  /*23010*/  F2FP.SATFINITE.E4M3.F32.PACK_AB_MERGE_C R239, R21, R19, RZ ;  /* 0x0000001315ef723e */ /* 0x000fc600048070ff */
[----:B------:R-:W-:Y:S04]  /*23020*/  STL [R1+0x213c], R242 ;  /* 0x00213cf201007387 */ /* 0x000fe80000100800 */
[----:B------:R1:W-:Y:S01]  /*23030*/  STL [R1+0x2140], R240 ;  /* 0x002140f001007387 */ /* 0x0003e20000100800 */
[----:B0-----:R-:W-:-:S03]  /*23040*/  F2FP.SATFINITE.E4M3.F32.PACK_AB_MERGE_C R241, R252, R23, RZ ;  /* 0x00000017fcf1723e */ /* 0x001fc600048070ff */
[----:B------:R-:W-:Y:S01]  /*23050*/  STL [R1+0x2144], R239 ;  /* 0x002144ef01007387 */ /* 0x000fe20000100800 */
[----:B-1----:R-:W-:-:S03]  /*23060*/  F2FP.SATFINITE.E4M3.F32.PACK_AB_MERGE_C R240, R250, R251, RZ ;  /* 0x000000fbfaf0723e */ /* 0x002fc600048070ff */
[----:B------:R0:W-:Y:S04]  /*23070*/  STL [R1+0x2148], R241 ;  /* 0x002148f101007387 */ /* 0x0001e80000100800 */
[----:B------:R1:W-:Y:S01]  /*23080*/  STL [R1+0x2150], R240 ;  /* 0x002150f001007387 */ /* 0x0003e20000100800 */
[----:B------:R-:W-:Y:S02]  /*23090*/  F2FP.SATFINITE.E4M3.F32.PACK_AB_MERGE_C R242, R248, R249, RZ ;  /* 0x000000f9f8f2723e */ /* 0x000fe400048070ff */
[----:B0-----:R-:W-:Y:S02]  /*230a0*/  F2FP.SATFINITE.E4M3.F32.PACK_AB_MERGE_C R241, R246, R247, RZ ;  /* 0x000000f7f6f1723e */ /* 0x001fe400048070ff */
[----:B------:R-:W-:Y:S02]  /*230b0*/  F2FP.SATFINITE.E4M3.F32.PACK_AB_MERGE_C R239, R244, R245, RZ ;  /* 0x000000f5f4ef723e */ /* 0x000fe400048070ff */
[----:B-1----:R-:W-:-:S02]  /*230c0*/  F2FP.SATFINITE.E4M3.F32.PACK_AB_MERGE_C R240, R230, R231, RZ ;  /* 0x000000e7e6f0723e */ /* 0x002fc400048070ff */
[----:B------:R-:W-:Y:S02]  /*230d0*/  F2FP.SATFINITE.E4M3.F32.PACK_AB_MERGE_C R238, R228, R229, RZ ;  /* 0x000000e5e4ee723e */ /* 0x000fe400048070ff */
[----:B------:R-:W-:Y:S02]  /*230e0*/  F2FP.SATFINITE.E4M3.F32.PACK_AB_MERGE_C R237, R226, R227, RZ ;  /* 0x000000e3e2ed723e */ /* 0x000fe400048070ff */
[----:B------:R-:W-:Y:S02]  /*230f0*/  F2FP.SATFINITE.E4M3.F32.PACK_AB_MERGE_C R252, R224, R225, RZ ;  /* 0x000000e1e0fc723e */ /* 0x000fe400048070ff */
[----:B------:R-:W-:Y:S02]  /*23100*/  F2FP.SATFINITE.E4M3.F32.PACK_AB_MERGE_C R250, R218, R219, RZ ;  /* 0x000000dbdafa723e */ /* 0x000fe400048070ff */
[----:B------:R-:W-:Y:S02]  /*23110*/  F2FP.SATFINITE.E4M3.F32.PACK_AB_MERGE_C R251, R222, R223, RZ ;  /* 0x000000dfdefb723e */ /* 0x000fe400048070ff */
[----:B------:R-:W-:-:S02]  /*23120*/  F2FP.SATFINITE.E4M3.F32.PACK_AB_MERGE_C R231, R214, R215, RZ ;  /* 0x000000d7d6e7723e */ /* 0x000fc400048070ff */
        /* <DEDUP_REMOVED lines=14> */
[----:B------:R-:W-:-:S05]  /*23210*/  F2FP.SATFINITE.E4M3.F32.PACK_AB_MERGE_C R4, R10, R11, RZ ;  /* 0x0000000b0a04723e */ /* 0x000fca00048070ff */
[----:B------:R0:W-:Y:S04]  /*23220*/  STL [R1+0x400], R4 ;  /* 0x0004000401007387 */ /* 0x0001e80000100800 */
[----:B------:R-:W2:Y:S04]  /*23230*/  LDL.LU R90, [R1+0x218] ;  /* 0x00021800015a7983 */ /* 0x000ea80000300800 */
[----:B------:R-:W2:Y:S01]  /*23240*/  LDL.LU R5, [R1+0x21c] ;  /* 0x00021c0001057983 */ /* 0x000ea20000300800 */
[----:B------:R-:W-:-:S05]  /*23250*/  F2FP.SATFINITE.E4M3.F32.PACK_AB_MERGE_C R0, R6, R7, RZ ;  /* 0x000000070600723e */ /* 0x000fca00048070ff */
[----:B------:R1:W-:Y:S04]  /*23260*/  STL [R1+0x204], R0 ;  /* 0x0002040001007387 */ /* 0x0003e80000100800 */
[----:B------:R-:W3:Y:S04]  /*23270*/  LDL.LU R93, [R1+0x220] ;  /* 0x00022000015d7983 */ /* 0x000ee80000300800 */
[----:B------:R-:W3:Y:S04]  /*23280*/  LDL.LU R249, [R1+0x224] ;  /* 0x0002240001f97983 */ /* 0x000ee80000300800 */
[----:B------:R-:W4:Y:S04]  /*23290*/  LDL.LU R92, [R1+0x228] ;  /* 0x00022800015c7983 */ /* 0x000f280000300800 */
[----:B------:R-:W4:Y:S04]  /*232a0*/  LDL.LU R248, [R1+0x22c] ;  /* 0x00022c0001f87983 */ /* 0x000f280000300800 */
[----:B0-----:R-:W4:Y:S04]  /*232b0*/  LDL.LU R4, [R1+0x230] ;  /* 0x0002300001047983 */ /* 0x001f280000300800 */
[----:B------:R-:W4:Y:S04]  /*232c0*/  LDL.LU R247, [R1+0x234] ;  /* 0x0002340001f77983 */ /* 0x000f280000300800 */
[----:B-1----:R-:W2:Y:S04]  /*232d0*/  LDL.LU R0, [R1+0x238] ;  /* 0x0002380001007983 */ /* 0x002ea80000300800 */
        /* <DEDUP_REMOVED lines=127> */
[----:B------:R-:W4:Y:S04]  /*23ad0*/  LDL.LU R94, [R1] ;  /* 0x00000000015e7983 */ /* 0x000f280000300800 */
[----:B------:R-:W4:Y:S04]  /*23ae0*/  LDL.LU R95, [R1+0x4] ;  /* 0x00000400015f7983 */ /* 0x000f280000300800 */
[----:B------:R-:W4:Y:S04]  /*23af0*/  LDL.LU R211, [R1+0x8] ;  /* 0x0000080001d37983 */ /* 0x000f280000300800 */
[----:B------:R-:W4:Y:S01]  /*23b00*/  LDL.LU R201, [R1+0xc] ;  /* 0x00000c0001c97983 */ /* 0x000f220000300800 */
[----:B--2---:R-:W-:-:S02]  /*23b10*/  F2FP.SATFINITE.E4M3.F32.PACK_AB_MERGE_C R246, R246, R0, RZ ;  /* 0x00000000f6f6723e */ /* 0x004fc400048070ff */
[----:B------:R-:W-:Y:S02]  /*23b20*/  F2FP.SATFINITE.E4M3.F32.PACK_AB_MERGE_C R5, R5, R90, RZ ;  /* 0x0000005a0505723e */ /* 0x000fe400048070ff */
[----:B------:R-:W2:Y:S01]  /*23b30*/  LDL.LU R90, [R1+0x2270] ;  /* 0x00227000015a7983 */ /* 0x000ea20000300800 */
[----:B---3--:R-:W-:Y:S02]  /*23b40*/  F2FP.SATFINITE.E4M3.F32.PACK_AB_MERGE_C R249, R249, R93, RZ ;  /* 0x0000005df9f9723e */ /* 0x008fe400048070ff */
[----:B----4-:R-:W-:Y:S01]  /*23b50*/  F2FP.SATFINITE.E4M3.F32.PACK_AB_MERGE_C R248, R248, R92, RZ ;  /* 0x0000005cf8f8723e */ /* 0x010fe200048070ff */
[----:B------:R-:W3:Y:S01]  /*23b60*/  LDL.LU R93, [R1+0x226c] ;  /* 0x00226c00015d7983 */ /* 0x000ee20000300800 */
[----:B------:R-:W-:-:S03]  /*23b70*/  F2FP.SATFINITE.E4M3.F32.PACK_AB_MERGE_C R247, R247, R4, RZ ;  /* 0x00000004f7f7723e */ /* 0x000fc600048070ff */
[----:B------:R-:W3:Y:S01]  /*23b80*/  LDL.LU R92, [R1+0x2268] ;  /* 0x00226800015c7983 */ /* 0x000ee20000300800 */
[----:B------:R-:W-:-:S03]  /*23b90*/  F2FP.SATFINITE.E4M3.F32.PACK_AB_MERGE_C R245, R245, R150, RZ ;  /* 0x00000096f5f5723e */ /* 0x000fc600048070ff */
[----:B------:R-:W4:Y:S01]  /*23ba0*/  LDL.LU R4, [R1+0x10] ;  /* 0x0000100001047983 */ /* 0x000f220000300800 */
        /* <DEDUP_REMOVED lines=49> */
[----:B------:R-:W-:-:S05]  /*23ec0*/  F2FP.SATFINITE.E4M3.F32.PACK_AB_MERGE_C R0, R95, R94, RZ ;  /* 0x0000005e5f00723e */ /* 0x000fca00048070ff */
[----:B------:R0:W-:Y:S01]  /*23ed0*/  STL [R1+0x718], R0 ;  /* 0x0007180001007387 */ /* 0x0001e20000100800 */
[----:B------:R-:W-:-:S03]  /*23ee0*/  F2FP.SATFINITE.E4M3.F32.PACK_AB_MERGE_C R94, R201, R211, RZ ;  /* 0x000000d3c95e723e */ /* 0x000fc600048070ff */
[----:B0-----:R-:W4:Y:S04]  /*23ef0*/  LDL.LU R0, [R1+0x14] ;  /* 0x0000140001007983 */ /* 0x001f280000300800 */
[----:B------:R0:W-:Y:S04]  /*23f00*/  STL [R1+0x714], R94 ;  /* 0x0007145e01007387 */ /* 0x0001e80000100800 */
[----:B------:R-:W2:Y:S04]  /*23f10*/  LDL.LU R150, [R1+0x18] ;  /* 0x0000180001967983 */ /* 0x000ea80000300800 */
[----:B------:R-:W2:Y:S04]  /*23f20*/  LDL.LU R151, [R1+0x1c] ;  /* 0x00001c0001977983 */ /* 0x000ea80000300800 */
        /* <DEDUP_REMOVED lines=43> */
[----:B------:R-:W3:Y:S01]  /*241e0*/  LDL.LU R107, [R1+0xcc] ;  /* 0x0000cc00016b7983 */ /* 0x000ee20000300800 */
[----:B------:R-:W-:-:S03]  /*241f0*/  F2FP.SATFINITE.E4M3.F32.PACK_AB_MERGE_C R11, R11, R100, RZ ;  /* 0x000000640b0b723e */ /* 0x000fc600048070ff */
        /* <DEDUP_REMOVED lines=10> */
[----:B------:R-:W3:Y:S04]  /*242a0*/  LDL.LU R101, [R1+0xe4] ;  /* 0x0000e40001657983 */ /* 0x000ee80000300800 */
[----:B------:R-:W3:Y:S04]  /*242b0*/  LDL.LU R98, [R1+0xe8] ;  /* 0x0000e80001627983 */ /* 0x000ee80000300800 */
[----:B------:R-:W3:Y:S04]  /*242c0*/  LDL.LU R99, [R1+0xec] ;  /* 0x0000ec0001637983 */ /* 0x000ee80000300800 */
[----:B------:R-:W3:Y:S04]  /*242d0*/  LDL.LU R96, [R1+0xf0] ;  /* 0x0000f00001607983 */ /* 0x000ee80000300800 */
[----:B------:R-:W3:Y:S04]  /*242e0*/  LDL.LU R97, [R1+0xf4] ;  /* 0x0000f40001617983 */ /* 0x000ee80000300800 */
[----:B0-----:R-:W3:Y:S04]  /*242f0*/  LDL.LU R94, [R1+0xf8] ;  /* 0x0000f800015e7983 */ /* 0x001ee80000300800 */
[----:B------:R-:W3:Y:S04]  /*24300*/  LDL.LU R95, [R1+0xfc] ;  /* 0x0000fc00015f7983 */ /* 0x000ee80000300800 */
[----:B------:R-:W3:Y:S04]  /*24310*/  LDL.LU R211, [R1+0x100] ;  /* 0x0001000001d37983 */ /* 0x000ee80000300800 */
[----:B------:R-:W3:Y:S01]  /*24320*/  LDL.LU R201, [R1+0x104] ;  /* 0x0001040001c97983 */ /* 0x000ee20000300800 */
[----:B----4-:R-:W-:-:S05]  /*24330*/  F2FP.SATFINITE.E4M3.F32.PACK_AB_MERGE_C R0, R0, R4, RZ ;  /* 0x000000040000723e */ /* 0x010fca00048070ff */
[----:B------:R0:W-:Y:S01]  /*24340*/  STL [R1+0x720], R0 ;  /* 0x0007200001007387 */ /* 0x0001e20000100800 */
[----:B--2---:R-:W-:Y:S02]  /*24350*/  F2FP.SATFINITE.E4M3.F32.PACK_AB_MERGE_C R150, R151, R150, RZ ;  /* 0x000000969796723e */ /* 0x004fe400048070ff */
[----:B---3--:R-:W-:-:S03]  /*24360*/  F2FP.SATFINITE.E4M3.F32.PACK_AB_MERGE_C R4, R149, R148, RZ ;  /* 0x000000949504723e */ /* 0x008fc600048070ff */
[----:B------:R-:W-:Y:S04]  /*24370*/  STL [R1+0x71c], R150 ;  /* 0x00071c9601007387 */ /* 0x000fe80000100800 */
[----:B------:R1:W-:Y:S01]  /*24380*/  STL [R1+0x730], R4 ;  /* 0x0007300401007387 */ /* 0x0003e20000100800 */
[----:B0-----:R-:W-:-:S05]  /*24390*/  F2FP.SATFINITE.E4M3.F32.PACK_AB_MERGE_C R0, R147, R146, RZ ;  /* 0x000000929300723e */ /* 0x001fca00048070ff */
[----:B------:R0:W-:Y:S01]  /*243a0*/  STL [R1+0x72c], R0 ;  /* 0x00072c0001007387 */ /* 0x0001e20000100800 */
[----:B------:R-:W-:Y:S02]  /*243b0*/  F2FP.SATFINITE.E4M3.F32.PACK_AB_MERGE_C R144, R145, R144, RZ ;  /* 0x000000909190723e */ /* 0x000fe400048070ff */
[----:B-1----:R-:W-:-:S03]  /*243c0*/  F2FP.SATFINITE.E4M3.F32.PACK_AB_MERGE_C R4, R143, R142, RZ ;  /* 0x0000008e8f04723e */ /* 0x002fc600048070ff */
        /* <DEDUP_REMOVED lines=46> */
[----:B------:R-:W-:-:S05]  /*246b0*/  F2FP.SATFINITE.E4M3.F32.PACK_AB_MERGE_C R96, R97, R96, RZ ;  /* 0x000000606160723e */ /* 0x000fca00048070ff */
[----:B------:R2:W-:Y:S01]  /*246c0*/  STL [R1+0x900], R96 ;  /* 0x0009006001007387 */ /* 0x0005e20000100800 */
[----:B-1----:R-:W-:-:S03]  /*246d0*/  F2FP.SATFINITE.E4M3.F32.PACK_AB_MERGE_C R4, R95, R94, RZ ;  /* 0x0000005e5f04723e */ /* 0x002fc600048070ff */
[----:B------:R-:W3:Y:S01]  /*246e0*/  LDL.LU R95, [R1+0x108] ;  /* 0x00010800015f7983 */ /* 0x000ee20000300800 */
[----:B0-----:R-:W-:-:S03]  /*246f0*/  F2FP.SATFINITE.E4M3.F32.PACK_AB_MERGE_C R0, R201, R211, RZ ;  /* 0x000000d3c900723e */ /* 0x001fc600048070ff */
[----:B------:R-:W-:Y:S04]  /*24700*/  STL [R1+0x8fc], R4 ;  /* 0x0008fc0401007387 */ /* 0x000fe80000100800 */
[----:B------:R-:W3:Y:S04]  /*24710*/  LDL.LU R94, [R1+0x10c] ;  /* 0x00010c00015e7983 */ /* 0x000ee80000300800 */
[----:B------:R0:W-:Y:S04]  /*24720*/  STL [R1+0x910], R0 ;  /* 0x0009100001007387 */ /* 0x0001e80000100800 */
[----:B------:R-:W4:Y:S04]  /*24730*/  LDL.LU R97, [R1+0x110] ;  /* 0x0001100001617983 */ /* 0x000f280000300800 */
[----:B--2---:R-:W4:Y:S04]  /*24740*/  LDL.LU R96, [R1+0x114] ;  /* 0x0001140001607983 */ /* 0x004f280000300800 */
        /* <DEDUP_REMOVED lines=54> */
[----:B0-----:R-:W2:Y:S04]  /*24ab0*/  LDL.LU R0, [R1+0x1f0] ;  /* 0x0001f00001007983 */ /* 0x001ea80000300800 */
[----:B------:R-:W2:Y:S04]  /*24ac0*/  LDL.LU R4, [R1+0x1f4] ;  /* 0x0001f40001047983 */ /* 0x000ea80000300800 */
[----:B------:R-:W2:Y:S04]  /*24ad0*/  LDL.LU R211, [R1+0x1f8] ;  /* 0x0001f80001d37983 */ /* 0x000ea80000300800 */
[----:B------:R-:W2:Y:S01]  /*24ae0*/  LDL.LU R201, [R1+0x1fc] ;  /* 0x0001fc0001c97983 */ /* 0x000ea20000300800 */
[----:B---3--:R-:W-:-:S03]  /*24af0*/  F2FP.SATFINITE.E4M3.F32.PACK_AB_MERGE_C R94, R94, R95, RZ ;  /* 0x0000005f5e5e723e */ /* 0x008fc600048070ff */
[----:B------:R-:W3:Y:S04]  /*24b00*/  LDL.LU R95, [R1+0x2264] ;  /* 0x00226400015f7983 */ /* 0x000ee80000300800 */
[----:B------:R0:W-:Y:S01]  /*24b10*/  STL [R1+0x90c], R94 ;  /* 0x00090c5e01007387 */ /* 0x0001e20000100800 */
[----:B----4-:R-:W-:-:S03]  /*24b20*/  F2FP.SATFINITE.E4M3.F32.PACK_AB_MERGE_C R96, R96, R97, RZ ;  /* 0x000000616060723e */ /* 0x010fc600048070ff */
[----:B0-----:R-:W3:Y:S01]  /*24b30*/  LDL.LU R94, [R1+0x2260] ;  /* 0x00226000015e7983 */ /* 0x001ee20000300800 */
[----:B--2---:R-:W-:-:S03]  /*24b40*/  F2FP.SATFINITE.E4M3.F32.PACK_AB_MERGE_C R98, R98, R99, RZ ;  /* 0x000000636262723e */ /* 0x004fc600048070ff */
[----:B------:R-:W2:Y:S04]  /*24b50*/  LDL.LU R97, [R1+0x225c] ;  /* 0x00225c0001617983 */ /* 0x000ea80000300800 */
[----:B------:R0:W-:Y:S01]  /*24b60*/  STL [R1+0x920], R96 ;  /* 0x0009206001007387 */ /* 0x0001e20000100800 */
[----:B------:R-:W-:-:S03]  /*24b70*/  F2FP.SATFINITE.E4M3.F32.PACK_AB_MERGE_C R100, R100, R101, RZ ;  /* 0x000000656464723e */ /* 0x000fc600048070ff */
[----:B0-----:R-:W2:Y:S01]  /*24b80*/  LDL.LU R96, [R1+0x2258] ;  /* 0x0022580001607983 */ /* 0x001ea20000300800 */
[----:B------:R-:W-:-:S03]  /*24b90*/  F2FP.SATFINITE.E4M3.F32.PACK_AB_MERGE_C R102, R102, R103, RZ ;  /* 0x000000676666723e */ /* 0x000fc600048070ff */
[----:B------:R-:W4:Y:S04]  /*24ba0*/  LDL.LU R99, [R1+0x2254] ;  /* 0x0022540001637983 */ /* 0x000f280000300800 */
[----:B------:R0:W-:Y:S01]  /*24bb0*/  STL [R1+0x91c], R98 ;  /* 0x00091c6201007387 */ /* 0x0001e20000100800 */
[----:B------:R-:W-:-:S03]  /*24bc0*/  F2FP.SATFINITE.E4M3.F32.PACK_AB_MERGE_C R104, R104, R105, RZ ;  /* 0x000000696868723e */ /* 0x000fc600048070ff */
[----:B0-----:R-:W4:Y:S04]  /*24bd0*/  LDL.LU R98, [R1+0x2250] ;  /* 0x0022500001627983 */ /* 0x001f280000300800 */
[----:B------:R-:W4:Y:S04]  /*24be0*/  LDL.LU R101, [R1+0x224c] ;  /* 0x00224c0001657983 */ /* 0x000f280000300800 */
[----:B------:R0:W-:Y:S01]  /*24bf0*/  STL [R1+0x930], R100 ;  /* 0x0009306401007387 */ /* 0x0001e20000100800 */
[----:B------:R-:W-:Y:S02]  /*24c00*/  F2FP.SATFINITE.E4M3.F32.PACK_AB_MERGE_C R106, R106, R107, RZ ;  /* 0x0000006b6a6a723e */ /* 0x000fe400048070ff */
[----:B------:R-:W-:Y:S01]  /*24c10*/  F2FP.SATFINITE.E4M3.F32.PACK_AB_MERGE_C R108, R108, R109, RZ ;  /* 0x0000006d6c6c723e */ /* 0x000fe200048070ff */
[----:B0-----:R-:W4:Y:S04]  /*24c20*/  LDL.LU R100, [R1+0x2248] ;  /* 0x0022480001647983 */ /* 0x001f280000300800 */
[----:B------:R-:W4:Y:S04]  /*24c30*/  LDL.LU R103, [R1+0x2244] ;  /* 0x0022440001677983 */ /* 0x000f280000300800 */
[----:B------:R0:W-:Y:S01]  /*24c40*/  STL [R1+0x92c], R102 ;  /* 0x00092c6601007387 */ /* 0x0001e20000100800 */
[----:B------:R-:W-:-:S03]  /*24c50*/  F2FP.SATFINITE.E4M3.F32.PACK_AB_MERGE_C R110, R110, R111, RZ ;  /* 0x0000006f6e6e723e */ /* 0x000fc600048070ff */
        /* <DEDUP_REMOVED lines=82> */
[----:B------:R0:W-:Y:S04]  /*25180*/  STL [R1+0x9b8], R144 ;  /* 0x0009b89001007387 */ /* 0x0001e80000100800 */
        /* <DEDUP_REMOVED lines=9> */
[----:B0-----:R-:W4:Y:S01]  /*25220*/  LDL.LU R150, [R1+0x2180] ;  /* 0x0021800001967983 */ /* 0x001f220000300800 */
[----:B------:R-:W-:-:S02]  /*25230*/  F2FP.SATFINITE.E4M3.F32.PACK_AB_MERGE_C R4, R4, R0, RZ ;  /* 0x000000000404723e */ /* 0x000fc400048070ff */
[----:B------:R-:W-:Y:S01]  /*25240*/  F2FP.SATFINITE.E4M3.F32.PACK_AB_MERGE_C R201, R201, R211, RZ ;  /* 0x000000d3c9c9723e */ /* 0x000fe200048070ff */
[----:B------:R-:W4:Y:S04]  /*25250*/  LDL.LU R0, [R1+0x217c] ;  /* 0x00217c0001007983 */ /* 0x000f280000300800 */
[----:B------:R0:W-:Y:S04]  /*25260*/  STL [R1+0x9c8], R4 ;  /* 0x0009c80401007387 */ /* 0x0001e80000100800 */
[----:B------:R-:W-:Y:S01]  /*25270*/  STL [R1+0x9c4], R201 ;  /* 0x0009c4c901007387 */ /* 0x000fe20000100800 */
[----:B0-----:R-:W-:-:S02]  /*25280*/  F2FP.SATFINITE.E4M3.F32.PACK_AB_MERGE_C R4, R25, R24, RZ ;  /* 0x000000181904723e */ /* 0x001fc400048070ff */
[----:B------:R-:W-:Y:S02]  /*25290*/  F2FP.SATFINITE.E4M3.F32.PACK_AB_MERGE_C R25, R27, R26, RZ ;  /* 0x0000001a1b19723e */ /* 0x000fe400048070ff */
[----:B------:R-:W-:Y:S01]  /*252a0*/  F2FP.SATFINITE.E4M3.F32.PACK_AB_MERGE_C R24, R29, R28, RZ ;  /* 0x0000001c1d18723e */ /* 0x000fe200048070ff */
[----:B------:R0:W-:Y:S04]  /*252b0*/  STL [R1+0x6d0], R4 ;  /* 0x0006d00401007387 */ /* 0x0001e80000100800 */
[----:B------:R1:W-:Y:S01]  /*252c0*/  STL [R1+0x6cc], R25 ;  /* 0x0006cc1901007387 */ /* 0x0003e20000100800 */
[----:B0-----:R-:W-:-:S03]  /*252d0*/  F2FP.SATFINITE.E4M3.F32.PACK_AB_MERGE_C R4, R31, R30, RZ ;  /* 0x0000001e1f04723e */ /* 0x001fc600048070ff */
[----:B------:R0:W-:Y:S01]  /*252e0*/  STL [R1+0x6d8], R24 ;  /* 0x0006d81801007387 */ /* 0x0001e20000100800 */
[----:B-1----:R-:W-:-:S03]  /*252f0*/  F2FP.SATFINITE.E4M3.F32.PACK_AB_MERGE_C R25, R33, R32, RZ ;  /* 0x000000202119723e */ /* 0x002fc600048070ff */
        /* <DEDUP_REMOVED lines=61> */
[----:B---3--:R-:W-:-:S03]  /*256d0*/  F2FP.SATFINITE.E4M3.F32.PACK_AB_MERGE_C R24, R95, R94, RZ ;  /* 0x0000005e5f18723e */ /* 0x008fc600048070ff */
[----:B------:R4:W-:Y:S01]  /*256e0*/  STL [R1+0x7d4], R25 ;  /* 0x0007d41901007387 */ /* 0x0009e20000100800 */
[----:B--2---:R-:W-:-:S03]  /*256f0*/  F2FP.SATFINITE.E4M3.F32.PACK_AB_MERGE_C R4, R97, R96, RZ ;  /* 0x000000606104723e */ /* 0x004fc600048070ff */
[----:B------:R0:W-:Y:S01]  /*25700*/  STL [R1+0x7d0], R24 ;  /* 0x0007d01801007387 */ /* 0x0001e20000100800 */
[----:B----4-:R-:W-:-:S03]  /*25710*/  F2FP.SATFINITE.E4M3.F32.PACK_AB_MERGE_C R25, R99, R98, RZ ;  /* 0x000000626319723e */ /* 0x010fc600048070ff */
        /* <DEDUP_REMOVED lines=50> */
[----:B------:R0:W-:Y:S04]  /*25a40*/  STL [R1+0x974], R25 ;  /* 0x0009741901007387 */ /* 0x0001e80000100800 */
[----:B------:R-:W2:Y:S01]  /*25a50*/  LDL.LU R32, [R1+0xc00] ;  /* 0x000c000001207983 */ /* 0x000ea20000300800 */
[----:B-1----:R-:W-:-:S03]  /*25a60*/  F2FP.SATFINITE.E4M3.F32.PACK_AB_MERGE_C R4, R151, R150, RZ ;  /* 0x000000969704723e */ /* 0x002fc600048070ff */
[----:B------:R1:W-:Y:S04]  /*25a70*/  STL [R1+0x988], R24 ;  /* 0x0009881801007387 */ /* 0x0003e80000100800 */
[----:B------:R-:W3:Y:S04]  /*25a80*/  LDL.LU R31, [R1+0xa04] ;  /* 0x000a0400011f7983 */ /* 0x000ee80000300800 */
[----:B------:R4:W-:Y:S04]  /*25a90*/  STL [R1+0x984], R4 ;  /* 0x0009840401007387 */ /* 0x0009e80000100800 */
[----:B------:R-:W3:Y:S01]  /*25aa0*/  LDL.LU R30, [R1+0xa00] ;  /* 0x000a0000011e7983 */ /* 0x000ee20000300800 */
[----:B------:R-:W-:Y:S01]  /*25ab0*/  LOP3.LUT R202, R202, 0xffff, RZ, 0xc0, !PT ;  /* 0x0000ffffcaca7812 */ /* 0x000fe200078ec0ff */
[----:B0-----:R-:W-:Y:S01]  /*25ac0*/  VIADD R25, R0, 0xaa ;  /* 0x000000aa00197836 */ /* 0x001fe20000000000 */
[----:B------:R-:W-:-:S02]  /*25ad0*/  LOP3.LUT R29, R199, 0xffff, RZ, 0xc0, !PT ;  /* 0x0000ffffc71d7812 */ /* 0x000fc400078ec0ff */
[----:B------:R-:W-:Y:S02]  /*25ae0*/  LOP3.LUT R203, R203, 0xffff, RZ, 0xc0, !PT ;  /* 0x0000ffffcbcb7812 */ /* 0x000fe400078ec0ff */
[----:B------:R-:W-:Y:S01]  /*25af0*/  LOP3.LUT R211, R179, 0xffff, RZ, 0xc0, !PT ;  /* 0x0000ffffb3d37812 */ /* 0x000fe200078ec0ff */
[----:B-1----:R-:W-:Y:S01]  /*25b00*/  VIADD R24, R0, 0xab ;  /* 0x000000ab00187836 */ /* 0x002fe20000000000 */
[----:B------:R-:W-:Y:S02]  /*25b10*/  LOP3.LUT R207, R207, 0xffff, RZ, 0xc0, !PT ;  /* 0x0000ffffcfcf7812 */ /* 0x000fe400078ec0ff */
[----:B------:R-:W-:Y:S02]  /*25b20*/  LOP3.LUT R206, R206, 0xffff, RZ, 0xc0, !PT ;  /* 0x0000ffffcece7812 */ /* 0x000fe400078ec0ff */
[----:B------:R-:W-:Y:S02]  /*25b30*/  LOP3.LUT R33, R198, 0xffff, RZ, 0xc0, !PT ;  /* 0x0000ffffc6217812 */ /* 0x000fe400078ec0ff */
[----:B------:R-:W-:-:S02]  /*25b40*/  LOP3.LUT R199, R178, 0xffff, RZ, 0xc0, !PT ;  /* 0x0000ffffb2c77812 */ /* 0x000fc400078ec0ff */
[----:B----4-:R-:W-:Y:S01]  /*25b50*/  LOP3.LUT R4, R6, 0xffff, RZ, 0xc0, !PT ;  /* 0x0000ffff06047812 */ /* 0x010fe200078ec0ff */
[----:B------:R-:W-:Y:S01]  /*25b60*/  STL [R1+0x10], R29 ;  /* 0x0000101d01007387 */ /* 0x000fe20000100800 */
[----:B------:R-:W-:Y:S02]  /*25b70*/  LOP3.LUT R205, R205, 0xffff, RZ, 0xc0, !PT ;  /* 0x0000ffffcdcd7812 */ /* 0x000fe400078ec0ff */
[----:B------:R-:W-:Y:S02]  /*25b80*/  LOP3.LUT R204, R204, 0xffff, RZ, 0xc0, !PT ;  /* 0x0000ffffcccc7812 */ /* 0x000fe400078ec0ff */
[----:B------:R-:W-:Y:S02]  /*25b90*/  LOP3.LUT R201, R7, 0xffff, RZ, 0xc0, !PT ;  /* 0x0000ffff07c97812 */ /* 0x000fe400078ec0ff */
[--C-:B------:R-:W-:Y:S02]  /*25ba0*/  PRMT R6, R211, 0x3340, R0.reuse ;  /* 0x00003340d3067816 */ /* 0x100fe40000000000 */
[----:B------:R-:W-:Y:S01]  /*25bb0*/  PRMT R26, R202, 0x3340, R203 ;  /* 0x00003340ca1a7816 */ /* 0x000fe200000000cb */
[----:B------:R-:W-:Y:S01]  /*25bc0*/  STL [R1+0xc], R33 ;  /* 0x00000c2101007387 */ /* 0x000fe20000100800 */
[----:B------:R-:W-:-:S02]  /*25bd0*/  PRMT R7, R199, 0x3340, R0 ;  /* 0x00003340c7077816 */ /* 0x000fc40000000000 */
[----:B------:R-:W-:Y:S01]  /*25be0*/  PRMT R27, R207, 0x3340, R206 ;  /* 0x00003340cf1b7816 */ /* 0x000fe200000000ce */
[----:B------:R0:W-:Y:S01]  /*25bf0*/  STL [R1+0x20fc], R4 ;  /* 0x0020fc0401007387 */ /* 0x0001e20000100800 */
[----:B------:R-:W-:Y:S01]  /*25c00*/  ISETP.GE.AND P0, PT, R25, UR7, PT ;  /* 0x0000000719007c0c */ /* 0x000fe2000bf06270 */
[----:B------:R-:W-:Y:S01]  /*25c10*/  ULDC UR7, c[0x0][0x248] ;  /* 0x0000920000077ab9 */ /* 0x000fe20000000800 */
[----:B------:R-:W-:Y:S01]  /*25c20*/  ISETP.GE.AND P1, PT, R24, UR9, PT ;  /* 0x0000000918007c0c */ /* 0x000fe2000bf26270 */
[----:B------:R-:W-:Y:S01]  /*25c30*/  ULDC UR9, c[0x0][0x228] ;  /* 0x00008a0000097ab9 */ /* 0x000fe20000000800 */
[--C-:B------:R-:W-:Y:S02]  /*25c40*/  PRMT R25, R4, 0x3340, R0.reuse ;  /* 0x0000334004197816 */ /* 0x100fe40000000000 */
[----:B------:R-:W-:Y:S02]  /*25c50*/  PRMT R24, R201, 0x3340, R0 ;  /* 0x00003340c9187816 */ /* 0x000fe40000000000 */
[----:B------:R-:W-:-:S02]  /*25c60*/  PRMT R28, R205, 0x3340, R204 ;  /* 0x00003340cd1c7816 */ /* 0x000fc400000000cc */
[----:B0-----:R-:W-:Y:S02]  /*25c70*/  PRMT R4, R26, 0x5410, R6 ;  /* 0x000054101a047816 */ /* 0x001fe40000000006 */
[----:B------:R-:W-:Y:S02]  /*25c80*/  PRMT R7, R27, 0x5410, R7 ;  /* 0x000054101b077816 */ /* 0x000fe40000000007 */
[----:B------:R-:W-:Y:S01]  /*25c90*/  PRMT R29, R29, 0x3340, R33 ;  /* 0x000033401d1d7816 */ /* 0x000fe20000000021 */
[----:B------:R0:W-:Y:S01]  /*25ca0*/  STL [R1+0xb48], R4 ;  /* 0x000b480401007387 */ /* 0x0001e20000100800 */
[----:B------:R-:W-:-:S03]  /*25cb0*/  PRMT R6, R28, 0x5410, R24 ;  /* 0x000054101c067816 */ /* 0x000fc60000000018 */
[----:B------:R-:W-:Y:S04]  /*25cc0*/  STL [R1+0xb44], R7 ;  /* 0x000b440701007387 */ /* 0x000fe80000100800 */
[----:B------:R-:W4:Y:S01]  /*25cd0*/  LDL.LU R36, [R1+0xc0c] ;  /* 0x000c0c0001247983 */ /* 0x000f220000300800 */
[----:B0-----:R-:W-:-:S03]  /*25ce0*/  PRMT R4, R29, 0x5410, R25 ;  /* 0x000054101d047816 */ /* 0x001fc60000000019 */
[----:B------:R-:W-:Y:S04]  /*25cf0*/  STL [R1+0xb40], R6 ;  /* 0x000b400601007387 */ /* 0x000fe80000100800 */
[----:B------:R-:W4:Y:S04]  /*25d00*/  LDL.LU R35, [R1+0xc08] ;  /* 0x000c080001237983 */ /* 0x000f280000300800 */
[----:B------:R3:W-:Y:S04]  /*25d10*/  STL [R1+0xb3c], R4 ;  /* 0x000b3c0401007387 */ /* 0x0007e80000100800 */
[----:B------:R-:W4:Y:S01]  /*25d20*/  LDL.LU R34, [R1+0xc04] ;  /* 0x000c040001227983 */ /* 0x000f220000300800 */
[----:B--2---:R-:W-:-:S05]  /*25d30*/  LOP3.LUT R26, R32, 0xffff, RZ, 0xc0, !PT ;  /* 0x0000ffff201a7812 */ /* 0x004fca00078ec0ff */
[----:B------:R-:W-:Y:S04]  /*25d40*/  STL [R1], R26 ;  /* 0x0000001a01007387 */ /* 0x000fe80000100800 */
[----:B------:R-:W2:Y:S01]  /*25d50*/  LDL.LU R33, [R1+0xa08] ;  /* 0x000a080001217983 */ /* 0x000ea20000300800 */
[----:B---3--:R-:W-:-:S05]  /*25d60*/  LOP3.LUT R4, R30, 0xffff, RZ, 0xc0, !PT ;  /* 0x0000ffff1e047812 */ /* 0x008fca00078ec0ff */
[----:B------:R-:W-:Y:S04]  /*25d70*/  STL [R1+0x20], R4 ;  /* 0x0000200401007387 */ /* 0x000fe80000100800 */
[----:B------:R-:W3:Y:S04]  /*25d80*/  LDL.LU R32, [R1+0x80c] ;  /* 0x00080c0001207983 */ /* 0x000ee80000300800 */
[----:B------:R-:W3:Y:S01]  /*25d90*/  LDL.LU R30, [R1+0x808] ;  /* 0x00080800011e7983 */ /* 0x000ee20000300800 */
[----:B------:R-:W-:-:S03]  /*25da0*/  LOP3.LUT R149, R31, 0xffff, RZ, 0xc0, !PT ;  /* 0x0000ffff1f957812 */ /* 0x000fc600078ec0ff */
[----:B------:R-:W3:Y:S01]  /*25db0*/  LDL.LU R31, [R1+0x804] ;  /* 0x00080400011f7983 */ /* 0x000ee20000300800 */
[----:B------:R-:W-:Y:S02]  /*25dc0*/  LOP3.LUT R27, R200, 0xffff, RZ, 0xc0, !PT ;  /* 0x0000ffffc81b7812 */ /* 0x000fe400078ec0ff */
[----:B------:R-:W-:Y:S02]  /*25dd0*/  LOP3.LUT R208, R208, 0xffff, RZ, 0xc0, !PT ;  /* 0x0000ffffd0d07812 */ /* 0x000fe400078ec0ff */
[----:B------:R-:W-:Y:S02]  /*25de0*/  LOP3.LUT R209, R209, 0xffff, RZ, 0xc0, !PT ;  /* 0x0000ffffd1d17812 */ /* 0x000fe400078ec0ff */
[----:B------:R-:W-:Y:S02]  /*25df0*/  LOP3.LUT R200, R181, 0xffff, RZ, 0xc0, !PT ;  /* 0x0000ffffb5c87812 */ /* 0x000fe400078ec0ff */
[----:B------:R-:W-:Y:S02]  /*25e00*/  LOP3.LUT R7, R180, 0xffff, RZ, 0xc0, !PT ;  /* 0x0000ffffb4077812 */ /* 0x000fe400078ec0ff */
[----:B------:R-:W-:Y:S01]  /*25e10*/  LOP3.LUT R150, R221, 0xffff, RZ, 0xc0, !PT ;  /* 0x0000ffffdd967812 */ /* 0x000fe200078ec0ff */
[----:B------:R-:W-:Y:S01]  /*25e20*/  STL [R1+0x18], R27 ;  /* 0x0000181b01007387 */ /* 0x000fe20000100800 */
[----:B------:R-:W-:-:S02]  /*25e30*/  LOP3.LUT R151, R210, 0xffff, RZ, 0xc0, !PT ;  /* 0x0000ffffd2977812 */ /* 0x000fc400078ec0ff */
[----:B------:R-:W-:Y:S01]  /*25e40*/  PRMT R6, R200, 0x3340, R0 ;  /* 0x00003340c8067816 */ /* 0x000fe20000000000 */
[----:B------:R0:W-:Y:S01]  /*25e50*/  STL [R1+0x14], R7 ;  /* 0x0000140701007387 */ /* 0x0001e20000100800 */
[----:B------:R-:W-:Y:S02]  /*25e60*/  PRMT R24, R208, 0x3340, R209 ;  /* 0x00003340d0187816 */ /* 0x000fe400000000d1 */
[----:B------:R-:W-:Y:S02]  /*25e70*/  LOP3.LUT R210, R9, 0xffff, RZ, 0xc0, !PT ;  /* 0x0000ffff09d27812 */ /* 0x000fe400078ec0ff */
[----:B------:R-:W-:Y:S02]  /*25e80*/  LOP3.LUT R221, R8, 0xffff, RZ, 0xc0, !PT ;  /* 0x0000ffff08dd7812 */ /* 0x000fe400078ec0ff */
[----:B------:R-:W-:Y:S02]  /*25e90*/  PRMT R25, R26, 0x3340, R150 ;  /* 0x000033401a197816 */ /* 0x000fe40000000096 */
[----:B0-----:R-:W-:-:S02]  /*25ea0*/  PRMT R7, R7, 0x3340, R0 ;  /* 0x0000334007077816 */ /* 0x001fc40000000000 */
[----:B------:R-:W-:Y:S02]  /*25eb0*/  PRMT R6, R24, 0x5410, R6 ;  /* 0x0000541018067816 */ /* 0x000fe40000000006 */
[--C-:B------:R-:W-:Y:S02]  /*25ec0*/  PRMT R8, R210, 0x3340, R0.reuse ;  /* 0x00003340d2087816 */ /* 0x100fe40000000000 */
[----:B------:R-:W-:Y:S02]  /*25ed0*/  PRMT R26, R149, 0x3340, R151 ;  /* 0x00003340951a7816 */ /* 0x000fe40000000097 */
[----:B------:R-:W-:Y:S02]  /*25ee0*/  PRMT R27, R4, 0x3340, R27 ;  /* 0x00003340041b7816 */ /* 0x000fe4000000001b */
[----:B------:R-:W-:Y:S02]  /*25ef0*/  PRMT R9, R221, 0x3340, R0 ;  /* 0x00003340dd097816 */ /* 0x000fe40000000000 */
[----:B------:R-:W-:Y:S01]  /*25f00*/  PRMT R4, R25, 0x5410, R7 ;  /* 0x0000541019047816 */ /* 0x000fe20000000007 */
[----:B------:R-:W-:Y:S01]  /*25f10*/  STL [R1+0x2100], R221 ;  /* 0x002100dd01007387 */ /* 0x000fe20000100800 */
[----:B------:R-:W-:-:S03]  /*25f20*/  PRMT R7, R26, 0x5410, R8 ;  /* 0x000054101a077816 */ /* 0x000fc60000000008 */
[----:B------:R0:W-:Y:S04]  /*25f30*/  STL [R1+0xb38], R6 ;  /* 0x000b380601007387 */ /* 0x0001e80000100800 */
[----:B------:R4:W-:Y:S01]  /*25f40*/  STL [R1+0xb34], R4 ;  /* 0x000b340401007387 */ /* 0x0009e20000100800 */
[----:B0-----:R-:W-:-:S03]  /*25f50*/  PRMT R6, R27, 0x5410, R9 ;  /* 0x000054101b067816 */ /* 0x001fc60000000009 */
[----:B------:R-:W-:Y:S01]  /*25f60*/  STL [R1+0xb30], R7 ;  /* 0x000b300701007387 */ /* 0x000fe20000100800 */
[----:B----4-:R-:W-:-:S03]  /*25f70*/  LOP3.LUT R4, R36, 0xffff, RZ, 0xc0, !PT ;  /* 0x0000ffff24047812 */ /* 0x010fc600078ec0ff */
[----:B------:R0:W-:Y:S04]  /*25f80*/  STL [R1+0xb2c], R6 ;  /* 0x000b2c0601007387 */ /* 0x0001e80000100800 */
[----:B------:R-:W4:Y:S04]  /*25f90*/  LDL.LU R39, [R1+0xc18] ;  /* 0x000c180001277983 */ /* 0x000f280000300800 */
[----:B------:R-:W-:Y:S04]  /*25fa0*/  STL [R1+0x40], R4 ;  /* 0x0000400401007387 */ /* 0x000fe80000100800 */
[----:B------:R-:W4:Y:S01]  /*25fb0*/  LDL.LU R38, [R1+0xc14] ;  /* 0x000c140001267983 */ /* 0x000f220000300800 */
[----:B------:R-:W-:-:S03]  /*25fc0*/  LOP3.LUT R179, R34, 0xffff, RZ, 0xc0, !PT ;  /* 0x0000ffff22b37812 */ /* 0x000fc600078ec0ff */
[----:B------:R-:W4:Y:S04]  /*25fd0*/  LDL.LU R37, [R1+0xc10] ;  /* 0x000c100001257983 */ /* 0x000f280000300800 */
[----:B------:R-:W4:Y:S04]  /*25fe0*/  LDL.LU R36, [R1+0xa0c] ;  /* 0x000a0c0001247983 */ /* 0x000f280000300800 */
[----:B------:R-:W4:Y:S01]  /*25ff0*/  LDL.LU R34, [R1+0x818] ;  /* 0x0008180001227983 */ /* 0x000f220000300800 */
[----:B--2---:R-:W-:-:S05]  /*26000*/  LOP3.LUT R25, R33, 0xffff, RZ, 0xc0, !PT ;  /* 0x0000ffff21197812 */ /* 0x004fca00078ec0ff */
[----:B------:R1:W-:Y:S01]  /*26010*/  STL [R1+0x8], R25 ;  /* 0x0000081901007387 */ /* 0x0003e20000100800 */
[----:B---3--:R-:W-:-:S03]  /*26020*/  LOP3.LUT R180, R30, 0xffff, RZ, 0xc0, !PT ;  /* 0x0000ffff1eb47812 */ /* 0x008fc600078ec0ff */
[----:B------:R-:W2:Y:S01]  /*26030*/  LDL.LU R30, [R1+0x814] ;  /* 0x00081400011e7983 */ /* 0x000ea20000300800 */
[----:B------:R-:W-:Y:S02]  /*26040*/  LOP3.LUT R26, R32, 0xffff, RZ, 0xc0, !PT ;  /* 0x0000ffff201a7812 */ /* 0x000fe400078ec0ff */
[----:B------:R-:W-:Y:S02]  /*26050*/  LOP3.LUT R27, R220, 0xffff, RZ, 0xc0, !PT ;  /* 0x0000ffffdc1b7812 */ /* 0x000fe400078ec0ff */
[----:B------:R-:W-:Y:S01]  /*26060*/  LOP3.LUT R181, R31, 0xffff, RZ, 0xc0, !PT ;  /* 0x0000ffff1fb57812 */ /* 0x000fe200078ec0ff */
[----:B------:R3:W-:Y:S04]  /*26070*/  STL [R1+0x3c], R26 ;  /* 0x00003c1a01007387 */ /* 0x0007e80000100800 */
[----:B------:R-:W2:Y:S04]  /*26080*/  LDL.LU R220, [R1+0x2178] ;  /* 0x0021780001dc7983 */ /* 0x000ea80000300800 */
[----:B------:R-:W2:Y:S01]  /*26090*/  LDL.LU R31, [R1+0x810] ;  /* 0x00081000011f7983 */ /* 0x000ea20000300800 */
[----:B------:R-:W-:-:S02]  /*260a0*/  LOP3.LUT R178, R35, 0xffff, RZ, 0xc0, !PT ;  /* 0x0000ffff23b27812 */ /* 0x000fc400078ec0ff */
[----:B------:R-:W-:Y:S02]  /*260b0*/  LOP3.LUT R183, R183, 0xffff, RZ, 0xc0, !PT ;  /* 0x0000ffffb7b77812 */ /* 0x000fe400078ec0ff */
[----:B------:R-:W-:Y:S02]  /*260c0*/  LOP3.LUT R182, R182, 0xffff, RZ, 0xc0, !PT ;  /* 0x0000ffffb6b67812 */ /* 0x000fe400078ec0ff */
[----:B------:R-:W-:Y:S02]  /*260d0*/  LOP3.LUT R198, R11, 0xffff, RZ, 0xc0, !PT ;  /* 0x0000ffff0bc67812 */ /* 0x000fe400078ec0ff */
[----:B0-----:R-:W-:Y:S02]  /*260e0*/  PRMT R6, R183, 0x3340, R0 ;  /* 0x00003340b7067816 */ /* 0x001fe40000000000 */
[----:B------:R-:W-:Y:S02]  /*260f0*/  PRMT R11, R178, 0x3340, R180 ;  /* 0x00003340b20b7816 */ /* 0x000fe400000000b4 */
[----:B------:R-:W-:-:S02]  /*26100*/  LOP3.LUT R9, R185, 0xffff, RZ, 0xc0, !PT ;  /* 0x0000ffffb9097812 */ /* 0x000fc400078ec0ff */
[----:B------:R-:W-:Y:S02]  /*26110*/  PRMT R7, R182, 0x3340, R0 ;  /* 0x00003340b6077816 */ /* 0x000fe40000000000 */
[----:B------:R-:W-:Y:S02]  /*26120*/  PRMT R24, R179, 0x3340, R181 ;  /* 0x00003340b3187816 */ /* 0x000fe400000000b5 */
[----:B------:R-:W-:Y:S01]  /*26130*/  PRMT R11, R11, 0x5410, R6 ;  /* 0x000054100b0b7816 */ /* 0x000fe20000000006 */
[----:B------:R-:W-:Y:S01]  /*26140*/  STL [R1+0x4], R27 ;  /* 0x0000041b01007387 */ /* 0x000fe20000100800 */
[----:B------:R-:W-:Y:S02]  /*26150*/  PRMT R8, R198, 0x3340, R0 ;  /* 0x00003340c6087816 */ /* 0x000fe40000000000 */
[----:B-1----:R-:W-:Y:S01]  /*26160*/  PRMT R25, R25, 0x3340, R27 ;  /* 0x0000334019197816 */ /* 0x002fe2000000001b */
[----:B------:R0:W-:Y:S01]  /*26170*/  STL [R1+0x38], R9 ;  /* 0x0000380901007387 */ /* 0x0001e20000100800 */
[----:B------:R-:W-:-:S02]  /*26180*/  PRMT R6, R24, 0x5410, R7 ;  /* 0x0000541018067816 */ /* 0x000fc40000000007 */
[----:B---3--:R-:W-:Y:S01]  /*26190*/  PRMT R26, R4, 0x3340, R26 ;  /* 0x00003340041a7816 */ /* 0x008fe2000000001a */
[----:B------:R-:W-:Y:S01]  /*261a0*/  STL [R1+0xb28], R11 ;  /* 0x000b280b01007387 */ /* 0x000fe20000100800 */
[----:B------:R-:W-:-:S03]  /*261b0*/  PRMT R4, R25, 0x5410, R8 ;  /* 0x0000541019047816 */ /* 0x000fc60000000008 */
[----:B------:R-:W3:Y:S01]  /*261c0*/  LDL.LU R35, [R1+0xc20] ;  /* 0x000c200001237983 */ /* 0x000ee20000300800 */
[----:B0-----:R-:W-:-:S03]  /*261d0*/  PRMT R9, R9, 0x3340, R0 ;  /* 0x0000334009097816 */ /* 0x001fc60000000000 */
[----:B------:R0:W-:Y:S04]  /*261e0*/  STL [R1+0xb24], R6 ;  /* 0x000b240601007387 */ /* 0x0001e80000100800 */
[----:B------:R-:W3:Y:S04]  /*261f0*/  LDL.LU R33, [R1+0xc1c] ;  /* 0x000c1c0001217983 */ /* 0x000ee80000300800 */
[----:B------:R1:W-:Y:S01]  /*26200*/  STL [R1+0xb20], R4 ;  /* 0x000b200401007387 */ /* 0x0003e20000100800 */
[----:B0-----:R-:W-:-:S03]  /*26210*/  PRMT R6, R26, 0x5410, R9 ;  /* 0x000054101a067816 */ /* 0x001fc60000000009 */
[----:B------:R-:W3:Y:S01]  /*26220*/  LDL.LU R32, [R1+0xa14] ;  /* 0x000a140001207983 */ /* 0x000ee20000300800 */
[----:B----4-:R-:W-:-:S03]  /*26230*/  LOP3.LUT R24, R39, 0xffff, RZ, 0xc0, !PT ;  /* 0x0000ffff27187812 */ /* 0x010fc600078ec0ff */
[----:B------:R0:W-:Y:S01]  /*26240*/  STL [R1+0xb1c], R6 ;  /* 0x000b1c0601007387 */ /* 0x0001e20000100800 */
[----:B-1----:R-:W-:Y:S02]  /*26250*/  LOP3.LUT R4, R38, 0xffff, RZ, 0xc0, !PT ;  /* 0x0000ffff26047812 */ /* 0x002fe400078ec0ff */
[----:B------:R-:W-:Y:S01]  /*26260*/  LOP3.LUT R11, R37, 0xffff, RZ, 0xc0, !PT ;  /* 0x0000ffff250b7812 */ /* 0x000fe200078ec0ff */
[----:B------:R-:W-:Y:S04]  /*26270*/  STL [R1+0x104], R24 ;  /* 0x0001041801007387 */ /* 0x000fe80000100800 */
[----:B------:R1:W-:Y:S04]  /*26280*/  STL [R1+0x1c], R11 ;  /* 0x00001c0b01007387 */ /* 0x0003e80000100800 */
[----:B------:R-:W-:Y:S01]  /*26290*/  STL [R1+0x120], R4 ;  /* 0x0001200401007387 */ /* 0x000fe20000100800 */
[----:B--2---:R-:W-:-:S03]  /*262a0*/  LOP3.LUT R25, R30, 0xffff, RZ, 0xc0, !PT ;  /* 0x0000ffff1e197812 */ /* 0x004fc600078ec0ff */
[----:B------:R-:W2:Y:S01]  /*262b0*/  LDL.LU R30, [R1+0xa10] ;  /* 0x000a1000011e7983 */ /* 0x000ea20000300800 */
[----:B------:R-:W-:-:S05]  /*262c0*/  LOP3.LUT R26, R34, 0xffff, RZ, 0xc0, !PT ;  /* 0x0000ffff221a7812 */ /* 0x000fca00078ec0ff */
[----:B------:R-:W-:Y:S04]  /*262d0*/  STL [R1+0x100], R26 ;  /* 0x0001001a01007387 */ /* 0x000fe80000100800 */
[----:B------:R-:W4:Y:S01]  /*262e0*/  LDL.LU R34, [R1+0x820] ;  /* 0x0008200001227983 */ /* 0x000f220000300800 */
[----:B------:R-:W-:-:S03]  /*262f0*/  LOP3.LUT R185, R31, 0xffff, RZ, 0xc0, !PT ;  /* 0x0000ffff1fb97812 */ /* 0x000fc600078ec0ff */
[----:B------:R1:W-:Y:S04]  /*26300*/  STL [R1+0x118], R25 ;  /* 0x0001181901007387 */ /* 0x0003e80000100800 */
[----:B------:R-:W4:Y:S01]  /*26310*/  LDL.LU R31, [R1+0x81c] ;  /* 0x00081c00011f7983 */ /* 0x000f220000300800 */
[----:B------:R-:W-:Y:S02]  /*26320*/  LOP3.LUT R184, R184, 0xffff, RZ, 0xc0, !PT ;  /* 0x0000ffffb8b87812 */ /* 0x000fe400078ec0ff */
[----:B------:R-:W-:Y:S02]  /*26330*/  LOP3.LUT R147, R36, 0xffff, RZ, 0xc0, !PT ;  /* 0x0000ffff24937812 */ /* 0x000fe400078ec0ff */
[----:B------:R-:W-:Y:S02]  /*26340*/  LOP3.LUT R148, R235, 0xffff, RZ, 0xc0, !PT ;  /* 0x0000ffffeb947812 */ /* 0x000fe400078ec0ff */
[----:B------:R-:W-:Y:S01]  /*26350*/  LOP3.LUT R146, R13, 0xffff, RZ, 0xc0, !PT ;  /* 0x0000ffff0d927812 */ /* 0x000fe200078ec0ff */
[----:B------:R-:W4:Y:S01]  /*26360*/  LDL.LU R235, [R1+0x2174] ;  /* 0x0021740001eb7983 */ /* 0x000f220000300800 */
[----:B------:R-:W-:-:S02]  /*26370*/  LOP3.LUT R187, R187, 0xffff, RZ, 0xc0, !PT ;  /* 0x0000ffffbbbb7812 */ /* 0x000fc400078ec0ff */
[----:B------:R-:W-:Y:S02]  /*26380*/  LOP3.LUT R9, R186, 0xffff, RZ, 0xc0, !PT ;  /* 0x0000ffffba097812 */ /* 0x000fe400078ec0ff */
[--C-:B0-----:R-:W-:Y:S02]  /*26390*/  PRMT R6, R184, 0x3340, R0.reuse ;  /* 0x00003340b8067816 */ /* 0x101fe40000000000 */
[----:B-1----:R-:W-:Y:S02]  /*263a0*/  PRMT R11, R11, 0x3340, R185 ;  /* 0x000033400b0b7816 */ /* 0x002fe400000000b9 */
[----:B------:R-:W-:Y:S02]  /*263b0*/  PRMT R7, R146, 0x3340, R0 ;  /* 0x0000334092077816 */ /* 0x000fe40000000000 */
[----:B------:R-:W-:Y:S01]  /*263c0*/  PRMT R13, R147, 0x3340, R148 ;  /* 0x00003340930d7816 */ /* 0x000fe20000000094 */
[----:B------:R0:W-:Y:S01]  /*263d0*/  STL [R1+0x114], R9 ;  /* 0x0001140901007387 */ /* 0x0001e20000100800 */
[----:B------:R-:W-:-:S02]  /*263e0*/  PRMT R8, R187, 0x3340, R0 ;  /* 0x00003340bb087816 */ /* 0x000fc40000000000 */
[----:B------:R-:W-:Y:S02]  /*263f0*/  PRMT R24, R24, 0x3340, R26 ;  /* 0x0000334018187816 */ /* 0x000fe4000000001a */
[----:B------:R-:W-:Y:S02]  /*26400*/  PRMT R6, R11, 0x5410, R6 ;  /* 0x000054100b067816 */ /* 0x000fe40000000006 */
[----:B------:R-:W-:Y:S02]  /*26410*/  PRMT R25, R4, 0x3340, R25 ;  /* 0x0000334004197816 */ /* 0x000fe40000000019 */
[----:B------:R-:W-:Y:S02]  /*26420*/  PRMT R7, R13, 0x5410, R7 ;  /* 0x000054100d077816 */ /* 0x000fe40000000007 */
[----:B0-----:R-:W-:Y:S01]  /*26430*/  PRMT R9, R9, 0x3340, R0 ;  /* 0x0000334009097816 */ /* 0x001fe20000000000 */
[----:B------:R0:W-:Y:S01]  /*26440*/  STL [R1+0xb18], R6 ;  /* 0x000b180601007387 */ /* 0x0001e20000100800 */
[----:B------:R-:W-:-:S02]  /*26450*/  PRMT R4, R24, 0x5410, R8 ;  /* 0x0000541018047816 */ /* 0x000fc40000000008 */
[----:B---3--:R-:W-:Y:S01]  /*26460*/  LOP3.LUT R24, R35, 0xffff, RZ, 0xc0, !PT ;  /* 0x0000ffff23187812 */ /* 0x008fe200078ec0ff */
[----:B------:R-:W-:Y:S01]  /*26470*/  STL [R1+0xb14], R7 ;  /* 0x000b140701007387 */ /* 0x000fe20000100800 */
[----:B0-----:R-:W-:-:S03]  /*26480*/  PRMT R6, R25, 0x5410, R9 ;  /* 0x0000541019067816 */ /* 0x001fc60000000009 */
[----:B------:R0:W-:Y:S04]  /*26490*/  STL [R1+0xb10], R4 ;  /* 0x000b100401007387 */ /* 0x0001e80000100800 */
[----:B------:R1:W-:Y:S04]  /*264a0*/  STL [R1+0xb0c], R6 ;  /* 0x000b0c0601007387 */ /* 0x0003e80000100800 */
[----:B------:R-:W3:Y:S01]  /*264b0*/  LDL.LU R38, [R1+0xc28] ;  /* 0x000c280001267983 */ /* 0x000ee20000300800 */
[----:B0-----:R-:W-:-:S03]  /*264c0*/  LOP3.LUT R4, R33, 0xffff, RZ, 0xc0, !PT ;  /* 0x0000ffff21047812 */ /* 0x001fc600078ec0ff */
[----:B------:R-:W-:Y:S01]  /*264d0*/  STL [R1+0x110], R24 ;  /* 0x0001101801007387 */ /* 0x000fe20000100800 */
[----:B------:R-:W-:-:S03]  /*264e0*/  LOP3.LUT R144, R32, 0xffff, RZ, 0xc0, !PT ;  /* 0x0000ffff20907812 */ /* 0x000fc600078ec0ff */
[----:B------:R-:W3:Y:S04]  /*264f0*/  LDL.LU R37, [R1+0xc24] ;  /* 0x000c240001257983 */ /* 0x000ee80000300800 */
[----:B------:R0:W-:Y:S04]  /*26500*/  STL [R1+0x10c], R4 ;  /* 0x00010c0401007387 */ /* 0x0001e80000100800 */
[----:B------:R-:W3:Y:S04]  /*26510*/  LDL.LU R36, [R1+0xa1c] ;  /* 0x000a1c0001247983 */ /* 0x000ee80000300800 */
[----:B------:R-:W3:Y:S04]  /*26520*/  LDL.LU R33, [R1+0xa18] ;  /* 0x000a180001217983 */ /* 0x000ee80000300800 */
[----:B------:R-:W3:Y:S01]  /*26530*/  LDL.LU R32, [R1+0x828] ;  /* 0x0008280001207983 */ /* 0x000ee20000300800 */
[----:B--2---:R-:W-:-:S03]  /*26540*/  LOP3.LUT R137, R30, 0xffff, RZ, 0xc0, !PT ;  /* 0x0000ffff1e897812 */ /* 0x004fc600078ec0ff */
[----:B------:R-:W2:Y:S01]  /*26550*/  LDL.LU R30, [R1+0x824] ;  /* 0x00082400011e7983 */ /* 0x000ea20000300800 */
[----:B------:R-:W-:Y:S02]  /*26560*/  LOP3.LUT R145, R232, 0xffff, RZ, 0xc0, !PT ;  /* 0x0000ffffe8917812 */ /* 0x000fe400078ec0ff */
[----:B------:R-:W-:Y:S01]  /*26570*/  LOP3.LUT R139, R15, 0xffff, RZ, 0xc0, !PT ;  /* 0x0000ffff0f8b7812 */ /* 0x000fe200078ec0ff */
[----:B------:R-:W2:Y:S01]  /*26580*/  LDL.LU R232, [R1+0x2170] ;  /* 0x0021700001e87983 */ /* 0x000ea20000300800 */
[----:B------:R-:W-:Y:S02]  /*26590*/  LOP3.LUT R138, R243, 0xffff, RZ, 0xc0, !PT ;  /* 0x0000fffff38a7812 */ /* 0x000fe400078ec0ff */
[----:B------:R-:W-:Y:S02]  /*265a0*/  LOP3.LUT R243, R14, 0xffff, RZ, 0xc0, !PT ;  /* 0x0000ffff0ef37812 */ /* 0x000fe400078ec0ff */
[----:B----4-:R-:W-:Y:S02]  /*265b0*/  LOP3.LUT R25, R34, 0xffff, RZ, 0xc0, !PT ;  /* 0x0000ffff22197812 */ /* 0x010fe400078ec0ff */
[----:B------:R-:W-:-:S02]  /*265c0*/  LOP3.LUT R189, R189, 0xffff, RZ, 0xc0, !PT ;  /* 0x0000ffffbdbd7812 */ /* 0x000fc400078ec0ff */
[----:B------:R-:W-:Y:S02]  /*265d0*/  LOP3.LUT R9, R188, 0xffff, RZ, 0xc0, !PT ;  /* 0x0000ffffbc097812 */ /* 0x000fe400078ec0ff */
[--C-:B-1----:R-:W-:Y:S02]  /*265e0*/  PRMT R6, R139, 0x3340, R0.reuse ;  /* 0x000033408b067816 */ /* 0x102fe40000000000 */
[----:B------:R-:W-:Y:S02]  /*265f0*/  LOP3.LUT R186, R31, 0xffff, RZ, 0xc0, !PT ;  /* 0x0000ffff1fba7812 */ /* 0x000fe400078ec0ff */
[----:B------:R-:W-:Y:S01]  /*26600*/  PRMT R11, R144, 0x3340, R145 ;  /* 0x00003340900b7816 */ /* 0x000fe20000000091 */
[----:B------:R-:W-:Y:S01]  /*26610*/  STL [R1+0x108], R25 ;  /* 0x0001081901007387 */ /* 0x000fe20000100800 */
[----:B------:R-:W-:Y:S02]  /*26620*/  PRMT R7, R243, 0x3340, R0 ;  /* 0x00003340f3077816 */ /* 0x000fe40000000000 */
[----:B------:R-:W-:Y:S01]  /*26630*/  PRMT R13, R137, 0x3340, R138 ;  /* 0x00003340890d7816 */ /* 0x000fe2000000008a */
[----:B------:R-:W-:Y:S01]  /*26640*/  STL [R1+0x2104], R243 ;  /* 0x002104f301007387 */ /* 0x000fe20000100800 */
[----:B------:R-:W-:-:S02]  /*26650*/  PRMT R15, R4, 0x3340, R186 ;  /* 0x00003340040f7816 */ /* 0x000fc400000000ba */
[----:B------:R-:W-:Y:S01]  /*26660*/  PRMT R8, R189, 0x3340, R0 ;  /* 0x00003340bd087816 */ /* 0x000fe20000000000 */
[----:B------:R1:W-:Y:S01]  /*26670*/  STL [R1+0x128], R9 ;  /* 0x0001280901007387 */ /* 0x0003e20000100800 */
[----:B------:R-:W-:Y:S02]  /*26680*/  PRMT R14, R24, 0x3340, R25 ;  /* 0x00003340180e7816 */ /* 0x000fe40000000019 */
[----:B0-----:R-:W-:Y:S02]  /*26690*/  PRMT R4, R11, 0x5410, R6 ;  /* 0x000054100b047816 */ /* 0x001fe40000000006 */
[----:B------:R-:W-:Y:S02]  /*266a0*/  PRMT R7, R13, 0x5410, R7 ;  /* 0x000054100d077816 */ /* 0x000fe40000000007 */
[----:B------:R-:W-:Y:S02]  /*266b0*/  PRMT R6, R14, 0x5410, R8 ;  /* 0x000054100e067816 */ /* 0x000fe40000000008 */
[----:B-1----:R-:W-:Y:S01]  /*266c0*/  PRMT R9, R9, 0x3340, R0 ;  /* 0x0000334009097816 */ /* 0x002fe20000000000 */
[----:B------:R0:W-:Y:S04]  /*266d0*/  STL [R1+0xb08], R4 ;  /* 0x000b080401007387 */ /* 0x0001e80000100800 */
[----:B------:R-:W-:Y:S04]  /*266e0*/  STL [R1+0xb04], R7 ;  /* 0x000b040701007387 */ /* 0x000fe80000100800 */
[----:B------:R-:W4:Y:S01]  /*266f0*/  LDL.LU R35, [R1+0xc30] ;  /* 0x000c300001237983 */ /* 0x000f220000300800 */
[----:B0-----:R-:W-:-:S03]  /*26700*/  PRMT R4, R15, 0x5410, R9 ;  /* 0x000054100f047816 */ /* 0x001fc60000000009 */
[----:B------:R-:W-:Y:S04]  /*26710*/  STL [R1+0xb00], R6 ;  /* 0x000b000601007387 */ /* 0x000fe80000100800 */
[----:B------:R-:W4:Y:S04]  /*26720*/  LDL.LU R34, [R1+0xc2c] ;  /* 0x000c2c0001227983 */ /* 0x000f280000300800 */
[----:B------:R3:W-:Y:S04]  /*26730*/  STL [R1+0xafc], R4 ;  /* 0x000afc0401007387 */ /* 0x0007e80000100800 */
[----:B------:R-:W4:Y:S01]  /*26740*/  LDL.LU R31, [R1+0xa24] ;  /* 0x000a2400011f7983 */ /* 0x000f220000300800 */
[----:B---3--:R-:W-:-:S05]  /*26750*/  LOP3.LUT R4, R37, 0xffff, RZ, 0xc0, !PT ;  /* 0x0000ffff25047812 */ /* 0x008fca00078ec0ff */
[----:B------:R-:W-:Y:S01]  /*26760*/  STL [R1+0x124], R4 ;  /* 0x0001240401007387 */ /* 0x000fe20000100800 */
[----:B--2---:R-:W-:-:S03]  /*26770*/  LOP3.LUT R15, R30, 0xffff, RZ, 0xc0, !PT ;  /* 0x0000ffff1e0f7812 */ /* 0x004fc600078ec0ff */
[----:B------:R-:W2:Y:S01]  /*26780*/  LDL.LU R30, [R1+0xa20] ;  /* 0x000a2000011e7983 */ /* 0x000ea20000300800 */
[----:B------:R-:W-:Y:S02]  /*26790*/  LOP3.LUT R141, R236, 0xffff, RZ, 0xc0, !PT ;  /* 0x0000ffffec8d7812 */ /* 0x000fe400078ec0ff */
[----:B------:R-:W-:Y:S01]  /*267a0*/  LOP3.LUT R130, R33, 0xffff, RZ, 0xc0, !PT ;  /* 0x0000ffff21827812 */ /* 0x000fe200078ec0ff */
[----:B------:R-:W3:Y:S01]  /*267b0*/  LDL.LU R236, [R1+0x216c] ;  /* 0x00216c0001ec7983 */ /* 0x000ee20000300800 */
[----:B------:R-:W-:-:S03]  /*267c0*/  LOP3.LUT R131, R32, 0xffff, RZ, 0xc0, !PT ;  /* 0x0000ffff20837812 */ /* 0x000fc600078ec0ff */
[----:B------:R-:W3:Y:S01]  /*267d0*/  LDL.LU R33, [R1+0x830] ;  /* 0x0008300001217983 */ /* 0x000ee20000300800 */
[----:B------:R-:W-:Y:S02]  /*267e0*/  LOP3.LUT R140, R36, 0xffff, RZ, 0xc0, !PT ;  /* 0x0000ffff248c7812 */ /* 0x000fe400078ec0ff */
[----:B------:R-:W-:Y:S01]  /*267f0*/  LOP3.LUT R134, R17, 0xffff, RZ, 0xc0, !PT ;  /* 0x0000ffff11867812 */ /* 0x000fe200078ec0ff */
[----:B------:R-:W-:Y:S01]  /*26800*/  STL [R1+0x11c], R15 ;  /* 0x00011c0f01007387 */ /* 0x000fe20000100800 */
[----:B------:R-:W-:-:S03]  /*26810*/  LOP3.LUT R132, R2, 0xffff, RZ, 0xc0, !PT ;  /* 0x0000ffff02847812 */ /* 0x000fc600078ec0ff */
[----:B------:R-:W3:Y:S01]  /*26820*/  LDL.LU R32, [R1+0x82c] ;  /* 0x00082c0001207983 */ /* 0x000ee20000300800 */
[----:B------:R-:W-:Y:S02]  /*26830*/  LOP3.LUT R2, R16, 0xffff, RZ, 0xc0, !PT ;  /* 0x0000ffff10027812 */ /* 0x000fe400078ec0ff */
[----:B------:R-:W-:Y:S02]  /*26840*/  PRMT R6, R134, 0x3340, R0 ;  /* 0x0000334086067816 */ /* 0x000fe40000000000 */
[----:B------:R-:W-:Y:S02]  /*26850*/  PRMT R11, R140, 0x3340, R141 ;  /* 0x000033408c0b7816 */ /* 0x000fe4000000008d */
[----:B------:R-:W-:Y:S02]  /*26860*/  LOP3.LUT R129, R38, 0xffff, RZ, 0xc0, !PT ;  /* 0x0000ffff26817812 */ /* 0x000fe400078ec0ff */
[----:B------:R-:W-:Y:S01]  /*26870*/  LOP3.LUT R133, R191, 0xffff, RZ, 0xc0, !PT ;  /* 0x0000ffffbf857812 */ /* 0x000fe200078ec0ff */
[----:B------:R0:W-:Y:S01]  /*26880*/  STL [R1+0x2108], R2 ;  /* 0x0021080201007387 */ /* 0x0001e20000100800 */
[----:B------:R-:W-:-:S02]  /*26890*/  LOP3.LUT R188, R190, 0xffff, RZ, 0xc0, !PT ;  /* 0x0000ffffbebc7812 */ /* 0x000fc400078ec0ff */
[----:B------:R-:W-:Y:S02]  /*268a0*/  PRMT R7, R2, 0x3340, R0 ;  /* 0x0000334002077816 */ /* 0x000fe40000000000 */
[----:B------:R-:W-:Y:S02]  /*268b0*/  PRMT R13, R130, 0x3340, R132 ;  /* 0x00003340820d7816 */ /* 0x000fe40000000084 */
[----:B------:R-:W-:Y:S02]  /*268c0*/  PRMT R8, R133, 0x3340, R0 ;  /* 0x0000334085087816 */ /* 0x000fe40000000000 */
[----:B------:R-:W-:Y:S02]  /*268d0*/  PRMT R14, R129, 0x3340, R131 ;  /* 0x00003340810e7816 */ /* 0x000fe40000000083 */
[----:B0-----:R-:W-:Y:S02]  /*268e0*/  PRMT R2, R11, 0x5410, R6 ;  /* 0x000054100b027816 */ /* 0x001fe40000000006 */
[----:B------:R-:W-:-:S02]  /*268f0*/  PRMT R9, R188, 0x3340, R0 ;  /* 0x00003340bc097816 */ /* 0x000fc40000000000 */
[----:B------:R-:W-:Y:S01]  /*26900*/  PRMT R15, R4, 0x3340, R15 ;  /* 0x00003340040f7816 */ /* 0x000fe2000000000f */
[----:B------:R0:W-:Y:S01]  /*26910*/  STL [R1+0xaf8], R2 ;  /* 0x000af80201007387 */ /* 0x0001e20000100800 */
[----:B------:R-:W-:Y:S02]  /*26920*/  PRMT R6, R13, 0x5410, R7 ;  /* 0x000054100d067816 */ /* 0x000fe40000000007 */
[----:B------:R-:W-:-:S03]  /*26930*/  PRMT R4, R14, 0x5410, R8 ;  /* 0x000054100e047816 */ /* 0x000fc60000000008 */
[----:B------:R-:W-:Y:S01]  /*26940*/  STL [R1+0xaf4], R6 ;  /* 0x000af40601007387 */ /* 0x000fe20000100800 */
[----:B0-----:R-:W-:-:S03]  /*26950*/  PRMT R2, R15, 0x5410, R9 ;  /* 0x000054100f027816 */ /* 0x001fc60000000009 */
[----:B------:R-:W-:Y:S04]  /*26960*/  STL [R1+0xaf0], R4 ;  /* 0x000af00401007387 */ /* 0x000fe80000100800 */
[----:B------:R4:W-:Y:S04]  /*26970*/  STL [R1+0xa1c], R2 ;  /* 0x000a1c0201007387 */ /* 0x0009e80000100800 */
[----:B------:R-:W3:Y:S04]  /*26980*/  LDL.LU R39, [R1+0xc38] ;  /* 0x000c380001277983 */ /* 0x000ee80000300800 */
[----:B------:R-:W3:Y:S01]  /*26990*/  LDL.LU R38, [R1+0xc34] ;  /* 0x000c340001267983 */ /* 0x000ee20000300800 */
[----:B----4-:R-:W-:-:S03]  /*269a0*/  LOP3.LUT R2, R31, 0xffff, RZ, 0xc0, !PT ;  /* 0x0000ffff1f027812 */ /* 0x010fc600078ec0ff */
[----:B------:R-:W4:Y:S04]  /*269b0*/  LDL.LU R37, [R1+0xa2c] ;  /* 0x000a2c0001257983 */ /* 0x000f280000300800 */
[----:B------:R-:W-:Y:S04]  /*269c0*/  STL [R1+0x138], R2 ;  /* 0x0001380201007387 */ /* 0x000fe80000100800 */
[----:B------:R-:W4:Y:S04]  /*269d0*/  LDL.LU R36, [R1+0xa28] ;  /* 0x000a280001247983 */ /* 0x000f280000300800 */
[----:B------:R-:W4:Y:S01]  /*269e0*/  LDL.LU R31, [R1+0x838] ;  /* 0x00083800011f7983 */ /* 0x000f220000300800 */
[----:B--2---:R-:W-:-:S03]  /*269f0*/  LOP3.LUT R135, R30, 0xffff, RZ, 0xc0, !PT ;  /* 0x0000ffff1e877812 */ /* 0x004fc600078ec0ff */
[----:B------:R-:W2:Y:S01]  /*26a00*/  LDL.LU R30, [R1+0x834] ;  /* 0x00083400011e7983 */ /* 0x000ea20000300800 */
[----:B------:R-:W-:Y:S02]  /*26a10*/  LOP3.LUT R4, R233, 0xffff, RZ, 0xc0, !PT ;  /* 0x0000ffffe9047812 */ /* 0x000fe400078ec0ff */
[----:B------:R-:W-:Y:S01]  /*26a20*/  LOP3.LUT R136, R234, 0xffff, RZ, 0xc0, !PT ;  /* 0x0000ffffea887812 */ /* 0x000fe200078ec0ff */
[----:B------:R-:W2:Y:S01]  /*26a30*/  LDL.LU R233, [R1+0x2168] ;  /* 0x0021680001e97983 */ /* 0x000ea20000300800 */
[----:B------:R-:W-:Y:S02]  /*26a40*/  LOP3.LUT R125, R19, 0xffff, RZ, 0xc0, !PT ;  /* 0x0000ffff137d7812 */ /* 0x000fe400078ec0ff */
[----:B------:R-:W-:Y:S01]  /*26a50*/  LOP3.LUT R7, R193, 0xffff, RZ, 0xc0, !PT ;  /* 0x0000ffffc1077812 */ /* 0x000fe200078ec0ff */
[----:B------:R-:W2:Y:S01]  /*26a60*/  LDL.LU R234, [R1+0x2164] ;  /* 0x0021640001ea7983 */ /* 0x000ea20000300800 */
[----:B------:R-:W-:Y:S02]  /*26a70*/  LOP3.LUT R121, R35, 0xffff, RZ, 0xc0, !PT ;  /* 0x0000ffff23797812 */ /* 0x000fe400078ec0ff */
[----:B---3--:R-:W-:-:S02]  /*26a80*/  LOP3.LUT R123, R33, 0xffff, RZ, 0xc0, !PT ;  /* 0x0000ffff217b7812 */ /* 0x008fc400078ec0ff */
[----:B------:R-:W-:Y:S01]  /*26a90*/  LOP3.LUT R8, R192, 0xffff, RZ, 0xc0, !PT ;  /* 0x0000ffffc0087812 */ /* 0x000fe200078ec0ff */
[----:B------:R-:W-:Y:S01]  /*26aa0*/  STL [R1+0x134], R4 ;  /* 0x0001340401007387 */ /* 0x000fe20000100800 */
[----:B------:R-:W-:Y:S02]  /*26ab0*/  LOP3.LUT R122, R34, 0xffff, RZ, 0xc0, !PT ;  /* 0x0000ffff227a7812 */ /* 0x000fe400078ec0ff */
[----:B------:R-:W-:Y:S01]  /*26ac0*/  LOP3.LUT R124, R32, 0xffff, RZ, 0xc0, !PT ;  /* 0x0000ffff207c7812 */ /* 0x000fe200078ec0ff */
[----:B------:R0:W-:Y:S01]  /*26ad0*/  STL [R1+0x130], R7 ;  /* 0x0001300701007387 */ /* 0x0001e20000100800 */
[----:B------:R-:W-:Y:S02]  /*26ae0*/  PRMT R6, R125, 0x3340, R0 ;  /* 0x000033407d067816 */ /* 0x000fe40000000000 */
[----:B------:R-:W-:Y:S01]  /*26af0*/  PRMT R11, R135, 0x3340, R136 ;  /* 0x00003340870b7816 */ /* 0x000fe20000000088 */
[----:B------:R1:W-:Y:S01]  /*26b00*/  STL [R1+0x12c], R8 ;  /* 0x00012c0801007387 */ /* 0x0003e20000100800 */
[----:B------:R-:W-:-:S02]  /*26b10*/  LOP3.LUT R126, R21, 0xffff, RZ, 0xc0, !PT ;  /* 0x0000ffff157e7812 */ /* 0x000fc400078ec0ff */
[----:B------:R-:W-:Y:S02]  /*26b20*/  PRMT R13, R121, 0x3340, R123 ;  /* 0x00003340790d7816 */ /* 0x000fe4000000007b */
[----:B------:R-:W-:Y:S02]  /*26b30*/  PRMT R15, R2, 0x3340, R4 ;  /* 0x00003340020f7816 */ /* 0x000fe40000000004 */
[----:B0-----:R-:W-:Y:S02]  /*26b40*/  PRMT R7, R7, 0x3340, R0 ;  /* 0x0000334007077816 */ /* 0x001fe40000000000 */
[----:B------:R-:W-:Y:S02]  /*26b50*/  PRMT R14, R122, 0x3340, R124 ;  /* 0x000033407a0e7816 */ /* 0x000fe4000000007c */
[----:B-1----:R-:W-:Y:S02]  /*26b60*/  PRMT R8, R8, 0x3340, R0 ;  /* 0x0000334008087816 */ /* 0x002fe40000000000 */
[----:B------:R-:W-:-:S02]  /*26b70*/  PRMT R2, R11, 0x5410, R6 ;  /* 0x000054100b027816 */ /* 0x000fc40000000006 */
[----:B------:R-:W-:Y:S02]  /*26b80*/  PRMT R9, R126, 0x3340, R0 ;  /* 0x000033407e097816 */ /* 0x000fe40000000000 */
[----:B------:R-:W-:Y:S01]  /*26b90*/  PRMT R6, R13, 0x5410, R7 ;  /* 0x000054100d067816 */ /* 0x000fe20000000007 */
[----:B------:R0:W-:Y:S01]  /*26ba0*/  STL [R1+0xa18], R2 ;  /* 0x000a180201007387 */ /* 0x0001e20000100800 */
[----:B------:R-:W-:-:S03]  /*26bb0*/  PRMT R4, R14, 0x5410, R8 ;  /* 0x000054100e047816 */ /* 0x000fc60000000008 */
[----:B------:R-:W-:Y:S04]  /*26bc0*/  STL [R1+0xa14], R6 ;  /* 0x000a140601007387 */ /* 0x000fe80000100800 */
[----:B------:R-:W3:Y:S01]  /*26bd0*/  LDL.LU R35, [R1+0xc40] ;  /* 0x000c400001237983 */ /* 0x000ee20000300800 */
[----:B0-----:R-:W-:-:S03]  /*26be0*/  PRMT R2, R15, 0x5410, R9 ;  /* 0x000054100f027816 */ /* 0x001fc60000000009 */
[----:B------:R-:W-:Y:S04]  /*26bf0*/  STL [R1+0xa10], R4 ;  /* 0x000a100401007387 */ /* 0x000fe80000100800 */
[----:B------:R-:W3:Y:S04]  /*26c00*/  LDL.LU R34, [R1+0xc3c] ;  /* 0x000c3c0001227983 */ /* 0x000ee80000300800 */
[----:B------:R0:W-:Y:S04]  /*26c10*/  STL [R1+0xa0c], R2 ;  /* 0x000a0c0201007387 */ /* 0x0001e80000100800 */
[----:B------:R-:W3:Y:S04]  /*26c20*/  LDL.LU R33, [R1+0xa34] ;  /* 0x000a340001217983 */ /* 0x000ee80000300800 */
[----:B------:R-:W3:Y:S01]  /*26c30*/  LDL.LU R32, [R1+0xa30] ;  /* 0x000a300001207983 */ /* 0x000ee20000300800 */
[----:B------:R-:W-:-:S02]  /*26c40*/  LOP3.LUT R13, R38, 0xffff, RZ, 0xc0, !PT ;  /* 0x0000ffff260d7812 */ /* 0x000fc400078ec0ff */
[----:B----4-:R-:W-:-:S03]  /*26c50*/  LOP3.LUT R14, R37, 0xffff, RZ, 0xc0, !PT ;  /* 0x0000ffff250e7812 */ /* 0x010fc600078ec0ff */
[----:B------:R1:W-:Y:S04]  /*26c60*/  STL [R1+0x140], R13 ;  /* 0x0001400d01007387 */ /* 0x0003e80000100800 */
[----:B------:R-:W-:Y:S01]  /*26c70*/  STL [R1+0x13c], R14 ;  /* 0x00013c0e01007387 */ /* 0x000fe20000100800 */
[----:B------:R-:W-:-:S03]  /*26c80*/  LOP3.LUT R119, R31, 0xffff, RZ, 0xc0, !PT ;  /* 0x0000ffff1f777812 */ /* 0x000fc600078ec0ff */
[----:B------:R-:W4:Y:S01]  /*26c90*/  LDL.LU R31, [R1+0x840] ;  /* 0x00084000011f7983 */ /* 0x000f220000300800 */
[----:B0-----:R-:W-:Y:S02]  /*26ca0*/  LOP3.LUT R2, R36, 0xffff, RZ, 0xc0, !PT ;  /* 0x0000ffff24027812 */ /* 0x001fe400078ec0ff */
[----:B------:R-:W-:-:S03]  /*26cb0*/  LOP3.LUT R110, R235, 0xffff, RZ, 0xc0, !PT ;  /* 0x0000ffffeb6e7812 */ /* 0x000fc600078ec0ff */
[----:B------:R0:W-:Y:S04]  /*26cc0*/  STL [R1+0x160], R2 ;  /* 0x0001600201007387 */ /* 0x0001e80000100800 */
[----:B------:R-:W4:Y:S01]  /*26cd0*/  LDL.LU R235, [R1+0x2160] ;  /* 0x0021600001eb7983 */ /* 0x000f220000300800 */
[----:B--2---:R-:W-:-:S03]  /*26ce0*/  LOP3.LUT R109, R30, 0xffff, RZ, 0xc0, !PT ;  /* 0x0000ffff1e6d7812 */ /* 0x004fc600078ec0ff */
[----:B------:R-:W2:Y:S01]  /*26cf0*/  LDL.LU R30, [R1+0x83c] ;  /* 0x00083c00011e7983 */ /* 0x000ea20000300800 */
[----:B------:R-:W-:Y:S02]  /*26d00*/  LOP3.LUT R118, R39, 0xffff, RZ, 0xc0, !PT ;  /* 0x0000ffff27767812 */ /* 0x000fe400078ec0ff */
[----:B------:R-:W-:Y:S02]  /*26d10*/  LOP3.LUT R120, R195, 0xffff, RZ, 0xc0, !PT ;  /* 0x0000ffffc3787812 */ /* 0x000fe400078ec0ff */
[----:B------:R-:W-:Y:S02]  /*26d20*/  LOP3.LUT R220, R220, 0xffff, RZ, 0xc0, !PT ;  /* 0x0000ffffdcdc7812 */ /* 0x000fe400078ec0ff */
[----:B------:R-:W-:Y:S02]  /*26d30*/  LOP3.LUT R116, R194, 0xffff, RZ, 0xc0, !PT ;  /* 0x0000ffffc2747812 */ /* 0x000fe400078ec0ff */
[----:B------:R-:W-:Y:S02]  /*26d40*/  PRMT R6, R120, 0x3340, R0 ;  /* 0x0000334078067816 */ /* 0x000fe40000000000 */
[----:B------:R-:W-:-:S02]  /*26d50*/  PRMT R11, R118, 0x3340, R119 ;  /* 0x00003340760b7816 */ /* 0x000fc40000000077 */
[----:B------:R-:W-:Y:S02]  /*26d60*/  LOP3.LUT R117, R23, 0xffff, RZ, 0xc0, !PT ;  /* 0x0000ffff17757812 */ /* 0x000fe400078ec0ff */
[----:B------:R-:W-:Y:S02]  /*26d70*/  LOP3.LUT R4, R22, 0xffff, RZ, 0xc0, !PT ;  /* 0x0000ffff16047812 */ /* 0x000fe400078ec0ff */
[----:B------:R-:W-:Y:S02]  /*26d80*/  PRMT R15, R2, 0x3340, R220 ;  /* 0x00003340020f7816 */ /* 0x000fe400000000dc */
[----:B------:R-:W-:Y:S02]  /*26d90*/  PRMT R7, R116, 0x3340, R0 ;  /* 0x0000334074077816 */ /* 0x000fe40000000000 */
[----:B-1----:R-:W-:Y:S02]  /*26da0*/  PRMT R13, R13, 0x3340, R109 ;  /* 0x000033400d0d7816 */ /* 0x002fe4000000006d */
[----:B0-----:R-:W-:-:S02]  /*26db0*/  PRMT R2, R11, 0x5410, R6 ;  /* 0x000054100b027816 */ /* 0x001fc40000000006 */
[----:B------:R-:W-:Y:S02]  /*26dc0*/  PRMT R8, R117, 0x3340, R0 ;  /* 0x0000334075087816 */ /* 0x000fe40000000000 */
[----:B------:R-:W-:Y:S02]  /*26dd0*/  PRMT R14, R14, 0x3340, R110 ;  /* 0x000033400e0e7816 */ /* 0x000fe4000000006e */
[----:B------:R-:W-:Y:S01]  /*26de0*/  PRMT R9, R4, 0x3340, R0 ;  /* 0x0000334004097816 */ /* 0x000fe20000000000 */
[----:B------:R0:W-:Y:S01]  /*26df0*/  STL [R1+0x210c], R4 ;  /* 0x00210c0401007387 */ /* 0x0001e20000100800 */
[----:B------:R-:W-:-:S03]  /*26e00*/  PRMT R6, R13, 0x5410, R7 ;  /* 0x000054100d067816 */ /* 0x000fc60000000007 */
[----:B------:R1:W-:Y:S01]  /*26e10*/  STL [R1+0xa08], R2 ;  /* 0x000a080201007387 */ /* 0x0003e20000100800 */
[----:B0-----:R-:W-:-:S03]  /*26e20*/  PRMT R4, R14, 0x5410, R8 ;  /* 0x000054100e047816 */ /* 0x001fc60000000008 */
[----:B------:R-:W-:Y:S01]  /*26e30*/  STL [R1+0xa04], R6 ;  /* 0x000a040601007387 */ /* 0x000fe20000100800 */
[----:B-1----:R-:W-:-:S03]  /*26e40*/  PRMT R2, R15, 0x5410, R9 ;  /* 0x000054100f027816 */ /* 0x002fc60000000009 */
[----:B------:R-:W-:Y:S04]  /*26e50*/  STL [R1+0xa00], R4 ;  /* 0x000a000401007387 */ /* 0x000fe80000100800 */
[----:B------:R0:W-:Y:S04]  /*26e60*/  STL [R1+0x9fc], R2 ;  /* 0x0009fc0201007387 */ /* 0x0001e80000100800 */
[----:B------:R-:W2:Y:S01]  /*26e70*/  LDL.LU R39, [R1+0xc4c] ;  /* 0x000c4c0001277983 */ /* 0x000ea20000300800 */
[----:B---3--:R-:W-:-:S05]  /*26e80*/  LOP3.LUT R13, R34, 0xffff, RZ, 0xc0, !PT ;  /* 0x0000ffff220d7812 */ /* 0x008fca00078ec0ff */
[----:B------:R1:W-:Y:S04]  /*26e90*/  STL [R1+0x154], R13 ;  /* 0x0001540d01007387 */ /* 0x0003e80000100800 */
[----:B------:R-:W3:Y:S01]  /*26ea0*/  LDL.LU R38, [R1+0xc48] ;  /* 0x000c480001267983 */ /* 0x000ee20000300800 */
[----:B0-----:R-:W-:-:S03]  /*26eb0*/  LOP3.LUT R2, R32, 0xffff, RZ, 0xc0, !PT ;  /* 0x0000ffff20027812 */ /* 0x001fc600078ec0ff */
[----:B------:R-:W3:Y:S04]  /*26ec0*/  LDL.LU R37, [R1+0xc44] ;  /* 0x000c440001257983 */ /* 0x000ee80000300800 */
[----:B------:R-:W-:Y:S04]  /*26ed0*/  STL [R1+0x150], R2 ;  /* 0x0001500201007387 */ /* 0x000fe80000100800 */
[----:B------:R-:W3:Y:S01]  /*26ee0*/  LDL.LU R34, [R1+0xa38] ;  /* 0x000a380001227983 */ /* 0x000ee20000300800 */
[----:B------:R-:W-:-:S03]  /*26ef0*/  LOP3.LUT R112, R33, 0xffff, RZ, 0xc0, !PT ;  /* 0x0000ffff21707812 */ /* 0x000fc600078ec0ff */
[----:B------:R-:W3:Y:S01]  /*26f00*/  LDL.LU R33, [R1+0x84c] ;  /* 0x00084c0001217983 */ /* 0x000ee20000300800 */
[----:B----4-:R-:W-:-:S03]  /*26f10*/  LOP3.LUT R113, R31, 0xffff, RZ, 0xc0, !PT ;  /* 0x0000ffff1f717812 */ /* 0x010fc600078ec0ff */
[----:B------:R-:W4:Y:S01]  /*26f20*/  LDL.LU R31, [R1+0x848] ;  /* 0x00084800011f7983 */ /* 0x000f220000300800 */
[----:B------:R-:W-:-:S03]  /*26f30*/  LOP3.LUT R114, R236, 0xffff, RZ, 0xc0, !PT ;  /* 0x0000ffffec727812 */ /* 0x000fc600078ec0ff */
[----:B------:R-:W4:Y:S01]  /*26f40*/  LDL.LU R236, [R1+0x215c] ;  /* 0x00215c0001ec7983 */ /* 0x000f220000300800 */
[----:B--2---:R-:W-:-:S03]  /*26f50*/  LOP3.LUT R14, R30, 0xffff, RZ, 0xc0, !PT ;  /* 0x0000ffff1e0e7812 */ /* 0x004fc600078ec0ff */
[----:B------:R-:W2:Y:S01]  /*26f60*/  LDL.LU R30, [R1+0x844] ;  /* 0x00084400011e7983 */ /* 0x000ea20000300800 */
[----:B------:R-:W-:Y:S02]  /*26f70*/  LOP3.LUT R111, R35, 0xffff, RZ, 0xc0, !PT ;  /* 0x0000ffff236f7812 */ /* 0x000fe400078ec0ff */
[----:B------:R-:W-:Y:S02]  /*26f80*/  LOP3.LUT R115, R197, 0xffff, RZ, 0xc0, !PT ;  /* 0x0000ffffc5737812 */ /* 0x000fe400078ec0ff */
[----:B------:R-:W-:Y:S02]  /*26f90*/  LOP3.LUT R4, R232, 0xffff, RZ, 0xc0, !PT ;  /* 0x0000ffffe8047812 */ /* 0x000fe400078ec0ff */
[----:B------:R-:W-:Y:S02]  /*26fa0*/  LOP3.LUT R232, R196, 0xffff, RZ, 0xc0, !PT ;  /* 0x0000ffffc4e87812 */ /* 0x000fe400078ec0ff */
[----:B------:R-:W-:Y:S02]  /*26fb0*/  LOP3.LUT R153, R153, 0xffff, RZ, 0xc0, !PT ;  /* 0x0000ffff99997812 */ /* 0x000fe400078ec0ff */
[----:B------:R-:W-:-:S02]  /*26fc0*/  PRMT R6, R115, 0x3340, R0 ;  /* 0x0000334073067816 */ /* 0x000fc40000000000 */
[----:B------:R-:W-:Y:S01]  /*26fd0*/  PRMT R11, R111, 0x3340, R113 ;  /* 0x000033406f0b7816 */ /* 0x000fe20000000071 */
[----:B------:R0:W-:Y:S01]  /*26fe0*/  STL [R1+0x14c], R14 ;  /* 0x00014c0e01007387 */ /* 0x0001e20000100800 */
[----:B------:R-:W-:Y:S02]  /*26ff0*/  LOP3.LUT R221, R152, 0xffff, RZ, 0xc0, !PT ;  /* 0x0000ffff98dd7812 */ /* 0x000fe400078ec0ff */
[----:B------:R-:W-:Y:S02]  /*27000*/  PRMT R7, R232, 0x3340, R0 ;  /* 0x00003340e8077816 */ /* 0x000fe40000000000 */
[----:B-1----:R-:W-:Y:S02]  /*27010*/  PRMT R13, R13, 0x3340, R14 ;  /* 0x000033400d0d7816 */ /* 0x002fe4000000000e */
[----:B------:R-:W-:Y:S02]  /*27020*/  PRMT R15, R2, 0x3340, R4 ;  /* 0x00003340020f7816 */ /* 0x000fe40000000004 */
[----:B------:R-:W-:-:S02]  /*27030*/  PRMT R8, R153, 0x3340, R0 ;  /* 0x0000334099087816 */ /* 0x000fc40000000000 */
[----:B0-----:R-:W-:Y:S02]  /*27040*/  PRMT R14, R112, 0x3340, R114 ;  /* 0x00003340700e7816 */ /* 0x001fe40000000072 */
[----:B------:R-:W-:Y:S01]  /*27050*/  PRMT R2, R11, 0x5410, R6 ;  /* 0x000054100b027816 */ /* 0x000fe20000000006 */
[----:B------:R0:W-:Y:S01]  /*27060*/  STL [R1+0x148], R4 ;  /* 0x0001480401007387 */ /* 0x0001e20000100800 */
[----:B------:R-:W-:Y:S02]  /*27070*/  PRMT R9, R221, 0x3340, R0 ;  /* 0x00003340dd097816 */ /* 0x000fe40000000000 */
[----:B------:R-:W-:Y:S01]  /*27080*/  PRMT R6, R13, 0x5410, R7 ;  /* 0x000054100d067816 */ /* 0x000fe20000000007 */
[----:B------:R-:W-:Y:S04]  /*27090*/  STL [R1+0x2110], R221 ;  /* 0x002110dd01007387 */ /* 0x000fe80000100800 */
[----:B------:R1:W-:Y:S01]  /*270a0*/  STL [R1+0x9f8], R2 ;  /* 0x0009f80201007387 */ /* 0x0003e20000100800 */
[----:B0-----:R-:W-:-:S03]  /*270b0*/  PRMT R4, R14, 0x5410, R8 ;  /* 0x000054100e047816 */ /* 0x001fc60000000008 */
[----:B------:R-:W-:Y:S04]  /*270c0*/  STL [R1+0x9f4], R6 ;  /* 0x0009f40601007387 */ /* 0x000fe80000100800 */
[----:B------:R-:W2:Y:S01]  /*270d0*/  LDL.LU R36, [R1+0xc58] ;  /* 0x000c580001247983 */ /* 0x000ea20000300800 */
[----:B-1----:R-:W-:-:S03]  /*270e0*/  PRMT R2, R15, 0x5410, R9 ;  /* 0x000054100f027816 */ /* 0x002fc60000000009 */
[----:B------:R-:W-:Y:S04]  /*270f0*/  STL [R1+0x9f0], R4 ;  /* 0x0009f00401007387 */ /* 0x000fe80000100800 */
[----:B------:R-:W2:Y:S04]  /*27100*/  LDL.LU R35, [R1+0xc54] ;  /* 0x000c540001237983 */ /* 0x000ea80000300800 */
[----:B------:R0:W-:Y:S04]  /*27110*/  STL [R1+0x9ec], R2 ;  /* 0x0009ec0201007387 */ /* 0x0001e80000100800 */
[----:B------:R-:W2:Y:S01]  /*27120*/  LDL.LU R32, [R1+0xc50] ;  /* 0x000c500001207983 */ /* 0x000ea20000300800 */
[----:B0-----:R-:W-:-:S02]  /*27130*/  LOP3.LUT R2, R39, 0xffff, RZ, 0xc0, !PT ;  /* 0x0000ffff27027812 */ /* 0x001fc400078ec0ff */
[----:B---3--:R-:W-:-:S03]  /*27140*/  LOP3.LUT R14, R34, 0xffff, RZ, 0xc0, !PT ;  /* 0x0000ffff220e7812 */ /* 0x008fc600078ec0ff */
[----:B------:R-:W-:Y:S04]  /*27150*/  STL [R1+0x16c], R2 ;  /* 0x00016c0201007387 */ /* 0x000fe80000100800 */
[----:B------:R0:W-:Y:S01]  /*27160*/  STL [R1+0x164], R14 ;  /* 0x0001640e01007387 */ /* 0x0001e20000100800 */
[----:B----4-:R-:W-:-:S03]  /*27170*/  LOP3.LUT R105, R31, 0xffff, RZ, 0xc0, !PT ;  /* 0x0000ffff1f697812 */ /* 0x010fc600078ec0ff */
[----:B------:R-:W3:Y:S04]  /*27180*/  LDL.LU R34, [R1+0xa3c] ;  /* 0x000a3c0001227983 */ /* 0x000ee80000300800 */
[----:B------:R-:W4:Y:S01]  /*27190*/  LDL.LU R31, [R1+0x858] ;  /* 0x00085800011f7983 */ /* 0x000f220000300800 */
[----:B------:R-:W-:-:S05]  /*271a0*/  LOP3.LUT R4, R33, 0xffff, RZ, 0xc0, !PT ;  /* 0x0000ffff21047812 */ /* 0x000fca00078ec0ff */
[----:B------:R1:W-:Y:S01]  /*271b0*/  STL [R1+0x168], R4 ;  /* 0x0001680401007387 */ /* 0x0003e20000100800 */
[----:B--2---:R-:W-:-:S03]  /*271c0*/  LOP3.LUT R106, R30, 0xffff, RZ, 0xc0, !PT ;  /* 0x0000ffff1e6a7812 */ /* 0x004fc600078ec0ff */
[----:B------:R-:W2:Y:S01]  /*271d0*/  LDL.LU R30, [R1+0x854] ;  /* 0x00085400011e7983 */ /* 0x000ea20000300800 */
[----:B------:R-:W-:Y:S02]  /*271e0*/  LOP3.LUT R103, R38, 0xffff, RZ, 0xc0, !PT ;  /* 0x0000ffff26677812 */ /* 0x000fe400078ec0ff */
[----:B------:R-:W-:Y:S01]  /*271f0*/  LOP3.LUT R107, R213, 0xffff, RZ, 0xc0, !PT ;  /* 0x0000ffffd56b7812 */ /* 0x000fe200078ec0ff */
[----:B------:R-:W3:Y:S01]  /*27200*/  LDL.LU R33, [R1+0x850] ;  /* 0x0008500001217983 */ /* 0x000ee20000300800 */
[----:B------:R-:W-:Y:S02]  /*27210*/  LOP3.LUT R104, R37, 0xffff, RZ, 0xc0, !PT ;  /* 0x0000ffff25687812 */ /* 0x000fe400078ec0ff */
[----:B------:R-:W-:Y:S02]  /*27220*/  LOP3.LUT R108, R212, 0xffff, RZ, 0xc0, !PT ;  /* 0x0000ffffd46c7812 */ /* 0x000fe400078ec0ff */
[----:B------:R-:W-:Y:S02]  /*27230*/  LOP3.LUT R233, R233, 0xffff, RZ, 0xc0, !PT ;  /* 0x0000ffffe9e97812 */ /* 0x000fe400078ec0ff */
[----:B------:R-:W-:-:S02]  /*27240*/  LOP3.LUT R155, R155, 0xffff, RZ, 0xc0, !PT ;  /* 0x0000ffff9b9b7812 */ /* 0x000fc400078ec0ff */
[----:B------:R-:W-:Y:S02]  /*27250*/  LOP3.LUT R9, R216, 0xffff, RZ, 0xc0, !PT ;  /* 0x0000ffffd8097812 */ /* 0x000fe400078ec0ff */
[--C-:B------:R-:W-:Y:S02]  /*27260*/  PRMT R6, R107, 0x3340, R0.reuse ;  /* 0x000033406b067816 */ /* 0x100fe40000000000 */
[----:B------:R-:W-:Y:S02]  /*27270*/  PRMT R11, R103, 0x3340, R105 ;  /* 0x00003340670b7816 */ /* 0x000fe40000000069 */
[----:B------:R-:W-:Y:S02]  /*27280*/  PRMT R7, R108, 0x3340, R0 ;  /* 0x000033406c077816 */ /* 0x000fe40000000000 */
[----:B------:R-:W-:Y:S02]  /*27290*/  PRMT R13, R104, 0x3340, R106 ;  /* 0x00003340680d7816 */ /* 0x000fe4000000006a */
[----:B------:R-:W-:Y:S01]  /*272a0*/  PRMT R15, R2, 0x3340, R4 ;  /* 0x00003340020f7816 */ /* 0x000fe20000000004 */
[----:B------:R1:W-:Y:S01]  /*272b0*/  STL [R1+0x174], R9 ;  /* 0x0001740901007387 */ /* 0x0003e20000100800 */
[----:B------:R-:W-:-:S02]  /*272c0*/  PRMT R8, R155, 0x3340, R0 ;  /* 0x000033409b087816 */ /* 0x000fc40000000000 */
[----:B0-----:R-:W-:Y:S02]  /*272d0*/  PRMT R14, R14, 0x3340, R233 ;  /* 0x000033400e0e7816 */ /* 0x001fe400000000e9 */
[----:B-1----:R-:W-:Y:S02]  /*272e0*/  PRMT R4, R11, 0x5410, R6 ;  /* 0x000054100b047816 */ /* 0x002fe40000000006 */
[----:B------:R-:W-:Y:S02]  /*272f0*/  PRMT R6, R13, 0x5410, R7 ;  /* 0x000054100d067816 */ /* 0x000fe40000000007 */
[----:B------:R-:W-:Y:S01]  /*27300*/  PRMT R9, R9, 0x3340, R0 ;  /* 0x0000334009097816 */ /* 0x000fe20000000000 */
[----:B------:R0:W-:Y:S01]  /*27310*/  STL [R1+0x9e8], R4 ;  /* 0x0009e80401007387 */ /* 0x0001e20000100800 */
[----:B------:R-:W-:-:S03]  /*27320*/  PRMT R2, R14, 0x5410, R8 ;  /* 0x000054100e027816 */ /* 0x000fc60000000008 */
[----:B------:R-:W-:Y:S01]  /*27330*/  STL [R1+0x9e4], R6 ;  /* 0x0009e40601007387 */ /* 0x000fe20000100800 */
[----:B------:R-:W-:Y:S02]  /*27340*/  LOP3.LUT R14, R36, 0xffff, RZ, 0xc0, !PT ;  /* 0x0000ffff240e7812 */ /* 0x000fe400078ec0ff */
[----:B0-----:R-:W-:Y:S01]  /*27350*/  PRMT R4, R15, 0x5410, R9 ;  /* 0x000054100f047816 */ /* 0x001fe20000000009 */
[----:B------:R0:W-:Y:S04]  /*27360*/  STL [R1+0x9e0], R2 ;  /* 0x0009e00201007387 */ /* 0x0001e80000100800 */
[----:B------:R2:W-:Y:S04]  /*27370*/  STL [R1+0x9dc], R4 ;  /* 0x0009dc0401007387 */ /* 0x0005e80000100800 */
[----:B------:R-:W3:Y:S01]  /*27380*/  LDL.LU R39, [R1+0xc60] ;  /* 0x000c600001277983 */ /* 0x000ee20000300800 */
[----:B0-----:R-:W-:-:S03]  /*27390*/  LOP3.LUT R2, R35, 0xffff, RZ, 0xc0, !PT ;  /* 0x0000ffff23027812 */ /* 0x001fc600078ec0ff */
[----:B------:R0:W-:Y:S01]  /*273a0*/  STL [R1+0x178], R14 ;  /* 0x0001780e01007387 */ /* 0x0001e20000100800 */
[----:B------:R-:W-:-:S03]  /*273b0*/  LOP3.LUT R99, R32, 0xffff, RZ, 0xc0, !PT ;  /* 0x0000ffff20637812 */ /* 0x000fc600078ec0ff */
[----:B------:R-:W3:Y:S04]  /*273c0*/  LDL.LU R38, [R1+0xc5c] ;  /* 0x000c5c0001267983 */ /* 0x000ee80000300800 */
[----:B------:R-:W-:Y:S04]  /*273d0*/  STL [R1+0x184], R2 ;  /* 0x0001840201007387 */ /* 0x000fe80000100800 */
[----:B------:R-:W3:Y:S04]  /*273e0*/  LDL.LU R37, [R1+0xa44] ;  /* 0x000a440001257983 */ /* 0x000ee80000300800 */
[----:B------:R-:W3:Y:S01]  /*273f0*/  LDL.LU R32, [R1+0xa40] ;  /* 0x000a400001207983 */ /* 0x000ee20000300800 */
[----:B----4-:R-:W-:-:S03]  /*27400*/  LOP3.LUT R15, R31, 0xffff, RZ, 0xc0, !PT ;  /* 0x0000ffff1f0f7812 */ /* 0x010fc600078ec0ff */
[----:B------:R-:W4:Y:S04]  /*27410*/  LDL.LU R31, [R1+0x860] ;  /* 0x00086000011f7983 */ /* 0x000f280000300800 */
[----:B------:R-:W4:Y:S04]  /*27420*/  LDL.LU R36, [R1+0x85c] ;  /* 0x00085c0001247983 */ /* 0x000f280000300800 */
[----:B------:R1:W-:Y:S01]  /*27430*/  STL [R1+0x170], R15 ;  /* 0x0001700f01007387 */ /* 0x0003e20000100800 */
[----:B--2---:R-:W-:-:S03]  /*27440*/  LOP3.LUT R4, R30, 0xffff, RZ, 0xc0, !PT ;  /* 0x0000ffff1e047812 */ /* 0x004fc600078ec0ff */
[----:B------:R-:W2:Y:S01]  /*27450*/  LDL.LU R30, [R1+0x63c] ;  /* 0x00063c00011e7983 */ /* 0x000ea20000300800 */
[----:B------:R-:W-:Y:S02]  /*27460*/  LOP3.LUT R96, R217, 0xffff, RZ, 0xc0, !PT ;  /* 0x0000ffffd9607812 */ /* 0x000fe400078ec0ff */
[----:B---3--:R-:W-:Y:S02]  /*27470*/  LOP3.LUT R101, R33, 0xffff, RZ, 0xc0, !PT ;  /* 0x0000ffff21657812 */ /* 0x008fe400078ec0ff */
[----:B------:R-:W-:Y:S02]  /*27480*/  LOP3.LUT R100, R34, 0xffff, RZ, 0xc0, !PT ;  /* 0x0000ffff22647812 */ /* 0x000fe400078ec0ff */
[----:B------:R-:W-:Y:S02]  /*27490*/  LOP3.LUT R102, R234, 0xffff, RZ, 0xc0, !PT ;  /* 0x0000ffffea667812 */ /* 0x000fe400078ec0ff */
[----:B------:R-:W-:Y:S02]  /*274a0*/  LOP3.LUT R157, R157, 0xffff, RZ, 0xc0, !PT ;  /* 0x0000ffff9d9d7812 */ /* 0x000fe400078ec0ff */
[----:B------:R-:W-:Y:S01]  /*274b0*/  LOP3.LUT R8, R224, 0xffff, RZ, 0xc0, !PT ;  /* 0x0000ffffe0087812 */ /* 0x000fe200078ec0ff */
[----:B------:R-:W-:Y:S01]  /*274c0*/  STL [R1+0x180], R4 ;  /* 0x0001800401007387 */ /* 0x000fe20000100800 */
[----:B------:R-:W-:-:S02]  /*274d0*/  PRMT R6, R96, 0x3340, R0 ;  /* 0x0000334060067816 */ /* 0x000fc40000000000 */
[----:B------:R-:W-:Y:S01]  /*274e0*/  PRMT R11, R99, 0x3340, R101 ;  /* 0x00003340630b7816 */ /* 0x000fe20000000065 */
[----:B------:R3:W-:Y:S01]  /*274f0*/  STL [R1+0x17c], R8 ;  /* 0x00017c0801007387 */ /* 0x0007e20000100800 */
[----:B------:R-:W-:Y:S02]  /*27500*/  PRMT R7, R157, 0x3340, R0 ;  /* 0x000033409d077816 */ /* 0x000fe40000000000 */
[----:B------:R-:W-:Y:S02]  /*27510*/  PRMT R13, R100, 0x3340, R102 ;  /* 0x00003340640d7816 */ /* 0x000fe40000000066 */
[----:B------:R-:W-:Y:S02]  /*27520*/  LOP3.LUT R234, R222, 0xffff, RZ, 0xc0, !PT ;  /* 0x0000ffffdeea7812 */ /* 0x000fe400078ec0ff */
[----:B0-----:R-:W-:Y:S02]  /*27530*/  PRMT R14, R14, 0x3340, R15 ;  /* 0x000033400e0e7816 */ /* 0x001fe4000000000f */
[----:B-1----:R-:W-:-:S02]  /*27540*/  PRMT R15, R2, 0x3340, R4 ;  /* 0x00003340020f7816 */ /* 0x002fc40000000004 */
[----:B---3--:R-:W-:Y:S02]  /*27550*/  PRMT R8, R8, 0x3340, R0 ;  /* 0x0000334008087816 */ /* 0x008fe40000000000 */
[----:B------:R-:W-:Y:S02]  /*27560*/  PRMT R2, R11, 0x5410, R6 ;  /* 0x000054100b027816 */ /* 0x000fe40000000006 */
[----:B------:R-:W-:Y:S02]  /*27570*/  PRMT R6, R13, 0x5410, R7 ;  /* 0x000054100d067816 */ /* 0x000fe40000000007 */
[----:B------:R-:W-:Y:S02]  /*27580*/  PRMT R9, R234, 0x3340, R0 ;  /* 0x00003340ea097816 */ /* 0x000fe40000000000 */
[----:B------:R-:W-:Y:S01]  /*27590*/  PRMT R4, R14, 0x5410, R8 ;  /* 0x000054100e047816 */ /* 0x000fe20000000008 */
[----:B------:R0:W-:Y:S04]  /*275a0*/  STL [R1+0x9d8], R2 ;  /* 0x0009d80201007387 */ /* 0x0001e80000100800 */
[----:B------:R-:W-:Y:S04]  /*275b0*/  STL [R1+0x9d4], R6 ;  /* 0x0009d40601007387 */ /* 0x000fe80000100800 */
[----:B------:R-:W3:Y:S01]  /*275c0*/  LDL.LU R35, [R1+0xc68] ;  /* 0x000c680001237983 */ /* 0x000ee20000300800 */
[----:B0-----:R-:W-:-:S03]  /*275d0*/  PRMT R2, R15, 0x5410, R9 ;  /* 0x000054100f027816 */ /* 0x001fc60000000009 */
[----:B------:R0:W-:Y:S04]  /*275e0*/  STL [R1+0x9d0], R4 ;  /* 0x0009d00401007387 */ /* 0x0001e80000100800 */
[----:B------:R-:W3:Y:S04]  /*275f0*/  LDL.LU R34, [R1+0xc64] ;  /* 0x000c640001227983 */ /* 0x000ee80000300800 */
[----:B------:R1:W-:Y:S04]  /*27600*/  STL [R1+0x9cc], R2 ;  /* 0x0009cc0201007387 */ /* 0x0003e80000100800 */
[----:B------:R-:W3:Y:S01]  /*27610*/  LDL.LU R33, [R1+0xa54] ;  /* 0x000a540001217983 */ /* 0x000ee20000300800 */
[----:B0-----:R-:W-:-:S02]  /*27620*/  LOP3.LUT R4, R38, 0xffff, RZ, 0xc0, !PT ;  /* 0x0000ffff26047812 */ /* 0x001fc400078ec0ff */
[----:B------:R-:W-:Y:S02]  /*27630*/  LOP3.LUT R89, R32, 0xffff, RZ, 0xc0, !PT ;  /* 0x0000ffff20597812 */ /* 0x000fe400078ec0ff */
[----:B------:R-:W3:Y:S04]  /*27640*/  LDL.LU R32, [R1+0xa50] ;  /* 0x000a500001207983 */ /* 0x000ee80000300800 */
[----:B------:R-:W-:Y:S01]  /*27650*/  STL [R1+0x1a4], R4 ;  /* 0x0001a40401007387 */ /* 0x000fe20000100800 */
        /* <DEDUP_REMOVED lines=9> */
[----:B-1----:R-:W-:Y:S02]  /*276f0*/  LOP3.LUT R2, R158, 0xffff, RZ, 0xc0, !PT ;  /* 0x0000ffff9e027812 */ /* 0x002fe400078ec0ff */
[----:B------:R-:W-:Y:S02]  /*27700*/  LOP3.LUT R88, R39, 0xffff, RZ, 0xc0, !PT ;  /* 0x0000ffff27587812 */ /* 0x000fe400078ec0ff */
[----:B------:R-:W-:-:S02]  /*27710*/  LOP3.LUT R92, R244, 0xffff, RZ, 0xc0, !PT ;  /* 0x0000fffff45c7812 */ /* 0x000fc400078ec0ff */
[----:B------:R-:W-:Y:S02]  /*27720*/  LOP3.LUT R9, R231, 0xffff, RZ, 0xc0, !PT ;  /* 0x0000ffffe7097812 */ /* 0x000fe400078ec0ff */
[----:B------:R-:W-:Y:S02]  /*27730*/  PRMT R6, R95, 0x3340, R0 ;  /* 0x000033405f067816 */ /* 0x000fe40000000000 */
[----:B------:R-:W-:Y:S01]  /*27740*/  PRMT R11, R93, 0x3340, R94 ;  /* 0x000033405d0b7816 */ /* 0x000fe2000000005e */
[----:B------:R0:W-:Y:S01]  /*27750*/  STL [R1+0x198], R15 ;  /* 0x0001980f01007387 */ /* 0x0001e20000100800 */
[--C-:B------:R-:W-:Y:S02]  /*27760*/  PRMT R7, R2, 0x3340, R0.reuse ;  /* 0x0000334002077816 */ /* 0x100fe40000000000 */
[----:B------:R-:W-:Y:S01]  /*27770*/  PRMT R13, R89, 0x3340, R91 ;  /* 0x00003340590d7816 */ /* 0x000fe2000000005b */
[----:B------:R1:W-:Y:S01]  /*27780*/  STL [R1+0x2114], R2 ;  /* 0x0021140201007387 */ /* 0x0003e20000100800 */
[----:B------:R-:W-:-:S02]  /*27790*/  PRMT R8, R92, 0x3340, R0 ;  /* 0x000033405c087816 */ /* 0x000fc40000000000 */
[----:B------:R-:W-:Y:S01]  /*277a0*/  PRMT R14, R88, 0x3340, R90 ;  /* 0x00003340580e7816 */ /* 0x000fe2000000005a */
[----:B------:R1:W-:Y:S01]  /*277b0*/  STL [R1+0x194], R9 ;  /* 0x0001940901007387 */ /* 0x0003e20000100800 */
[----:B0-----:R-:W-:Y:S02]  /*277c0*/  PRMT R15, R4, 0x3340, R15 ;  /* 0x00003340040f7816 */ /* 0x001fe4000000000f */
[----:B------:R-:W-:Y:S02]  /*277d0*/  PRMT R4, R11, 0x5410, R6 ;  /* 0x000054100b047816 */ /* 0x000fe40000000006 */
[----:B------:R-:W-:Y:S02]  /*277e0*/  PRMT R6, R13, 0x5410, R7 ;  /* 0x000054100d067816 */ /* 0x000fe40000000007 */
[----:B-1----:R-:W-:Y:S02]  /*277f0*/  PRMT R2, R14, 0x5410, R8 ;  /* 0x000054100e027816 */ /* 0x002fe40000000008 */
[----:B------:R-:W-:Y:S01]  /*27800*/  PRMT R9, R9, 0x3340, R0 ;  /* 0x0000334009097816 */ /* 0x000fe20000000000 */
[----:B------:R0:W-:Y:S04]  /*27810*/  STL [R1+0x858], R4 ;  /* 0x0008580401007387 */ /* 0x0001e80000100800 */
[----:B------:R-:W-:Y:S01]  /*27820*/  STL [R1+0x854], R6 ;  /* 0x0008540601007387 */ /* 0x000fe20000100800 */
[----:B---3--:R-:W-:-:S02]  /*27830*/  LOP3.LUT R14, R35, 0xffff, RZ, 0xc0, !PT ;  /* 0x0000ffff230e7812 */ /* 0x008fc400078ec0ff */
[----:B0-----:R-:W-:Y:S01]  /*27840*/  PRMT R4, R15, 0x5410, R9 ;  /* 0x000054100f047816 */ /* 0x001fe20000000009 */
[----:B------:R0:W-:Y:S04]  /*27850*/  STL [R1+0x850], R2 ;  /* 0x0008500201007387 */ /* 0x0001e80000100800 */
[----:B------:R1:W-:Y:S04]  /*27860*/  STL [R1+0x84c], R4 ;  /* 0x00084c0401007387 */ /* 0x0003e80000100800 */
[----:B------:R-:W3:Y:S01]  /*27870*/  LDL.LU R38, [R1+0xc78] ;  /* 0x000c780001267983 */ /* 0x000ee20000300800 */
[----:B0-----:R-:W-:-:S02]  /*27880*/  LOP3.LUT R2, R34, 0xffff, RZ, 0xc0, !PT ;  /* 0x0000ffff22027812 */ /* 0x001fc400078ec0ff */
[----:B------:R-:W-:Y:S01]  /*27890*/  LOP3.LUT R84, R33, 0xffff, RZ, 0xc0, !PT ;  /* 0x0000ffff21547812 */ /* 0x000fe200078ec0ff */
[----:B------:R-:W-:Y:S04]  /*278a0*/  STL [R1+0x190], R14 ;  /* 0x0001900e01007387 */ /* 0x000fe80000100800 */
[----:B------:R-:W3:Y:S04]  /*278b0*/  LDL.LU R33, [R1+0xc74] ;  /* 0x000c740001217983 */ /* 0x000ee80000300800 */
[----:B------:R0:W-:Y:S04]  /*278c0*/  STL [R1+0x18c], R2 ;  /* 0x00018c0201007387 */ /* 0x0001e80000100800 */
[----:B------:R-:W3:Y:S01]  /*278d0*/  LDL.LU R37, [R1+0xa64] ;  /* 0x000a640001257983 */ /* 0x000ee20000300800 */
[----:B------:R-:W-:-:S03]  /*278e0*/  LOP3.LUT R78, R32, 0xffff, RZ, 0xc0, !PT ;  /* 0x0000ffff204e7812 */ /* 0x000fc600078ec0ff */
[----:B------:R-:W3:Y:S04]  /*278f0*/  LDL.LU R36, [R1+0xa60] ;  /* 0x000a600001247983 */ /* 0x000ee80000300800 */
[----:B------:R-:W3:Y:S01]  /*27900*/  LDL.LU R32, [R1+0x870] ;  /* 0x0008700001207983 */ /* 0x000ee20000300800 */
[----:B----4-:R-:W-:-:S03]  /*27910*/  LOP3.LUT R79, R31, 0xffff, RZ, 0xc0, !PT ;  /* 0x0000ffff1f4f7812 */ /* 0x010fc600078ec0ff */
[----:B------:R-:W4:Y:S04]  /*27920*/  LDL.LU R35, [R1+0x86c] ;  /* 0x00086c0001237983 */ /* 0x000f280000300800 */
[----:B------:R-:W4:Y:S01]  /*27930*/  LDL.LU R31, [R1+0x654] ;  /* 0x00065400011f7983 */ /* 0x000f220000300800 */
[----:B--2---:R-:W-:-:S03]  /*27940*/  LOP3.LUT R85, R30, 0xffff, RZ, 0xc0, !PT ;  /* 0x0000ffff1e557812 */ /* 0x004fc600078ec0ff */
[----:B------:R-:W2:Y:S01]  /*27950*/  LDL.LU R30, [R1+0x650] ;  /* 0x00065000011e7983 */ /* 0x000ea20000300800 */
[----:B------:R-:W-:Y:S02]  /*27960*/  LOP3.LUT R87, R161, 0xffff, RZ, 0xc0, !PT ;  /* 0x0000ffffa1577812 */ /* 0x000fe400078ec0ff */
[----:B------:R-:W-:Y:S02]  /*27970*/  LOP3.LUT R80, R236, 0xffff, RZ, 0xc0, !PT ;  /* 0x0000ffffec507812 */ /* 0x000fe400078ec0ff */
[----:B-1----:R-:W-:Y:S02]  /*27980*/  LOP3.LUT R4, R160, 0xffff, RZ, 0xc0, !PT ;  /* 0x0000ffffa0047812 */ /* 0x002fe400078ec0ff */
[----:B------:R-:W-:Y:S02]  /*27990*/  LOP3.LUT R235, R235, 0xffff, RZ, 0xc0, !PT ;  /* 0x0000ffffebeb7812 */ /* 0x000fe400078ec0ff */
[----:B------:R-:W-:Y:S02]  /*279a0*/  PRMT R6, R87, 0x3340, R0 ;  /* 0x0000334057067816 */ /* 0x000fe40000000000 */
[----:B------:R-:W-:-:S02]  /*279b0*/  PRMT R11, R84, 0x3340, R85 ;  /* 0x00003340540b7816 */ /* 0x000fc40000000055 */
[----:B------:R-:W-:Y:S02]  /*279c0*/  PRMT R7, R4, 0x3340, R0 ;  /* 0x0000334004077816 */ /* 0x000fe40000000000 */
[----:B------:R-:W-:Y:S02]  /*279d0*/  PRMT R13, R78, 0x3340, R80 ;  /* 0x000033404e0d7816 */ /* 0x000fe40000000050 */
[----:B------:R-:W-:Y:S02]  /*279e0*/  LOP3.LUT R81, R251, 0xffff, RZ, 0xc0, !PT ;  /* 0x0000fffffb517812 */ /* 0x000fe400078ec0ff */
[----:B------:R-:W-:Y:S02]  /*279f0*/  LOP3.LUT R236, R250, 0xffff, RZ, 0xc0, !PT ;  /* 0x0000fffffaec7812 */ /* 0x000fe400078ec0ff */
[----:B------:R-:W-:Y:S02]  /*27a00*/  PRMT R15, R2, 0x3340, R235 ;  /* 0x00003340020f7816 */ /* 0x000fe400000000eb */
[----:B0-----:R-:W-:-:S02]  /*27a10*/  PRMT R2, R11, 0x5410, R6 ;  /* 0x000054100b027816 */ /* 0x001fc40000000006 */
[----:B------:R-:W-:Y:S02]  /*27a20*/  PRMT R6, R13, 0x5410, R7 ;  /* 0x000054100d067816 */ /* 0x000fe40000000007 */
[--C-:B------:R-:W-:Y:S02]  /*27a30*/  PRMT R8, R81, 0x3340, R0.reuse ;  /* 0x0000334051087816 */ /* 0x100fe40000000000 */
[----:B------:R-:W-:Y:S01]  /*27a40*/  PRMT R14, R14, 0x3340, R79 ;  /* 0x000033400e0e7816 */ /* 0x000fe2000000004f */
[----:B------:R0:W-:Y:S01]  /*27a50*/  STL [R1+0x2118], R4 ;  /* 0x0021180401007387 */ /* 0x0001e20000100800 */
[----:B------:R-:W-:-:S03]  /*27a60*/  PRMT R9, R236, 0x3340, R0 ;  /* 0x00003340ec097816 */ /* 0x000fc60000000000 */
[----:B------:R1:W-:Y:S04]  /*27a70*/  STL [R1+0x848], R2 ;  /* 0x0008480201007387 */ /* 0x0003e80000100800 */
[----:B------:R-:W-:Y:S01]  /*27a80*/  STL [R1+0x844], R6 ;  /* 0x0008440601007387 */ /* 0x000fe20000100800 */
[----:B0-----:R-:W-:-:S03]  /*27a90*/  PRMT R4, R14, 0x5410, R8 ;  /* 0x000054100e047816 */ /* 0x001fc60000000008 */
[----:B------:R-:W2:Y:S01]  /*27aa0*/  LDL.LU R34, [R1+0xc88] ;  /* 0x000c880001227983 */ /* 0x000ea20000300800 */
[----:B-1----:R-:W-:-:S03]  /*27ab0*/  PRMT R2, R15, 0x5410, R9 ;  /* 0x000054100f027816 */ /* 0x002fc60000000009 */
[----:B------:R-:W-:Y:S04]  /*27ac0*/  STL [R1+0x840], R4 ;  /* 0x0008400401007387 */ /* 0x000fe80000100800 */
[----:B------:R0:W-:Y:S01]  /*27ad0*/  STL [R1+0x83c], R2 ;  /* 0x00083c0201007387 */ /* 0x0001e20000100800 */
[----:B---3--:R-:W-:Y:S02]  /*27ae0*/  LOP3.LUT R13, R38, 0xffff, RZ, 0xc0, !PT ;  /* 0x0000ffff260d7812 */ /* 0x008fe400078ec0ff */
[----:B------:R-:W-:Y:S02]  /*27af0*/  LOP3.LUT R14, R33, 0xffff, RZ, 0xc0, !PT ;  /* 0x0000ffff210e7812 */ /* 0x000fe400078ec0ff */
[----:B------:R-:W3:Y:S04]  /*27b00*/  LDL.LU R33, [R1+0xc84] ;  /* 0x000c840001217983 */ /* 0x000ee80000300800 */
[----:B------:R1:W-:Y:S01]  /*27b10*/  STL [R1+0x1ac], R13 ;  /* 0x0001ac0d01007387 */ /* 0x0003e20000100800 */
[----:B0-----:R-:W-:-:S03]  /*27b20*/  LOP3.LUT R2, R37, 0xffff, RZ, 0xc0, !PT ;  /* 0x0000ffff25027812 */ /* 0x001fc600078ec0ff */
[----:B------:R0:W-:Y:S01]  /*27b30*/  STL [R1+0x1a8], R14 ;  /* 0x0001a80e01007387 */ /* 0x0001e20000100800 */
[----:B------:R-:W-:-:S03]  /*27b40*/  LOP3.LUT R71, R32, 0xffff, RZ, 0xc0, !PT ;  /* 0x0000ffff20477812 */ /* 0x000fc600078ec0ff */
[----:B------:R-:W3:Y:S04]  /*27b50*/  LDL.LU R32, [R1+0xa74] ;  /* 0x000a740001207983 */ /* 0x000ee80000300800 */
[----:B------:R0:W-:Y:S01]  /*27b60*/  STL [R1+0x1c0], R2 ;  /* 0x0001c00201007387 */ /* 0x0001e20000100800 */
[----:B----4-:R-:W-:-:S03]  /*27b70*/  LOP3.LUT R4, R31, 0xffff, RZ, 0xc0, !PT ;  /* 0x0000ffff1f047812 */ /* 0x010fc600078ec0ff */
[----:B------:R-:W4:Y:S04]  /*27b80*/  LDL.LU R38, [R1+0xa70] ;  /* 0x000a700001267983 */ /* 0x000f280000300800 */
[----:B------:R-:W4:Y:S04]  /*27b90*/  LDL.LU R37, [R1+0x880] ;  /* 0x0008800001257983 */ /* 0x000f280000300800 */
[----:B------:R-:W4:Y:S04]  /*27ba0*/  LDL.LU R31, [R1+0x87c] ;  /* 0x00087c00011f7983 */ /* 0x000f280000300800 */
[----:B------:R-:W-:Y:S01]  /*27bb0*/  STL [R1+0x1bc], R4 ;  /* 0x0001bc0401007387 */ /* 0x000fe20000100800 */
[----:B--2---:R-:W-:-:S03]  /*27bc0*/  LOP3.LUT R76, R30, 0xffff, RZ, 0xc0, !PT ;  /* 0x0000ffff1e4c7812 */ /* 0x004fc600078ec0ff */
[----:B------:R-:W2:Y:S01]  /*27bd0*/  LDL.LU R30, [R1+0x668] ;  /* 0x00066800011e7983 */ /* 0x000ea20000300800 */
[----:B------:R-:W-:Y:S02]  /*27be0*/  LOP3.LUT R75, R36, 0xffff, RZ, 0xc0, !PT ;  /* 0x0000ffff244b7812 */ /* 0x000fe400078ec0ff */
[----:B------:R-:W-:Y:S02]  /*27bf0*/  LOP3.LUT R77, R163, 0xffff, RZ, 0xc0, !PT ;  /* 0x0000ffffa34d7812 */ /* 0x000fe400078ec0ff */
[----:B------:R-:W-:Y:S02]  /*27c00*/  LOP3.LUT R73, R237, 0xffff, RZ, 0xc0, !PT ;  /* 0x0000ffffed497812 */ /* 0x000fe400078ec0ff */
[----:B------:R-:W-:Y:S01]  /*27c10*/  LOP3.LUT R72, R35, 0xffff, RZ, 0xc0, !PT ;  /* 0x0000ffff23487812 */ /* 0x000fe200078ec0ff */
[----:B------:R-:W2:Y:S01]  /*27c20*/  LDL.LU R237, [R1+0x2154] ;  /* 0x0021540001ed7983 */ /* 0x000ea20000300800 */
[----:B------:R-:W-:Y:S02]  /*27c30*/  LOP3.LUT R74, R252, 0xffff, RZ, 0xc0, !PT ;  /* 0x0000fffffc4a7812 */ /* 0x000fe400078ec0ff */
[----:B------:R-:W-:-:S02]  /*27c40*/  LOP3.LUT R9, R165, 0xffff, RZ, 0xc0, !PT ;  /* 0x0000ffffa5097812 */ /* 0x000fc400078ec0ff */
[----:B------:R-:W-:Y:S02]  /*27c50*/  PRMT R6, R77, 0x3340, R0 ;  /* 0x000033404d067816 */ /* 0x000fe40000000000 */
[----:B------:R-:W-:Y:S02]  /*27c60*/  PRMT R11, R75, 0x3340, R76 ;  /* 0x000033404b0b7816 */ /* 0x000fe4000000004c */
[----:B------:R-:W-:Y:S02]  /*27c70*/  PRMT R7, R73, 0x3340, R0 ;  /* 0x0000334049077816 */ /* 0x000fe40000000000 */
[----:B-1----:R-:W-:Y:S02]  /*27c80*/  PRMT R13, R13, 0x3340, R71 ;  /* 0x000033400d0d7816 */ /* 0x002fe40000000047 */
[----:B------:R-:W-:Y:S01]  /*27c90*/  PRMT R15, R2, 0x3340, R4 ;  /* 0x00003340020f7816 */ /* 0x000fe20000000004 */
[----:B------:R1:W-:Y:S01]  /*27ca0*/  STL [R1+0x1b8], R9 ;  /* 0x0001b80901007387 */ /* 0x0003e20000100800 */
[----:B------:R-:W-:-:S02]  /*27cb0*/  PRMT R8, R74, 0x3340, R0 ;  /* 0x000033404a087816 */ /* 0x000fc40000000000 */
[----:B0-----:R-:W-:Y:S02]  /*27cc0*/  PRMT R14, R14, 0x3340, R72 ;  /* 0x000033400e0e7816 */ /* 0x001fe40000000048 */
[----:B------:R-:W-:Y:S02]  /*27cd0*/  PRMT R2, R11, 0x5410, R6 ;  /* 0x000054100b027816 */ /* 0x000fe40000000006 */
[----:B------:R-:W-:Y:S02]  /*27ce0*/  PRMT R6, R13, 0x5410, R7 ;  /* 0x000054100d067816 */ /* 0x000fe40000000007 */
[----:B-1----:R-:W-:Y:S01]  /*27cf0*/  PRMT R9, R9, 0x3340, R0 ;  /* 0x0000334009097816 */ /* 0x002fe20000000000 */
[----:B------:R0:W-:Y:S01]  /*27d00*/  STL [R1+0x838], R2 ;  /* 0x0008380201007387 */ /* 0x0001e20000100800 */
[----:B------:R-:W-:-:S03]  /*27d10*/  PRMT R4, R14, 0x5410, R8 ;  /* 0x000054100e047816 */ /* 0x000fc60000000008 */
[----:B------:R-:W-:Y:S01]  /*27d20*/  STL [R1+0x834], R6 ;  /* 0x0008340601007387 */ /* 0x000fe20000100800 */
[----:B------:R-:W-:Y:S02]  /*27d30*/  LOP3.LUT R11, R34, 0xffff, RZ, 0xc0, !PT ;  /* 0x0000ffff220b7812 */ /* 0x000fe400078ec0ff */
[----:B0-----:R-:W-:Y:S01]  /*27d40*/  PRMT R2, R15, 0x5410, R9 ;  /* 0x000054100f027816 */ /* 0x001fe20000000009 */
[----:B------:R0:W-:Y:S04]  /*27d50*/  STL [R1+0x830], R4 ;  /* 0x0008300401007387 */ /* 0x0001e80000100800 */
[----:B------:R-:W2:Y:S04]  /*27d60*/  LDL.LU R36, [R1+0xc98] ;  /* 0x000c980001247983 */ /* 0x000ea80000300800 */
[----:B------:R1:W-:Y:S04]  /*27d70*/  STL [R1+0x82c], R2 ;  /* 0x00082c0201007387 */ /* 0x0003e80000100800 */
[----:B------:R-:W2:Y:S04]  /*27d80*/  LDL.LU R34, [R1+0xc94] ;  /* 0x000c940001227983 */ /* 0x000ea80000300800 */
[----:B------:R1:W-:Y:S01]  /*27d90*/  STL [R1+0x1b4], R11 ;  /* 0x0001b40b01007387 */ /* 0x0003e20000100800 */
[----:B---3--:R-:W-:-:S03]  /*27da0*/  LOP3.LUT R13, R33, 0xffff, RZ, 0xc0, !PT ;  /* 0x0000ffff210d7812 */ /* 0x008fc600078ec0ff */
[----:B------:R-:W3:Y:S04]  /*27db0*/  LDL.LU R35, [R1+0xa84] ;  /* 0x000a840001237983 */ /* 0x000ee80000300800 */
[----:B------:R-:W3:Y:S04]  /*27dc0*/  LDL.LU R33, [R1+0xa80] ;  /* 0x000a800001217983 */ /* 0x000ee80000300800 */
[----:B------:R1:W-:Y:S01]  /*27dd0*/  STL [R1+0x1b0], R13 ;  /* 0x0001b00d01007387 */ /* 0x0003e20000100800 */
[----:B------:R-:W-:-:S03]  /*27de0*/  LOP3.LUT R66, R32, 0xffff, RZ, 0xc0, !PT ;  /* 0x0000ffff20427812 */ /* 0x000fc600078ec0ff */
[----:B------:R-:W3:Y:S01]  /*27df0*/  LDL.LU R32, [R1+0x890] ;  /* 0x0008900001207983 */ /* 0x000ee20000300800 */
[----:B----4-:R-:W-:-:S03]  /*27e00*/  LOP3.LUT R68, R31, 0xffff, RZ, 0xc0, !PT ;  /* 0x0000ffff1f447812 */ /* 0x010fc600078ec0ff */
[----:B------:R-:W4:Y:S01]  /*27e10*/  LDL.LU R31, [R1+0x88c] ;  /* 0x00088c00011f7983 */ /* 0x000f220000300800 */
[----:B0-----:R-:W-:-:S05]  /*27e20*/  LOP3.LUT R4, R38, 0xffff, RZ, 0xc0, !PT ;  /* 0x0000ffff26047812 */ /* 0x001fca00078ec0ff */
[----:B------:R-:W-:Y:S01]  /*27e30*/  STL [R1+0x1d0], R4 ;  /* 0x0001d00401007387 */ /* 0x000fe20000100800 */
[----:B--2---:R-:W-:-:S03]  /*27e40*/  LOP3.LUT R69, R30, 0xffff, RZ, 0xc0, !PT ;  /* 0x0000ffff1e457812 */ /* 0x004fc600078ec0ff */
[----:B------:R-:W2:Y:S01]  /*27e50*/  LDL.LU R30, [R1+0x670] ;  /* 0x00067000011e7983 */ /* 0x000ea20000300800 */
[----:B------:R-:W-:Y:S02]  /*27e60*/  LOP3.LUT R67, R37, 0xffff, RZ, 0xc0, !PT ;  /* 0x0000ffff25437812 */ /* 0x000fe400078ec0ff */
[----:B------:R-:W-:Y:S02]  /*27e70*/  LOP3.LUT R70, R240, 0xffff, RZ, 0xc0, !PT ;  /* 0x0000fffff0467812 */ /* 0x000fe400078ec0ff */
[----:B------:R-:W-:Y:S01]  /*27e80*/  LOP3.LUT R7, R238, 0xffff, RZ, 0xc0, !PT ;  /* 0x0000ffffee077812 */ /* 0x000fe200078ec0ff */
[----:B------:R-:W2:Y:S01]  /*27e90*/  LDL.LU R240, [R1+0x2150] ;  /* 0x0021500001f07983 */ /* 0x000ea20000300800 */
[----:B------:R-:W-:Y:S02]  /*27ea0*/  LOP3.LUT R8, R167, 0xffff, RZ, 0xc0, !PT ;  /* 0x0000ffffa7087812 */ /* 0x000fe400078ec0ff */
[----:B-1----:R-:W-:Y:S01]  /*27eb0*/  LOP3.LUT R2, R166, 0xffff, RZ, 0xc0, !PT ;  /* 0x0000ffffa6027812 */ /* 0x002fe200078ec0ff */
[----:B------:R-:W2:Y:S01]  /*27ec0*/  LDL.LU R238, [R1+0x214c] ;  /* 0x00214c0001ee7983 */ /* 0x000ea20000300800 */
[----:B------:R-:W-:-:S02]  /*27ed0*/  PRMT R6, R70, 0x3340, R0 ;  /* 0x0000334046067816 */ /* 0x000fc40000000000 */
[----:B------:R-:W-:Y:S01]  /*27ee0*/  PRMT R11, R11, 0x3340, R67 ;  /* 0x000033400b0b7816 */ /* 0x000fe20000000043 */
[----:B------:R0:W-:Y:S01]  /*27ef0*/  STL [R1+0x1c8], R7 ;  /* 0x0001c80701007387 */ /* 0x0001e20000100800 */
[----:B------:R-:W-:Y:S02]  /*27f00*/  LOP3.LUT R237, R237, 0xffff, RZ, 0xc0, !PT ;  /* 0x0000ffffeded7812 */ /* 0x000fe400078ec0ff */
[----:B------:R-:W-:Y:S01]  /*27f10*/  PRMT R9, R2, 0x3340, R0 ;  /* 0x0000334002097816 */ /* 0x000fe20000000000 */
[----:B------:R1:W-:Y:S01]  /*27f20*/  STL [R1+0x1c4], R8 ;  /* 0x0001c40801007387 */ /* 0x0003e20000100800 */
[----:B------:R-:W-:-:S03]  /*27f30*/  PRMT R13, R13, 0x3340, R68 ;  /* 0x000033400d0d7816 */ /* 0x000fc60000000044 */
[----:B------:R1:W-:Y:S01]  /*27f40*/  STL [R1+0x2120], R2 ;  /* 0x0021200201007387 */ /* 0x0003e20000100800 */
[----:B------:R-:W-:Y:S02]  /*27f50*/  PRMT R14, R66, 0x3340, R69 ;  /* 0x00003340420e7816 */ /* 0x000fe40000000045 */
[--C-:B0-----:R-:W-:Y:S02]  /*27f60*/  PRMT R7, R7, 0x3340, R0.reuse ;  /* 0x0000334007077816 */ /* 0x101fe40000000000 */
[----:B------:R-:W-:Y:S02]  /*27f70*/  PRMT R15, R4, 0x3340, R237 ;  /* 0x00003340040f7816 */ /* 0x000fe400000000ed */
[----:B-1----:R-:W-:Y:S02]  /*27f80*/  PRMT R8, R8, 0x3340, R0 ;  /* 0x0000334008087816 */ /* 0x002fe40000000000 */
[----:B------:R-:W-:Y:S02]  /*27f90*/  PRMT R2, R11, 0x5410, R6 ;  /* 0x000054100b027816 */ /* 0x000fe40000000006 */
[----:B------:R-:W-:-:S02]  /*27fa0*/  PRMT R6, R13, 0x5410, R7 ;  /* 0x000054100d067816 */ /* 0x000fc40000000007 */
[----:B------:R-:W-:Y:S01]  /*27fb0*/  PRMT R4, R14, 0x5410, R8 ;  /* 0x000054100e047816 */ /* 0x000fe20000000008 */
[----:B------:R0:W-:Y:S04]  /*27fc0*/  STL [R1+0x828], R2 ;  /* 0x0008280201007387 */ /* 0x0001e80000100800 */
[----:B------:R-:W-:Y:S01]  /*27fd0*/  STL [R1+0x824], R6 ;  /* 0x0008240601007387 */ /* 0x000fe20000100800 */
[----:B0-----:R-:W-:-:S03]  /*27fe0*/  PRMT R2, R15, 0x5410, R9 ;  /* 0x000054100f027816 */ /* 0x001fc60000000009 */
[----:B------:R-:W-:Y:S01]  /*27ff0*/  STL [R1+0x820], R4 ;  /* 0x0008200401007387 */ /* 0x000fe20000100800 */
[----:B------:R-:W-:-:S03]  /*28000*/  LOP3.LUT R64, R36, 0xffff, RZ, 0xc0, !PT ;  /* 0x0000ffff24407812 */ /* 0x000fc600078ec0ff */
[----:B------:R3:W-:Y:S01]  /*28010*/  STL [R1+0x81c], R2 ;  /* 0x00081c0201007387 */ /* 0x0007e20000100800 */
[----:B------:R-:W-:-:S03]  /*28020*/  LOP3.LUT R57, R34, 0xffff, RZ, 0xc0, !PT ;  /* 0x0000ffff22397812 */ /* 0x000fc600078ec0ff */
[----:B------:R-:W2:Y:S04]  /*28030*/  LDL.LU R34, [R1+0xcac] ;  /* 0x000cac0001227983 */ /* 0x000ea80000300800 */
[----:B------:R-:W2:Y:S01]  /*28040*/  LDL.LU R36, [R1+0xca8] ;  /* 0x000ca80001247983 */ /* 0x000ea20000300800 */
[----:B---3--:R-:W-:-:S03]  /*28050*/  LOP3.LUT R2, R33, 0xffff, RZ, 0xc0, !PT ;  /* 0x0000ffff21027812 */ /* 0x008fc600078ec0ff */
[----:B------:R-:W3:Y:S04]  /*28060*/  LDL.LU R33, [R1+0xca4] ;  /* 0x000ca40001217983 */ /* 0x000ee80000300800 */
[----:B------:R-:W-:Y:S01]  /*28070*/  STL [R1+0x1e0], R2 ;  /* 0x0001e00201007387 */ /* 0x000fe20000100800 */
[----:B------:R-:W-:-:S03]  /*28080*/  LOP3.LUT R65, R32, 0xffff, RZ, 0xc0, !PT ;  /* 0x0000ffff20417812 */ /* 0x000fc600078ec0ff */
[----:B------:R-:W3:Y:S01]  /*28090*/  LDL.LU R32, [R1+0xa90] ;  /* 0x000a900001207983 */ /* 0x000ee20000300800 */
[----:B----4-:R-:W-:-:S03]  /*280a0*/  LOP3.LUT R59, R31, 0xffff, RZ, 0xc0, !PT ;  /* 0x0000ffff1f3b7812 */ /* 0x010fc600078ec0ff */
[----:B------:R-:W4:Y:S01]  /*280b0*/  LDL.LU R31, [R1+0x8a4] ;  /* 0x0008a400011f7983 */ /* 0x000f220000300800 */
[----:B------:R-:W-:Y:S02]  /*280c0*/  LOP3.LUT R61, R241, 0xffff, RZ, 0xc0, !PT ;  /* 0x0000fffff13d7812 */ /* 0x000fe400078ec0ff */
[----:B------:R-:W-:Y:S01]  /*280d0*/  LOP3.LUT R7, R239, 0xffff, RZ, 0xc0, !PT ;  /* 0x0000ffffef077812 */ /* 0x000fe200078ec0ff */
        /* <DEDUP_REMOVED lines=8> */
[----:B------:R-:W-:Y:S01]  /*28160*/  PRMT R6, R61, 0x3340, R0 ;  /* 0x000033403d067816 */ /* 0x000fe20000000000 */
[----:B------:R-:W2:Y:S01]  /*28170*/  LDL.LU R38, [R1+0x67c] ;  /* 0x00067c0001267983 */ /* 0x000ea20000300800 */
[----:B------:R-:W-:Y:S02]  /*28180*/  PRMT R11, R64, 0x3340, R65 ;  /* 0x00003340400b7816 */ /* 0x000fe40000000041 */
[----:B------:R-:W-:Y:S01]  /*28190*/  LOP3.LUT R238, R238, 0xffff, RZ, 0xc0, !PT ;  /* 0x0000ffffeeee7812 */ /* 0x000fe200078ec0ff */
[----:B------:R0:W-:Y:S01]  /*281a0*/  STL [R1+0x1d8], R7 ;  /* 0x0001d80701007387 */ /* 0x0001e20000100800 */
[----:B------:R-:W-:-:S02]  /*281b0*/  PRMT R13, R57, 0x3340, R59 ;  /* 0x00003340390d7816 */ /* 0x000fc4000000003b */
[--C-:B------:R-:W-:Y:S01]  /*281c0*/  PRMT R9, R4, 0x3340, R0.reuse ;  /* 0x0000334004097816 */ /* 0x100fe20000000000 */
[----:B------:R1:W-:Y:S01]  /*281d0*/  STL [R1+0x2124], R4 ;  /* 0x0021240401007387 */ /* 0x0003e20000100800 */
[----:B------:R-:W-:Y:S02]  /*281e0*/  PRMT R8, R62, 0x3340, R0 ;  /* 0x000033403e087816 */ /* 0x000fe40000000000 */
[----:B------:R-:W-:Y:S02]  /*281f0*/  PRMT R14, R58, 0x3340, R60 ;  /* 0x000033403a0e7816 */ /* 0x000fe4000000003c */
[----:B0-----:R-:W-:Y:S02]  /*28200*/  PRMT R7, R7, 0x3340, R0 ;  /* 0x0000334007077816 */ /* 0x001fe40000000000 */
[----:B------:R-:W-:Y:S02]  /*28210*/  PRMT R15, R2, 0x3340, R238 ;  /* 0x00003340020f7816 */ /* 0x000fe400000000ee */
[----:B-1----:R-:W-:-:S02]  /*28220*/  PRMT R4, R11, 0x5410, R6 ;  /* 0x000054100b047816 */ /* 0x002fc40000000006 */
[----:B------:R-:W-:Y:S02]  /*28230*/  PRMT R2, R13, 0x5410, R7 ;  /* 0x000054100d027816 */ /* 0x000fe40000000007 */
[----:B------:R-:W-:Y:S01]  /*28240*/  PRMT R6, R14, 0x5410, R8 ;  /* 0x000054100e067816 */ /* 0x000fe20000000008 */
[----:B------:R0:W-:Y:S04]  /*28250*/  STL [R1+0x818], R4 ;  /* 0x0008180401007387 */ /* 0x0001e80000100800 */
[----:B------:R1:W-:Y:S01]  /*28260*/  STL [R1+0x814], R2 ;  /* 0x0008140201007387 */ /* 0x0003e20000100800 */
[----:B0-----:R-:W-:-:S03]  /*28270*/  PRMT R4, R15, 0x5410, R9 ;  /* 0x000054100f047816 */ /* 0x001fc60000000009 */
[----:B------:R-:W-:Y:S04]  /*28280*/  STL [R1+0x810], R6 ;  /* 0x0008100601007387 */ /* 0x000fe80000100800 */
[----:B------:R-:W2:Y:S04]  /*28290*/  LDL.LU R35, [R1+0xe00] ;  /* 0x000e000001237983 */ /* 0x000ea80000300800 */
[----:B------:R4:W-:Y:S01]  /*282a0*/  STL [R1+0x80c], R4 ;  /* 0x00080c0401007387 */ /* 0x0009e20000100800 */
[----:B-1----:R-:W-:-:S03]  /*282b0*/  LOP3.LUT R2, R34, 0xffff, RZ, 0xc0, !PT ;  /* 0x0000ffff22027812 */ /* 0x002fc600078ec0ff */
[----:B------:R-:W2:Y:S01]  /*282c0*/  LDL.LU R34, [R1+0xcb8] ;  /* 0x000cb80001227983 */ /* 0x000ea20000300800 */
[----:B------:R-:W-:-:S03]  /*282d0*/  LOP3.LUT R54, R36, 0xffff, RZ, 0xc0, !PT ;  /* 0x0000ffff24367812 */ /* 0x000fc600078ec0ff */
[----:B------:R-:W-:Y:S04]  /*282e0*/  STL [R1+0x1f4], R2 ;  /* 0x0001f40201007387 */ /* 0x000fe80000100800 */
[----:B------:R-:W2:Y:S01]  /*282f0*/  LDL.LU R37, [R1+0xcb4] ;  /* 0x000cb40001257983 */ /* 0x000ea20000300800 */
[----:B---3--:R-:W-:-:S05]  /*28300*/  LOP3.LUT R13, R33, 0xffff, RZ, 0xc0, !PT ;  /* 0x0000ffff210d7812 */ /* 0x008fca00078ec0ff */
[----:B------:R0:W-:Y:S04]  /*28310*/  STL [R1+0x1d4], R13 ;  /* 0x0001d40d01007387 */ /* 0x0001e80000100800 */
[----:B------:R-:W3:Y:S04]  /*28320*/  LDL.LU R36, [R1+0xaa0] ;  /* 0x000aa00001247983 */ /* 0x000ee80000300800 */
[----:B------:R-:W3:Y:S01]  /*28330*/  LDL.LU R33, [R1+0x8b4] ;  /* 0x0008b40001217983 */ /* 0x000ee20000300800 */
[----:B------:R-:W-:-:S03]  /*28340*/  LOP3.LUT R48, R32, 0xffff, RZ, 0xc0, !PT ;  /* 0x0000ffff20307812 */ /* 0x000fc600078ec0ff */
[----:B------:R-:W3:Y:S01]  /*28350*/  LDL.LU R32, [R1+0x8b0] ;  /* 0x0008b00001207983 */ /* 0x000ee20000300800 */
[----:B----4-:R-:W-:-:S05]  /*28360*/  LOP3.LUT R4, R31, 0xffff, RZ, 0xc0, !PT ;  /* 0x0000ffff1f047812 */ /* 0x010fca00078ec0ff */
[----:B------:R1:W-:Y:S04]  /*28370*/  STL [R1+0x1f0], R4 ;  /* 0x0001f00401007387 */ /* 0x0003e80000100800 */
[----:B------:R-:W4:Y:S01]  /*28380*/  LDL.LU R31, [R1+0x8ac] ;  /* 0x0008ac00011f7983 */ /* 0x000f220000300800 */
[----:B------:R-:W-:Y:S02]  /*28390*/  LOP3.LUT R56, R240, 0xffff, RZ, 0xc0, !PT ;  /* 0x0000fffff0387812 */ /* 0x000fe400078ec0ff */
[----:B------:R-:W-:Y:S02]  /*283a0*/  LOP3.LUT R51, R242, 0xffff, RZ, 0xc0, !PT ;  /* 0x0000fffff2337812 */ /* 0x000fe400078ec0ff */
[----:B--2---:R-:W-:Y:S02]  /*283b0*/  LOP3.LUT R55, R30, 0xffff, RZ, 0xc0, !PT ;  /* 0x0000ffff1e377812 */ /* 0x004fe400078ec0ff */
[----:B------:R-:W2:Y:S04]  /*283c0*/  LDL.LU R30, [R1+0x68c] ;  /* 0x00068c00011e7983 */ /* 0x000ea80000300800 */
[----:B------:R-:W2:Y:S04]  /*283d0*/  LDL.LU R240, [R1+0x2140] ;  /* 0x0021400001f07983 */ /* 0x000ea80000300800 */
[----:B------:R-:W2:Y:S01]  /*283e0*/  LDL.LU R242, [R1+0x213c] ;  /* 0x00213c0001f27983 */ /* 0x000ea20000300800 */
[----:B------:R-:W-:-:S02]  /*283f0*/  LOP3.LUT R49, R39, 0xffff, RZ, 0xc0, !PT ;  /* 0x0000ffff27317812 */ /* 0x000fc400078ec0ff */
[----:B------:R-:W-:Y:S02]  /*28400*/  LOP3.LUT R50, R38, 0xffff, RZ, 0xc0, !PT ;  /* 0x0000ffff26327812 */ /* 0x000fe400078ec0ff */
[----:B------:R-:W-:Y:S02]  /*28410*/  LOP3.LUT R53, R170, 0xffff, RZ, 0xc0, !PT ;  /* 0x0000ffffaa357812 */ /* 0x000fe400078ec0ff */
[--C-:B------:R-:W-:Y:S02]  /*28420*/  PRMT R6, R56, 0x3340, R0.reuse ;  /* 0x0000334038067816 */ /* 0x100fe40000000000 */
[----:B------:R-:W-:Y:S02]  /*28430*/  PRMT R11, R54, 0x3340, R55 ;  /* 0x00003340360b7816 */ /* 0x000fe40000000037 */
[----:B------:R-:W-:Y:S02]  /*28440*/  LOP3.LUT R239, R239, 0xffff, RZ, 0xc0, !PT ;  /* 0x0000ffffefef7812 */ /* 0x000fe400078ec0ff */
[----:B------:R-:W-:-:S02]  /*28450*/  PRMT R7, R51, 0x3340, R0 ;  /* 0x0000334033077816 */ /* 0x000fc40000000000 */
[----:B0-----:R-:W-:Y:S02]  /*28460*/  PRMT R13, R13, 0x3340, R49 ;  /* 0x000033400d0d7816 */ /* 0x001fe40000000031 */
[----:B------:R-:W-:Y:S02]  /*28470*/  PRMT R15, R2, 0x3340, R4 ;  /* 0x00003340020f7816 */ /* 0x000fe40000000004 */
[----:B------:R-:W-:Y:S02]  /*28480*/  PRMT R8, R53, 0x3340, R0 ;  /* 0x0000334035087816 */ /* 0x000fe40000000000 */
[----:B------:R-:W-:Y:S02]  /*28490*/  PRMT R14, R48, 0x3340, R50 ;  /* 0x00003340300e7816 */ /* 0x000fe40000000032 */
[----:B-1----:R-:W-:Y:S02]  /*284a0*/  PRMT R4, R11, 0x5410, R6 ;  /* 0x000054100b047816 */ /* 0x002fe40000000006 */
[----:B------:R-:W-:-:S02]  /*284b0*/  PRMT R9, R239, 0x3340, R0 ;  /* 0x00003340ef097816 */ /* 0x000fc40000000000 */
[----:B------:R-:W-:Y:S01]  /*284c0*/  PRMT R6, R13, 0x5410, R7 ;  /* 0x000054100d067816 */ /* 0x000fe20000000007 */
[----:B------:R0:W-:Y:S01]  /*284d0*/  STL [R1+0x808], R4 ;  /* 0x0008080401007387 */ /* 0x0001e20000100800 */
[----:B------:R-:W-:-:S03]  /*284e0*/  PRMT R2, R14, 0x5410, R8 ;  /* 0x000054100e027816 */ /* 0x000fc60000000008 */
[----:B------:R-:W-:Y:S01]  /*284f0*/  STL [R1+0x804], R6 ;  /* 0x0008040601007387 */ /* 0x000fe20000100800 */
[----:B0-----:R-:W-:-:S03]  /*28500*/  PRMT R4, R15, 0x5410, R9 ;  /* 0x000054100f047816 */ /* 0x001fc60000000009 */
[----:B------:R0:W-:Y:S01]  /*28510*/  STL [R1+0x800], R2 ;  /* 0x0008000201007387 */ /* 0x0001e20000100800 */
[----:B------:R-:W-:-:S03]  /*28520*/  LOP3.LUT R14, R35, 0xffff, RZ, 0xc0, !PT ;  /* 0x0000ffff230e7812 */ /* 0x000fc600078ec0ff */
[----:B------:R1:W-:Y:S04]  /*28530*/  STL [R1+0x7b4], R4 ;  /* 0x0007b40401007387 */ /* 0x0003e80000100800 */
[----:B------:R-:W2:Y:S01]  /*28540*/  LDL.LU R35, [R1+0xe08] ;  /* 0x000e080001237983 */ /* 0x000ea20000300800 */
[----:B0-----:R-:W-:-:S03]  /*28550*/  LOP3.LUT R2, R34, 0xffff, RZ, 0xc0, !PT ;  /* 0x0000ffff22027812 */ /* 0x001fc600078ec0ff */
[----:B------:R-:W2:Y:S04]  /*28560*/  LDL.LU R34, [R1+0xe04] ;  /* 0x000e040001227983 */ /* 0x000ea80000300800 */
[----:B------:R0:W-:Y:S04]  /*28570*/  STL [R1+0x20c], R14 ;  /* 0x00020c0e01007387 */ /* 0x0001e80000100800 */
[----:B------:R-:W-:Y:S01]  /*28580*/  STL [R1+0x1fc], R2 ;  /* 0x0001fc0201007387 */ /* 0x000fe20000100800 */
[----:B---3--:R-:W-:Y:S02]  /*28590*/  LOP3.LUT R13, R36, 0xffff, RZ, 0xc0, !PT ;  /* 0x0000ffff240d7812 */ /* 0x008fe400078ec0ff */
[----:B------:R-:W-:-:S03]  /*285a0*/  LOP3.LUT R15, R33, 0xffff, RZ, 0xc0, !PT ;  /* 0x0000ffff210f7812 */ /* 0x000fc600078ec0ff */
[----:B------:R-:W-:Y:S01]  /*285b0*/  STL [R1+0x1e4], R13 ;  /* 0x0001e40d01007387 */ /* 0x000fe20000100800 */
[----:B-1----:R-:W-:-:S03]  /*285c0*/  LOP3.LUT R4, R32, 0xffff, RZ, 0xc0, !PT ;  /* 0x0000ffff20047812 */ /* 0x002fc600078ec0ff */
[----:B------:R1:W-:Y:S04]  /*285d0*/  STL [R1+0x1f8], R15 ;  /* 0x0001f80f01007387 */ /* 0x0003e80000100800 */
[----:B------:R-:W3:Y:S04]  /*285e0*/  LDL.LU R33, [R1+0xab4] ;  /* 0x000ab40001217983 */ /* 0x000ee80000300800 */
[----:B------:R1:W-:Y:S04]  /*285f0*/  STL [R1+0x1e8], R4 ;  /* 0x0001e80401007387 */ /* 0x0003e80000100800 */
[----:B------:R-:W3:Y:S01]  /*28600*/  LDL.LU R32, [R1+0xab0] ;  /* 0x000ab00001207983 */ /* 0x000ee20000300800 */
[----:B----4-:R-:W-:-:S03]  /*28610*/  LOP3.LUT R45, R31, 0xffff, RZ, 0xc0, !PT ;  /* 0x0000ffff1f2d7812 */ /* 0x010fc600078ec0ff */
[----:B------:R-:W4:Y:S01]  /*28620*/  LDL.LU R31, [R1+0xa4c] ;  /* 0x000a4c00011f7983 */ /* 0x000f220000300800 */
[----:B------:R-:W-:Y:S02]  /*28630*/  LOP3.LUT R43, R241, 0xffff, RZ, 0xc0, !PT ;  /* 0x0000fffff12b7812 */ /* 0x000fe400078ec0ff */
[----:B------:R-:W-:Y:S02]  /*28640*/  LOP3.LUT R44, R37, 0xffff, RZ, 0xc0, !PT ;  /* 0x0000ffff252c7812 */ /* 0x000fe400078ec0ff */
[----:B--2---:R-:W-:Y:S02]  /*28650*/  LOP3.LUT R42, R30, 0xffff, RZ, 0xc0, !PT ;  /* 0x0000ffff1e2a7812 */ /* 0x004fe400078ec0ff */
[----:B------:R-:W2:Y:S04]  /*28660*/  LDL.LU R30, [R1+0xa48] ;  /* 0x000a4800011e7983 */ /* 0x000ea80000300800 */
[----:B------:R-:W2:Y:S01]  /*28670*/  LDL.LU R241, [R1+0x2138] ;  /* 0x0021380001f17983 */ /* 0x000ea20000300800 */
[----:B------:R-:W-:-:S03]  /*28680*/  LOP3.LUT R41, R242, 0xffff, RZ, 0xc0, !PT ;  /* 0x0000fffff2297812 */ /* 0x000fc600078ec0ff */
[----:B------:R-:W2:Y:S04]  /*28690*/  LDL.LU R242, [R1+0x2134] ;  /* 0x0021340001f27983 */ /* 0x000ea80000300800 */
[----:B------:R-:W2:Y:S04]  /*286a0*/  LDL.LU R37, [R1+0x698] ;  /* 0x0006980001257983 */ /* 0x000ea80000300800 */
[----:B------:R-:W2:Y:S04]  /*286b0*/  LDL.LU R38, [R1+0x694] ;  /* 0x0006940001267983 */ /* 0x000ea80000300800 */
[----:B------:R-:W2:Y:S01]  /*286c0*/  LDL.LU R63, [R1+0x434] ;  /* 0x00043400013f7983 */ /* 0x000ea20000300800 */
[----:B------:R-:W-:-:S02]  /*286d0*/  LOP3.LUT R40, R172, 0xffff, RZ, 0xc0, !PT ;  /* 0x0000ffffac287812 */ /* 0x000fc400078ec0ff */
[----:B------:R-:W-:Y:S02]  /*286e0*/  PRMT R6, R43, 0x3340, R0 ;  /* 0x000033402b067816 */ /* 0x000fe40000000000 */
[----:B------:R-:W-:Y:S02]  /*286f0*/  PRMT R11, R44, 0x3340, R45 ;  /* 0x000033402c0b7816 */ /* 0x000fe4000000002d */
[----:B------:R-:W-:Y:S02]  /*28700*/  LOP3.LUT R240, R240, 0xffff, RZ, 0xc0, !PT ;  /* 0x0000fffff0f07812 */ /* 0x000fe400078ec0ff */
[----:B0-----:R-:W-:Y:S02]  /*28710*/  PRMT R14, R14, 0x3340, R15 ;  /* 0x000033400e0e7816 */ /* 0x001fe4000000000f */
[----:B-1----:R-:W-:Y:S02]  /*28720*/  PRMT R15, R2, 0x3340, R4 ;  /* 0x00003340020f7816 */ /* 0x002fe40000000004 */
[----:B------:R-:W-:-:S02]  /*28730*/  PRMT R7, R40, 0x3340, R0 ;  /* 0x0000334028077816 */ /* 0x000fc40000000000 */
[----:B------:R-:W-:Y:S02]  /*28740*/  PRMT R13, R13, 0x3340, R42 ;  /* 0x000033400d0d7816 */ /* 0x000fe4000000002a */
[----:B------:R-:W-:Y:S02]  /*28750*/  PRMT R4, R11, 0x5410, R6 ;  /* 0x000054100b047816 */ /* 0x000fe40000000006 */
[--C-:B------:R-:W-:Y:S02]  /*28760*/  PRMT R8, R41, 0x3340, R0.reuse ;  /* 0x0000334029087816 */ /* 0x100fe40000000000 */
[----:B------:R-:W-:Y:S01]  /*28770*/  PRMT R9, R240, 0x3340, R0 ;  /* 0x00003340f0097816 */ /* 0x000fe20000000000 */
[----:B------:R0:W-:Y:S01]  /*28780*/  STL [R1+0x7b0], R4 ;  /* 0x0007b00401007387 */ /* 0x0001e20000100800 */
[----:B------:R-:W-:Y:S02]  /*28790*/  PRMT R6, R13, 0x5410, R7 ;  /* 0x000054100d067816 */ /* 0x000fe40000000007 */
        /* <DEDUP_REMOVED lines=9> */
[----:B------:R-:W-:Y:S04]  /*28830*/  STL [R1+0x224], R14 ;  /* 0x0002240e01007387 */ /* 0x000fe80000100800 */
[----:B------:R-:W2:Y:S04]  /*28840*/  LDL.LU R34, [R1+0xc70] ;  /* 0x000c700001227983 */ /* 0x000ea80000300800 */
[----:B------:R-:W-:Y:S04]  /*28850*/  STL [R1+0x220], R2 ;  /* 0x0002200201007387 */ /* 0x000fe80000100800 */
[----:B------:R-:W2:Y:S01]  /*28860*/  LDL.LU R46, [R1+0xc6c] ;  /* 0x000c6c00012e7983 */ /* 0x000ea20000300800 */
[----:B---3--:R-:W-:-:S02]  /*28870*/  LOP3.LUT R35, R33, 0xffff, RZ, 0xc0, !PT ;  /* 0x0000ffff21237812 */ /* 0x008fc400078ec0ff */
[----:B----4-:R-:W-:Y:S02]  /*28880*/  LOP3.LUT R15, R31, 0xffff, RZ, 0xc0, !PT ;  /* 0x0000ffff1f0f7812 */ /* 0x010fe400078ec0ff */
[----:B------:R-:W3:Y:S04]  /*28890*/  LDL.LU R31, [R1+0xa5c] ;  /* 0x000a5c00011f7983 */ /* 0x000ee80000300800 */
[----:B------:R-:W4:Y:S01]  /*288a0*/  LDL.LU R33, [R1+0xa58] ;  /* 0x000a580001217983 */ /* 0x000f220000300800 */
[----:B------:R-:W-:Y:S02]  /*288b0*/  LOP3.LUT R7, R173, 0xffff, RZ, 0xc0, !PT ;  /* 0x0000ffffad077812 */ /* 0x000fe400078ec0ff */
[----:B------:R-:W-:Y:S01]  /*288c0*/  LOP3.LUT R36, R32, 0xffff, RZ, 0xc0, !PT ;  /* 0x0000ffff20247812 */ /* 0x000fe200078ec0ff */
[----:B------:R-:W-:Y:S04]  /*288d0*/  STL [R1+0x218], R15 ;  /* 0x0002180f01007387 */ /* 0x000fe80000100800 */
[----:B------:R-:W3:Y:S01]  /*288e0*/  LDL.LU R32, [R1+0x6a0] ;  /* 0x0006a00001207983 */ /* 0x000ee20000300800 */
[----:B--2---:R-:W-:-:S05]  /*288f0*/  LOP3.LUT R4, R30, 0xffff, RZ, 0xc0, !PT ;  /* 0x0000ffff1e047812 */ /* 0x004fca00078ec0ff */
[----:B------:R-:W-:Y:S04]  /*28900*/  STL [R1+0x214], R4 ;  /* 0x0002140401007387 */ /* 0x000fe80000100800 */
[----:B------:R-:W2:Y:S04]  /*28910*/  LDL.LU R30, [R1+0x69c] ;  /* 0x00069c00011e7983 */ /* 0x000ea80000300800 */
[----:B------:R0:W-:Y:S01]  /*28920*/  STL [R1+0x2f4], R7 ;  /* 0x0002f40701007387 */ /* 0x0001e20000100800 */
[----:B------:R-:W-:-:S05]  /*28930*/  LOP3.LUT R8, R63, 0xffff, RZ, 0xc0, !PT ;  /* 0x0000ffff3f087812 */ /* 0x000fca00078ec0ff */
[----:B------:R1:W-:Y:S04]  /*28940*/  STL [R1+0x210], R8 ;  /* 0x0002100801007387 */ /* 0x0003e80000100800 */
[----:B------:R-:W3:Y:S01]  /*28950*/  LDL.LU R63, [R1+0x43c] ;  /* 0x00043c00013f7983 */ /* 0x000ee20000300800 */
[----:B------:R-:W-:Y:S02]  /*28960*/  LOP3.LUT R37, R37, 0xffff, RZ, 0xc0, !PT ;  /* 0x0000ffff25257812 */ /* 0x000fe400078ec0ff */
[----:B------:R-:W-:Y:S02]  /*28970*/  LOP3.LUT R39, R174, 0xffff, RZ, 0xc0, !PT ;  /* 0x0000ffffae277812 */ /* 0x000fe400078ec0ff */
[----:B------:R-:W-:Y:S02]  /*28980*/  LOP3.LUT R38, R38, 0xffff, RZ, 0xc0, !PT ;  /* 0x0000ffff26267812 */ /* 0x000fe400078ec0ff */
[----:B------:R-:W-:-:S02]  /*28990*/  PRMT R6, R39, 0x3340, R0 ;  /* 0x0000334027067816 */ /* 0x000fc40000000000 */
[----:B------:R-:W-:Y:S02]  /*289a0*/  PRMT R11, R35, 0x3340, R37 ;  /* 0x00003340230b7816 */ /* 0x000fe40000000025 */
[----:B0-----:R-:W-:Y:S02]  /*289b0*/  PRMT R7, R7, 0x3340, R0 ;  /* 0x0000334007077816 */ /* 0x001fe40000000000 */
[----:B------:R-:W-:Y:S02]  /*289c0*/  PRMT R13, R36, 0x3340, R38 ;  /* 0x00003340240d7816 */ /* 0x000fe40000000026 */
[----:B------:R-:W-:Y:S02]  /*289d0*/  LOP3.LUT R241, R241, 0xffff, RZ, 0xc0, !PT ;  /* 0x0000fffff1f17812 */ /* 0x000fe400078ec0ff */
[----:B-1----:R-:W-:Y:S02]  /*289e0*/  PRMT R8, R8, 0x3340, R0 ;  /* 0x0000334008087816 */ /* 0x002fe40000000000 */
[----:B------:R-:W-:-:S02]  /*289f0*/  PRMT R14, R14, 0x3340, R15 ;  /* 0x000033400e0e7816 */ /* 0x000fc4000000000f */
[----:B------:R-:W-:Y:S02]  /*28a00*/  PRMT R15, R2, 0x3340, R4 ;  /* 0x00003340020f7816 */ /* 0x000fe40000000004 */
[----:B------:R-:W-:Y:S02]  /*28a10*/  PRMT R2, R11, 0x5410, R6 ;  /* 0x000054100b027816 */ /* 0x000fe40000000006 */
[----:B------:R-:W-:Y:S02]  /*28a20*/  PRMT R6, R13, 0x5410, R7 ;  /* 0x000054100d067816 */ /* 0x000fe40000000007 */
[----:B------:R-:W-:Y:S02]  /*28a30*/  PRMT R9, R241, 0x3340, R0 ;  /* 0x00003340f1097816 */ /* 0x000fe40000000000 */
[----:B------:R-:W-:Y:S01]  /*28a40*/  PRMT R4, R14, 0x5410, R8 ;  /* 0x000054100e047816 */ /* 0x000fe20000000008 */
[----:B------:R0:W-:Y:S04]  /*28a50*/  STL [R1+0x694], R2 ;  /* 0x0006940201007387 */ /* 0x0001e80000100800 */
[----:B------:R-:W-:Y:S04]  /*28a60*/  STL [R1+0x68c], R6 ;  /* 0x00068c0601007387 */ /* 0x000fe80000100800 */
[----:B------:R1:W-:Y:S01]  /*28a70*/  STL [R1+0x67c], R4 ;  /* 0x00067c0401007387 */ /* 0x0003e20000100800 */
[----:B0-----:R-:W-:-:S05]  /*28a80*/  PRMT R2, R15, 0x5410, R9 ;  /* 0x000054100f027816 */ /* 0x001fca0000000009 */
[----:B------:R0:W-:Y:S01]  /*28a90*/  STL [R1+0x670], R2 ;  /* 0x0006700201007387 */ /* 0x0001e20000100800 */
[----:B-1----:R-:W-:-:S03]  /*28aa0*/  LOP3.LUT R4, R47, 0xffff, RZ, 0xc0, !PT ;  /* 0x0000ffff2f047812 */ /* 0x002fc600078ec0ff */
[----:B------:R-:W2:Y:S01]  /*28ab0*/  LDL.LU R127, [R1+0xe18] ;  /* 0x000e1800017f7983 */ /* 0x000ea20000300800 */
[----:B------:R-:W-:-:S03]  /*28ac0*/  LOP3.LUT R28, R46, 0xffff, RZ, 0xc0, !PT ;  /* 0x0000ffff2e1c7812 */ /* 0x000fc600078ec0ff */
[----:B------:R-:W-:Y:S04]  /*28ad0*/  STL [R1+0x22c], R4 ;  /* 0x00022c0401007387 */ /* 0x000fe80000100800 */
[----:B------:R-:W2:Y:S04]  /*28ae0*/  LDL.LU R47, [R1+0xe14] ;  /* 0x000e1400012f7983 */ /* 0x000ea80000300800 */
[----:B------:R-:W2:Y:S04]  /*28af0*/  LDL.LU R46, [R1+0xc80] ;  /* 0x000c8000012e7983 */ /* 0x000ea80000300800 */
[----:B------:R-:W2:Y:S01]  /*28b00*/  LDL.LU R98, [R1+0xc7c] ;  /* 0x000c7c0001627983 */ /* 0x000ea20000300800 */
[----:B------:R-:W-:-:S02]  /*28b10*/  LOP3.LUT R29, R52, 0xffff, RZ, 0xc0, !PT ;  /* 0x0000ffff341d7812 */ /* 0x000fc400078ec0ff */
[----:B----4-:R-:W-:-:S05]  /*28b20*/  LOP3.LUT R15, R33, 0xffff, RZ, 0xc0, !PT ;  /* 0x0000ffff210f7812 */ /* 0x010fca00078ec0ff */
[----:B------:R-:W-:Y:S04]  /*28b30*/  STL [R1+0x228], R15 ;  /* 0x0002280f01007387 */ /* 0x000fe80000100800 */
[----:B------:R-:W4:Y:S04]  /*28b40*/  LDL.LU R97, [R1+0xa6c] ;  /* 0x000a6c0001617983 */ /* 0x000f280000300800 */
[----:B------:R-:W4:Y:S04]  /*28b50*/  LDL.LU R86, [R1+0xa68] ;  /* 0x000a680001567983 */ /* 0x000f280000300800 */
[----:B------:R-:W4:Y:S04]  /*28b60*/  LDL.LU R83, [R1+0x878] ;  /* 0x0008780001537983 */ /* 0x000f280000300800 */
[----:B------:R-:W4:Y:S04]  /*28b70*/  LDL.LU R52, [R1+0x874] ;  /* 0x0008740001347983 */ /* 0x000f280000300800 */
[----:B------:R-:W4:Y:S01]  /*28b80*/  LDL.LU R82, [R1+0x444] ;  /* 0x0004440001527983 */ /* 0x000f220000300800 */
[----:B---3--:R-:W-:-:S03]  /*28b90*/  LOP3.LUT R24, R63, 0xffff, RZ, 0xc0, !PT ;  /* 0x0000ffff3f187812 */ /* 0x008fc600078ec0ff */
[----:B------:R-:W3:Y:S01]  /*28ba0*/  LDL.LU R63, [R1+0x440] ;  /* 0x00044000013f7983 */ /* 0x000ee20000300800 */
[----:B------:R-:W-:Y:S02]  /*28bb0*/  LOP3.LUT R33, R32, 0xffff, RZ, 0xc0, !PT ;  /* 0x0000ffff20217812 */ /* 0x000fe400078ec0ff */
[----:B------:R-:W-:Y:S02]  /*28bc0*/  LOP3.LUT R34, R34, 0xffff, RZ, 0xc0, !PT ;  /* 0x0000ffff22227812 */ /* 0x000fe400078ec0ff */
[----:B------:R-:W-:Y:S02]  /*28bd0*/  LOP3.LUT R32, R176, 0xffff, RZ, 0xc0, !PT ;  /* 0x0000ffffb0207812 */ /* 0x000fe400078ec0ff */
[----:B0-----:R-:W-:Y:S02]  /*28be0*/  LOP3.LUT R2, R175, 0xffff, RZ, 0xc0, !PT ;  /* 0x0000ffffaf027812 */ /* 0x001fe400078ec0ff */
[----:B--2---:R-:W-:Y:S02]  /*28bf0*/  LOP3.LUT R30, R30, 0xffff, RZ, 0xc0, !PT ;  /* 0x0000ffff1e1e7812 */ /* 0x004fe400078ec0ff */
[----:B------:R-:W-:-:S02]  /*28c00*/  PRMT R6, R32, 0x3340, R0 ;  /* 0x0000334020067816 */ /* 0x000fc40000000000 */
[----:B------:R-:W-:Y:S02]  /*28c10*/  PRMT R11, R34, 0x3340, R33 ;  /* 0x00003340220b7816 */ /* 0x000fe40000000021 */
[----:B------:R-:W-:Y:S01]  /*28c20*/  LOP3.LUT R31, R31, 0xffff, RZ, 0xc0, !PT ;  /* 0x0000ffff1f1f7812 */ /* 0x000fe200078ec0ff */
[----:B------:R0:W-:Y:S01]  /*28c30*/  STL [R1+0x2128], R2 ;  /* 0x0021280201007387 */ /* 0x0001e20000100800 */
[----:B------:R-:W-:Y:S02]  /*28c40*/  LOP3.LUT R242, R242, 0xffff, RZ, 0xc0, !PT ;  /* 0x0000fffff2f27812 */ /* 0x000fe400078ec0ff */
[----:B------:R-:W-:Y:S02]  /*28c50*/  PRMT R7, R2, 0x3340, R0 ;  /* 0x0000334002077816 */ /* 0x000fe40000000000 */
[----:B------:R-:W-:Y:S02]  /*28c60*/  PRMT R13, R28, 0x3340, R30 ;  /* 0x000033401c0d7816 */ /* 0x000fe4000000001e */
[----:B------:R-:W-:-:S02]  /*28c70*/  PRMT R8, R24, 0x3340, R0 ;  /* 0x0000334018087816 */ /* 0x000fc40000000000 */
[----:B------:R-:W-:Y:S02]  /*28c80*/  PRMT R14, R29, 0x3340, R31 ;  /* 0x000033401d0e7816 */ /* 0x000fe4000000001f */
[----:B0-----:R-:W-:Y:S02]  /*28c90*/  PRMT R2, R11, 0x5410, R6 ;  /* 0x000054100b027816 */ /* 0x001fe40000000006 */
[----:B------:R-:W-:Y:S02]  /*28ca0*/  PRMT R9, R242, 0x3340, R0 ;  /* 0x00003340f2097816 */ /* 0x000fe40000000000 */
[----:B------:R-:W-:Y:S01]  /*28cb0*/  PRMT R15, R4, 0x3340, R15 ;  /* 0x00003340040f7816 */ /* 0x000fe2000000000f */
[----:B------:R0:W-:Y:S01]  /*28cc0*/  STL [R1+0x66c], R2 ;  /* 0x00066c0201007387 */ /* 0x0001e20000100800 */
[----:B------:R-:W-:Y:S02]  /*28cd0*/  PRMT R6, R13, 0x5410, R7 ;  /* 0x000054100d067816 */ /* 0x000fe40000000007 */
[----:B------:R-:W-:-:S03]  /*28ce0*/  PRMT R4, R14, 0x5410, R8 ;  /* 0x000054100e047816 */ /* 0x000fc60000000008 */
[----:B------:R-:W-:Y:S01]  /*28cf0*/  STL [R1+0x668], R6 ;  /* 0x0006680601007387 */ /* 0x000fe20000100800 */
[----:B0-----:R-:W-:-:S03]  /*28d00*/  PRMT R2, R15, 0x5410, R9 ;  /* 0x000054100f027816 */ /* 0x001fc60000000009 */
[----:B------:R-:W-:Y:S04]  /*28d10*/  STL [R1+0x664], R4 ;  /* 0x0006640401007387 */ /* 0x000fe80000100800 */
[----:B------:R0:W-:Y:S01]  /*28d20*/  STL [R1+0x654], R2 ;  /* 0x0006540201007387 */ /* 0x0001e20000100800 */
[----:B------:R-:W-:-:S03]  /*28d30*/  LOP3.LUT R16, R127, 0xffff, RZ, 0xc0, !PT ;  /* 0x0000ffff7f107812 */ /* 0x000fc600078ec0ff */
[----:B------:R-:W2:Y:S01]  /*28d40*/  LDL.LU R127, [R1+0xe20] ;  /* 0x000e2000017f7983 */ /* 0x000ea20000300800 */
[----:B------:R-:W-:Y:S02]  /*28d50*/  LOP3.LUT R17, R47, 0xffff, RZ, 0xc0, !PT ;  /* 0x0000ffff2f117812 */ /* 0x000fe400078ec0ff */
[----:B0-----:R-:W-:Y:S02]  /*28d60*/  LOP3.LUT R2, R46, 0xffff, RZ, 0xc0, !PT ;  /* 0x0000ffff2e027812 */ /* 0x001fe400078ec0ff */
[----:B------:R-:W2:Y:S01]  /*28d70*/  LDL.LU R46, [R1+0xe1c] ;  /* 0x000e1c00012e7983 */ /* 0x000ea20000300800 */
[----:B------:R-:W-:-:S03]  /*28d80*/  LOP3.LUT R25, R98, 0xffff, RZ, 0xc0, !PT ;  /* 0x0000ffff62197812 */ /* 0x000fc600078ec0ff */
[----:B------:R-:W2:Y:S04]  /*28d90*/  LDL.LU R47, [R1+0xc90] ;  /* 0x000c9000012f7983 */ /* 0x000ea80000300800 */
[----:B------:R-:W-:Y:S04]  /*28da0*/  STL [R1+0x258], R2 ;  /* 0x0002580201007387 */ /* 0x000fe80000100800 */
[----:B------:R-:W2:Y:S01]  /*28db0*/  LDL.LU R98, [R1+0xc8c] ;  /* 0x000c8c0001627983 */ /* 0x000ea20000300800 */
[----:B----4-:R-:W-:-:S03]  /*28dc0*/  LOP3.LUT R19, R97, 0xffff, RZ, 0xc0, !PT ;  /* 0x0000ffff61137812 */ /* 0x010fc600078ec0ff */
[----:B------:R-:W4:Y:S01]  /*28dd0*/  LDL.LU R97, [R1+0xa7c] ;  /* 0x000a7c0001617983 */ /* 0x000f220000300800 */
[----:B------:R-:W-:Y:S02]  /*28de0*/  LOP3.LUT R4, R83, 0xffff, RZ, 0xc0, !PT ;  /* 0x0000ffff53047812 */ /* 0x000fe400078ec0ff */
[----:B------:R-:W-:Y:S02]  /*28df0*/  LOP3.LUT R21, R86, 0xffff, RZ, 0xc0, !PT ;  /* 0x0000ffff56157812 */ /* 0x000fe400078ec0ff */
[----:B------:R-:W-:Y:S01]  /*28e00*/  LOP3.LUT R26, R52, 0xffff, RZ, 0xc0, !PT ;  /* 0x0000ffff341a7812 */ /* 0x000fe200078ec0ff */
[----:B------:R-:W-:Y:S04]  /*28e10*/  STL [R1+0x248], R4 ;  /* 0x0002480401007387 */ /* 0x000fe80000100800 */
[----:B------:R-:W4:Y:S04]  /*28e20*/  LDL.LU R52, [R1+0xa78] ;  /* 0x000a780001347983 */ /* 0x000f280000300800 */
[----:B------:R-:W4:Y:S04]  /*28e30*/  LDL.LU R86, [R1+0x888] ;  /* 0x0008880001567983 */ /* 0x000f280000300800 */
[----:B------:R-:W4:Y:S01]  /*28e40*/  LDL.LU R83, [R1+0x884] ;  /* 0x0008840001537983 */ /* 0x000f220000300800 */
[----:B------:R-:W-:-:S03]  /*28e50*/  LOP3.LUT R7, R82, 0xffff, RZ, 0xc0, !PT ;  /* 0x0000ffff52077812 */ /* 0x000fc600078ec0ff */
[----:B------:R-:W4:Y:S04]  /*28e60*/  LDL.LU R82, [R1+0x44c] ;  /* 0x00044c0001527983 */ /* 0x000f280000300800 */
[----:B------:R0:W-:Y:S01]  /*28e70*/  STL [R1+0x238], R7 ;  /* 0x0002380701007387 */ /* 0x0001e20000100800 */
[----:B---3--:R-:W-:-:S03]  /*28e80*/  LOP3.LUT R8, R63, 0xffff, RZ, 0xc0, !PT ;  /* 0x0000ffff3f087812 */ /* 0x008fc600078ec0ff */
[----:B------:R-:W3:Y:S01]  /*28e90*/  LDL.LU R63, [R1+0x448] ;  /* 0x00044800013f7983 */ /* 0x000ee20000300800 */
[----:B------:R-:W-:Y:S02]  /*28ea0*/  LOP3.LUT R27, R177, 0xffff, RZ, 0xc0, !PT ;  /* 0x0000ffffb11b7812 */ /* 0x000fe400078ec0ff */
[----:B------:R-:W-:Y:S02]  /*28eb0*/  LOP3.LUT R9, R214, 0xffff, RZ, 0xc0, !PT ;  /* 0x0000ffffd6097812 */ /* 0x000fe400078ec0ff */
[----:B------:R-:W-:Y:S02]  /*28ec0*/  PRMT R6, R27, 0x3340, R0 ;  /* 0x000033401b067816 */ /* 0x000fe40000000000 */
[----:B------:R-:W-:Y:S01]  /*28ed0*/  PRMT R11, R25, 0x3340, R26 ;  /* 0x00003340190b7816 */ /* 0x000fe2000000001a */
[----:B------:R1:W-:Y:S01]  /*28ee0*/  STL [R1+0x234], R8 ;  /* 0x0002340801007387 */ /* 0x0003e20000100800 */
[----:B------:R-:W-:Y:S02]  /*28ef0*/  PRMT R15, R2, 0x3340, R4 ;  /* 0x00003340020f7816 */ /* 0x000fe40000000004 */
[----:B0-----:R-:W-:Y:S01]  /*28f00*/  PRMT R7, R7, 0x3340, R0 ;  /* 0x0000334007077816 */ /* 0x001fe20000000000 */
[----:B------:R0:W-:Y:S01]  /*28f10*/  STL [R1+0x244], R9 ;  /* 0x0002440901007387 */ /* 0x0001e20000100800 */
[----:B------:R-:W-:-:S02]  /*28f20*/  PRMT R13, R16, 0x3340, R19 ;  /* 0x00003340100d7816 */ /* 0x000fc40000000013 */
[----:B------:R-:W-:Y:S02]  /*28f30*/  PRMT R2, R11, 0x5410, R6 ;  /* 0x000054100b027816 */ /* 0x000fe40000000006 */
[----:B------:R-:W-:Y:S02]  /*28f40*/  PRMT R14, R17, 0x3340, R21 ;  /* 0x00003340110e7816 */ /* 0x000fe40000000015 */
[--C-:B-1----:R-:W-:Y:S02]  /*28f50*/  PRMT R8, R8, 0x3340, R0.reuse ;  /* 0x0000334008087816 */ /* 0x102fe40000000000 */
[----:B0-----:R-:W-:Y:S01]  /*28f60*/  PRMT R9, R9, 0x3340, R0 ;  /* 0x0000334009097816 */ /* 0x001fe20000000000 */
        /* <DEDUP_REMOVED lines=9> */
[----:B--2---:R-:W-:-:S02]  /*29000*/  LOP3.LUT R8, R127, 0xffff, RZ, 0xc0, !PT ;  /* 0x0000ffff7f087812 */ /* 0x004fc400078ec0ff */
[----:B------:R-:W-:Y:S02]  /*29010*/  LOP3.LUT R46, R46, 0xffff, RZ, 0xc0, !PT ;  /* 0x0000ffff2e2e7812 */ /* 0x000fe400078ec0ff */
[----:B------:R-:W-:-:S03]  /*29020*/  LOP3.LUT R47, R47, 0xffff, RZ, 0xc0, !PT ;  /* 0x0000ffff2f2f7812 */ /* 0x000fc600078ec0ff */
[----:B------:R1:W-:Y:S04]  /*29030*/  STL [R1+0x23c], R46 ;  /* 0x00023c2e01007387 */ /* 0x0003e80000100800 */
[----:B------:R-:W2:Y:S01]  /*29040*/  LDL.LU R128, [R1+0xca0] ;  /* 0x000ca00001807983 */ /* 0x000ea20000300800 */
[----:B0-----:R-:W-:-:S03]  /*29050*/  LOP3.LUT R2, R98, 0xffff, RZ, 0xc0, !PT ;  /* 0x0000ffff62027812 */ /* 0x001fc600078ec0ff */
[----:B------:R-:W-:Y:S04]  /*29060*/  STL [R1+0x6c], R47 ;  /* 0x00006c2f01007387 */ /* 0x000fe80000100800 */
[----:B------:R-:W2:Y:S04]  /*29070*/  LDL.LU R127, [R1+0xc9c] ;  /* 0x000c9c00017f7983 */ /* 0x000ea80000300800 */
[----:B------:R-:W-:Y:S01]  /*29080*/  STL [R1+0x26c], R2 ;  /* 0x00026c0201007387 */ /* 0x000fe20000100800 */
[----:B----4-:R-:W-:Y:S02]  /*29090*/  LOP3.LUT R9, R97, 0xffff, RZ, 0xc0, !PT ;  /* 0x0000ffff61097812 */ /* 0x010fe400078ec0ff */
[----:B------:R-:W-:-:S05]  /*290a0*/  LOP3.LUT R52, R52, 0xffff, RZ, 0xc0, !PT ;  /* 0x0000ffff34347812 */ /* 0x000fca00078ec0ff */
[----:B------:R0:W-:Y:S01]  /*290b0*/  STL [R1+0x24], R52 ;  /* 0x0000243401007387 */ /* 0x0001e20000100800 */
[----:B------:R-:W-:-:S03]  /*290c0*/  LOP3.LUT R4, R83, 0xffff, RZ, 0xc0, !PT ;  /* 0x0000ffff53047812 */ /* 0x000fc600078ec0ff */
[----:B------:R-:W4:Y:S01]  /*290d0*/  LDL.LU R98, [R1+0xa8c] ;  /* 0x000a8c0001627983 */ /* 0x000f220000300800 */
[----:B------:R-:W-:Y:S02]  /*290e0*/  LOP3.LUT R252, R86, 0xffff, RZ, 0xc0, !PT ;  /* 0x0000ffff56fc7812 */ /* 0x000fe400078ec0ff */
[----:B------:R-:W-:Y:S01]  /*290f0*/  LOP3.LUT R11, R82, 0xffff, RZ, 0xc0, !PT ;  /* 0x0000ffff520b7812 */ /* 0x000fe200078ec0ff */
[----:B------:R-:W-:Y:S04]  /*29100*/  STL [R1+0x264], R4 ;  /* 0x0002640401007387 */ /* 0x000fe80000100800 */
[----:B------:R-:W4:Y:S04]  /*29110*/  LDL.LU R82, [R1+0xa88] ;  /* 0x000a880001527983 */ /* 0x000f280000300800 */
[----:B------:R-:W4:Y:S04]  /*29120*/  LDL.LU R97, [R1+0x898] ;  /* 0x0008980001617983 */ /* 0x000f280000300800 */
[----:B------:R-:W4:Y:S04]  /*29130*/  LDL.LU R86, [R1+0x894] ;  /* 0x0008940001567983 */ /* 0x000f280000300800 */
[----:B------:R-:W4:Y:S01]  /*29140*/  LDL.LU R83, [R1+0x454] ;  /* 0x0004540001537983 */ /* 0x000f220000300800 */
[----:B---3--:R-:W-:-:S03]  /*29150*/  LOP3.LUT R6, R63, 0xffff, RZ, 0xc0, !PT ;  /* 0x0000ffff3f067812 */ /* 0x008fc600078ec0ff */
[----:B------:R-:W3:Y:S01]  /*29160*/  LDL.LU R63, [R1+0x450] ;  /* 0x00045000013f7983 */ /* 0x000ee20000300800 */
[----:B------:R-:W-:Y:S02]  /*29170*/  LOP3.LUT R22, R218, 0xffff, RZ, 0xc0, !PT ;  /* 0x0000ffffda167812 */ /* 0x000fe400078ec0ff */
[----:B------:R-:W-:Y:S02]  /*29180*/  PRMT R13, R11, 0x3340, R0 ;  /* 0x000033400b0d7816 */ /* 0x000fe40000000000 */
[----:B------:R-:W-:Y:S02]  /*29190*/  PRMT R23, R8, 0x3340, R9 ;  /* 0x0000334008177816 */ /* 0x000fe40000000009 */
[----:B------:R-:W-:Y:S02]  /*291a0*/  LOP3.LUT R7, R219, 0xffff, RZ, 0xc0, !PT ;  /* 0x0000ffffdb077812 */ /* 0x000fe400078ec0ff */
[----:B-1----:R-:W-:Y:S02]  /*291b0*/  PRMT R46, R46, 0x3340, R52 ;  /* 0x000033402e2e7816 */ /* 0x002fe40000000034 */
[----:B0-----:R-:W-:Y:S01]  /*291c0*/  PRMT R52, R2, 0x3340, R4 ;  /* 0x0000334002347816 */ /* 0x001fe20000000004 */
[----:B------:R0:W-:Y:S01]  /*291d0*/  STL [R1+0x2ec], R22 ;  /* 0x0002ec1601007387 */ /* 0x0001e20000100800 */
[----:B------:R-:W-:-:S02]  /*291e0*/  PRMT R14, R6, 0x3340, R0 ;  /* 0x00003340060e7816 */ /* 0x000fc40000000000 */
[----:B------:R-:W-:Y:S02]  /*291f0*/  PRMT R2, R23, 0x5410, R13 ;  /* 0x0000541017027816 */ /* 0x000fe4000000000d */
[----:B------:R-:W-:Y:S02]  /*29200*/  PRMT R15, R7, 0x3340, R0 ;  /* 0x00003340070f7816 */ /* 0x000fe40000000000 */
[----:B------:R-:W-:Y:S02]  /*29210*/  PRMT R47, R47, 0x3340, R252 ;  /* 0x000033402f2f7816 */ /* 0x000fe400000000fc */
[----:B0-----:R-:W-:Y:S01]  /*29220*/  PRMT R22, R22, 0x3340, R0 ;  /* 0x0000334016167816 */ /* 0x001fe20000000000 */
[----:B------:R0:W-:Y:S01]  /*29230*/  STL [R1+0x634], R2 ;  /* 0x0006340201007387 */ /* 0x0001e20000100800 */
[----:B------:R-:W-:Y:S02]  /*29240*/  PRMT R13, R46, 0x5410, R14 ;  /* 0x000054102e0d7816 */ /* 0x000fe4000000000e */
[----:B------:R-:W-:-:S03]  /*29250*/  PRMT R4, R47, 0x5410, R15 ;  /* 0x000054102f047816 */ /* 0x000fc6000000000f */
[----:B------:R-:W-:Y:S01]  /*29260*/  STL [R1+0x630], R13 ;  /* 0x0006300d01007387 */ /* 0x000fe20000100800 */
[----:B0-----:R-:W-:-:S03]  /*29270*/  PRMT R2, R52, 0x5410, R22 ;  /* 0x0000541034027816 */ /* 0x001fc60000000016 */
[----:B------:R-:W-:Y:S01]  /*29280*/  STL [R1+0x62c], R4 ;  /* 0x00062c0401007387 */ /* 0x000fe20000100800 */
[----:B------:R-:W-:-:S03]  /*29290*/  LOP3.LUT R23, R143, 0xffff, RZ, 0xc0, !PT ;  /* 0x0000ffff8f177812 */ /* 0x000fc600078ec0ff */
[----:B------:R0:W-:Y:S01]  /*292a0*/  STL [R1+0x628], R2 ;  /* 0x0006280201007387 */ /* 0x0001e20000100800 */
[----:B------:R-:W-:-:S03]  /*292b0*/  LOP3.LUT R46, R142, 0xffff, RZ, 0xc0, !PT ;  /* 0x0000ffff8e2e7812 */ /* 0x000fc600078ec0ff */
[----:B------:R1:W-:Y:S04]  /*292c0*/  STL [R1+0x58], R23 ;  /* 0x0000581701007387 */ /* 0x0003e80000100800 */
[----:B------:R-:W3:Y:S04]  /*292d0*/  LDL.LU R243, [R1+0xe34] ;  /* 0x000e340001f37983 */ /* 0x000ee80000300800 */
[----:B------:R-:W-:Y:S04]  /*292e0*/  STL [R1+0x34], R46 ;  /* 0x0000342e01007387 */ /* 0x000fe80000100800 */
[----:B------:R-:W3:Y:S01]  /*292f0*/  LDL.LU R142, [R1+0xe30] ;  /* 0x000e3000018e7983 */ /* 0x000ee20000300800 */
[----:B--2---:R-:W-:-:S05]  /*29300*/  LOP3.LUT R47, R128, 0xffff, RZ, 0xc0, !PT ;  /* 0x0000ffff802f7812 */ /* 0x004fca00078ec0ff */
[----:B------:R-:W-:Y:S01]  /*29310*/  STL [R1+0x260], R47 ;  /* 0x0002602f01007387 */ /* 0x000fe20000100800 */
[----:B0-----:R-:W-:-:S03]  /*29320*/  LOP3.LUT R2, R127, 0xffff, RZ, 0xc0, !PT ;  /* 0x0000ffff7f027812 */ /* 0x001fc600078ec0ff */
[----:B------:R-:W2:Y:S04]  /*29330*/  LDL.LU R128, [R1+0xe2c] ;  /* 0x000e2c0001807983 */ /* 0x000ea80000300800 */
[----:B------:R-:W-:Y:S04]  /*29340*/  STL [R1+0x25c], R2 ;  /* 0x00025c0201007387 */ /* 0x000fe80000100800 */
[----:B------:R-:W2:Y:S01]  /*29350*/  LDL.LU R127, [R1+0xcb0] ;  /* 0x000cb000017f7983 */ /* 0x000ea20000300800 */
[----:B------:R-:W-:Y:S02]  /*29360*/  LOP3.LUT R15, R227, 0xffff, RZ, 0xc0, !PT ;  /* 0x0000ffffe30f7812 */ /* 0x000fe400078ec0ff */
[----:B------:R-:W-:-:S02]  /*29370*/  LOP3.LUT R22, R226, 0xffff, RZ, 0xc0, !PT ;  /* 0x0000ffffe2167812 */ /* 0x000fc400078ec0ff */
[----:B----4-:R-:W-:Y:S02]  /*29380*/  LOP3.LUT R152, R98, 0xffff, RZ, 0xc0, !PT ;  /* 0x0000ffff62987812 */ /* 0x010fe400078ec0ff */
[----:B------:R-:W-:-:S03]  /*29390*/  LOP3.LUT R82, R82, 0xffff, RZ, 0xc0, !PT ;  /* 0x0000ffff52527812 */ /* 0x000fc600078ec0ff */
[----:B------:R-:W-:Y:S01]  /*293a0*/  STL [R1+0x30], R152 ;  /* 0x0000309801007387 */ /* 0x000fe20000100800 */
[----:B------:R-:W-:-:S03]  /*293b0*/  LOP3.LUT R52, R97, 0xffff, RZ, 0xc0, !PT ;  /* 0x0000ffff61347812 */ /* 0x000fc600078ec0ff */
[----:B------:R-:W-:Y:S01]  /*293c0*/  STL [R1+0x2c], R82 ;  /* 0x00002c5201007387 */ /* 0x000fe20000100800 */
[----:B------:R-:W-:Y:S02]  /*293d0*/  LOP3.LUT R4, R86, 0xffff, RZ, 0xc0, !PT ;  /* 0x0000ffff56047812 */ /* 0x000fe400078ec0ff */
[----:B------:R-:W-:Y:S01]  /*293e0*/  LOP3.LUT R13, R83, 0xffff, RZ, 0xc0, !PT ;  /* 0x0000ffff530d7812 */ /* 0x000fe200078ec0ff */
[----:B------:R-:W-:Y:S04]  /*293f0*/  STL [R1+0x254], R52 ;  /* 0x0002543401007387 */ /* 0x000fe80000100800 */
[----:B------:R0:W-:Y:S04]  /*29400*/  STL [R1+0x28], R13 ;  /* 0x0000280d01007387 */ /* 0x0001e80000100800 */
[----:B------:R-:W4:Y:S04]  /*29410*/  LDL.LU R143, [R1+0xa9c] ;  /* 0x000a9c00018f7983 */ /* 0x000f280000300800 */
[----:B------:R-:W-:Y:S01]  /*29420*/  STL [R1+0x250], R4 ;  /* 0x0002500401007387 */ /* 0x000fe20000100800 */
[----:B-1----:R-:W-:-:S02]  /*29430*/  PRMT R23, R23, 0x3340, R152 ;  /* 0x0000334017177816 */ /* 0x002fc40000000098 */
[----:B0-----:R-:W-:-:S04]  /*29440*/  PRMT R13, R13, 0x3340, R0 ;  /* 0x000033400d0d7816 */ /* 0x001fc80000000000 */
[----:B------:R-:W-:Y:S02]  /*29450*/  PRMT R13, R23, 0x5410, R13 ;  /* 0x00005410170d7816 */ /* 0x000fe4000000000d */
[----:B------:R-:W-:Y:S02]  /*29460*/  PRMT R46, R46, 0x3340, R82 ;  /* 0x000033402e2e7816 */ /* 0x000fe40000000052 */
[----:B---3--:R-:W-:-:S05]  /*29470*/  LOP3.LUT R14, R63, 0xffff, RZ, 0xc0, !PT ;  /* 0x0000ffff3f0e7812 */ /* 0x008fca00078ec0ff */
[----:B------:R0:W-:Y:S04]  /*29480*/  STL [R1+0x24c], R14 ;  /* 0x00024c0e01007387 */ /* 0x0001e80000100800 */
[----:B------:R-:W3:Y:S04]  /*29490*/  LDL.LU R97, [R1+0xa98] ;  /* 0x000a980001617983 */ /* 0x000ee80000300800 */
[----:B------:R-:W3:Y:S04]  /*294a0*/  LDL.LU R86, [R1+0xa94] ;  /* 0x000a940001567983 */ /* 0x000ee80000300800 */
[----:B------:R-:W3:Y:S04]  /*294b0*/  LDL.LU R98, [R1+0x8a8] ;  /* 0x0008a80001627983 */ /* 0x000ee80000300800 */
[----:B------:R-:W3:Y:S04]  /*294c0*/  LDL.LU R83, [R1+0x644] ;  /* 0x0006440001537983 */ /* 0x000ee80000300800 */
[----:B------:R1:W-:Y:S04]  /*294d0*/  STL [R1+0x78], R15 ;  /* 0x0000780f01007387 */ /* 0x0003e80000100800 */
[----:B------:R1:W-:Y:S04]  /*294e0*/  STL [R1+0x2e8], R22 ;  /* 0x0002e81601007387 */ /* 0x0003e80000100800 */
[----:B------:R-:W3:Y:S04]  /*294f0*/  LDL.LU R63, [R1+0x458] ;  /* 0x00045800013f7983 */ /* 0x000ee80000300800 */
[----:B------:R-:W-:Y:S04]  /*29500*/  STL [R1+0x624], R13 ;  /* 0x0006240d01007387 */ /* 0x000fe80000100800 */
[----:B------:R-:W3:Y:S01]  /*29510*/  LDL.LU R82, [R1+0x64c] ;  /* 0x00064c0001527983 */ /* 0x000ee20000300800 */
[----:B0-----:R-:W-:-:S02]  /*29520*/  PRMT R14, R14, 0x3340, R0 ;  /* 0x000033400e0e7816 */ /* 0x001fc40000000000 */
[----:B-1----:R-:W-:Y:S02]  /*29530*/  PRMT R15, R15, 0x3340, R0 ;  /* 0x000033400f0f7816 */ /* 0x002fe40000000000 */
[----:B------:R-:W-:Y:S02]  /*29540*/  PRMT R47, R47, 0x3340, R52 ;  /* 0x000033402f2f7816 */ /* 0x000fe40000000034 */
[----:B------:R-:W-:Y:S02]  /*29550*/  PRMT R52, R2, 0x3340, R4 ;  /* 0x0000334002347816 */ /* 0x000fe40000000004 */
[----:B------:R-:W-:Y:S02]  /*29560*/  PRMT R4, R46, 0x5410, R14 ;  /* 0x000054102e047816 */ /* 0x000fe4000000000e */
[----:B------:R-:W-:Y:S02]  /*29570*/  PRMT R2, R47, 0x5410, R15 ;  /* 0x000054102f027816 */ /* 0x000fe4000000000f */
[----:B------:R-:W-:Y:S01]  /*29580*/  PRMT R22, R22, 0x3340, R0 ;  /* 0x0000334016167816 */ /* 0x000fe20000000000 */
[----:B------:R0:W-:Y:S01]  /*29590*/  STL [R1+0x620], R4 ;  /* 0x0006200401007387 */ /* 0x0001e20000100800 */
[----:B------:R-:W-:-:S03]  /*295a0*/  LOP3.LUT R23, R142, 0xffff, RZ, 0xc0, !PT ;  /* 0x0000ffff8e177812 */ /* 0x000fc600078ec0ff */
[----:B------:R1:W-:Y:S01]  /*295b0*/  STL [R1+0x61c], R2 ;  /* 0x00061c0201007387 */ /* 0x0003e20000100800 */
[----:B0-----:R-:W-:Y:S02]  /*295c0*/  PRMT R4, R52, 0x5410, R22 ;  /* 0x0000541034047816 */ /* 0x001fe40000000016 */
[----:B-1----:R-:W-:-:S03]  /*295d0*/  LOP3.LUT R2, R243, 0xffff, RZ, 0xc0, !PT ;  /* 0x0000fffff3027812 */ /* 0x002fc600078ec0ff */
[----:B------:R4:W-:Y:S01]  /*295e0*/  STL [R1+0x618], R4 ;  /* 0x0006180401007387 */ /* 0x0009e20000100800 */
[----:B--2---:R-:W-:-:S03]  /*295f0*/  LOP3.LUT R46, R128, 0xffff, RZ, 0xc0, !PT ;  /* 0x0000ffff802e7812 */ /* 0x004fc600078ec0ff */
[----:B------:R-:W-:Y:S04]  /*29600*/  STL [R1+0x278], R2 ;  /* 0x0002780201007387 */ /* 0x000fe80000100800 */
[----:B------:R0:W-:Y:S01]  /*29610*/  STL [R1+0x74], R23 ;  /* 0x0000741701007387 */ /* 0x0001e20000100800 */
[----:B------:R-:W-:-:S03]  /*29620*/  LOP3.LUT R47, R127, 0xffff, RZ, 0xc0, !PT ;  /* 0x0000ffff7f2f7812 */ /* 0x000fc600078ec0ff */
[----:B------:R-:W2:Y:S04]  /*29630*/  LDL.LU R142, [R1+0xe40] ;  /* 0x000e4000018e7983 */ /* 0x000ea80000300800 */
[----:B------:R-:W-:Y:S04]  /*29640*/  STL [R1+0x70], R46 ;  /* 0x0000702e01007387 */ /* 0x000fe80000100800 */
[----:B------:R-:W2:Y:S04]  /*29650*/  LDL.LU R128, [R1+0xe3c] ;  /* 0x000e3c0001807983 */ /* 0x000ea80000300800 */
[----:B------:R-:W-:Y:S04]  /*29660*/  STL [R1+0x270], R47 ;  /* 0x0002702f01007387 */ /* 0x000fe80000100800 */
[----:B------:R-:W2:Y:S01]  /*29670*/  LDL.LU R127, [R1+0xe38] ;  /* 0x000e3800017f7983 */ /* 0x000ea20000300800 */
[----:B------:R-:W-:-:S02]  /*29680*/  LOP3.LUT R15, R229, 0xffff, RZ, 0xc0, !PT ;  /* 0x0000ffffe50f7812 */ /* 0x000fc400078ec0ff */
[----:B----4-:R-:W-:-:S05]  /*29690*/  LOP3.LUT R4, R143, 0xffff, RZ, 0xc0, !PT ;  /* 0x0000ffff8f047812 */ /* 0x010fca00078ec0ff */
[----:B------:R-:W-:Y:S01]  /*296a0*/  STL [R1+0x274], R4 ;  /* 0x0002740401007387 */ /* 0x000fe20000100800 */
[----:B---3--:R-:W-:Y:S02]  /*296b0*/  LOP3.LUT R97, R97, 0xffff, RZ, 0xc0, !PT ;  /* 0x0000ffff61617812 */ /* 0x008fe400078ec0ff */
[----:B------:R-:W-:-:S03]  /*296c0*/  LOP3.LUT R86, R86, 0xffff, RZ, 0xc0, !PT ;  /* 0x0000ffff56567812 */ /* 0x000fc600078ec0ff */
[----:B------:R1:W-:Y:S01]  /*296d0*/  STL [R1+0x68], R97 ;  /* 0x0000686101007387 */ /* 0x0003e20000100800 */
[----:B------:R-:W-:-:S03]  /*296e0*/  LOP3.LUT R52, R98, 0xffff, RZ, 0xc0, !PT ;  /* 0x0000ffff62347812 */ /* 0x000fc600078ec0ff */
[----:B------:R3:W-:Y:S01]  /*296f0*/  STL [R1+0x64], R86 ;  /* 0x0000645601007387 */ /* 0x0007e20000100800 */
[----:B------:R-:W-:-:S03]  /*29700*/  LOP3.LUT R13, R83, 0xffff, RZ, 0xc0, !PT ;  /* 0x0000ffff530d7812 */ /* 0x000fc600078ec0ff */
[----:B------:R-:W-:Y:S04]  /*29710*/  STL [R1+0x268], R52 ;  /* 0x0002683401007387 */ /* 0x000fe80000100800 */
[----:B------:R4:W-:Y:S04]  /*29720*/  STL [R1+0x60], R13 ;  /* 0x0000600d01007387 */ /* 0x0009e80000100800 */
[----:B------:R-:W2:Y:S01]  /*29730*/  LDL.LU R243, [R1+0xcbc] ;  /* 0x000cbc0001f37983 */ /* 0x000ea20000300800 */
[----:B------:R-:W-:-:S03]  /*29740*/  LOP3.LUT R14, R63, 0xffff, RZ, 0xc0, !PT ;  /* 0x0000ffff3f0e7812 */ /* 0x000fc600078ec0ff */
[----:B------:R-:W2:Y:S04]  /*29750*/  LDL.LU R143, [R1+0xaac] ;  /* 0x000aac00018f7983 */ /* 0x000ea80000300800 */
[----:B------:R4:W-:Y:S04]  /*29760*/  STL [R1+0x5c], R14 ;  /* 0x00005c0e01007387 */ /* 0x0009e80000100800 */
[----:B------:R-:W2:Y:S01]  /*29770*/  LDL.LU R98, [R1+0xaa8] ;  /* 0x000aa80001627983 */ /* 0x000ea20000300800 */
[----:B------:R-:W-:-:S03]  /*29780*/  LOP3.LUT R22, R82, 0xffff, RZ, 0xc0, !PT ;  /* 0x0000ffff52167812 */ /* 0x000fc600078ec0ff */
[----:B------:R-:W2:Y:S04]  /*29790*/  LDL.LU R83, [R1+0xaa4] ;  /* 0x000aa40001537983 */ /* 0x000ea80000300800 */
[----:B------:R-:W2:Y:S01]  /*297a0*/  LDL.LU R63, [R1+0x8b8] ;  /* 0x0008b800013f7983 */ /* 0x000ea20000300800 */
[----:B0-----:R-:W-:-:S03]  /*297b0*/  PRMT R23, R23, 0x3340, R97 ;  /* 0x0000334017177816 */ /* 0x001fc60000000061 */
[----:B------:R-:W2:Y:S04]  /*297c0*/  LDL.LU R82, [R1+0x658] ;  /* 0x0006580001527983 */ /* 0x000ea80000300800 */
[----:B------:R0:W-:Y:S04]  /*297d0*/  STL [R1+0x7c], R15 ;  /* 0x00007c0f01007387 */ /* 0x0001e80000100800 */
[----:B------:R0:W-:Y:S04]  /*297e0*/  STL [R1+0x280], R22 ;  /* 0x0002801601007387 */ /* 0x0001e80000100800 */
[----:B-1----:R-:W2:Y:S01]  /*297f0*/  LDL.LU R97, [R1+0x660] ;  /* 0x0006600001617983 */ /* 0x002ea20000300800 */
[----:B------:R-:W-:-:S03]  /*29800*/  PRMT R46, R46, 0x3340, R86 ;  /* 0x000033402e2e7816 */ /* 0x000fc60000000056 */
[----:B---3--:R-:W3:Y:S01]  /*29810*/  LDL.LU R86, [R1+0x65c] ;  /* 0x00065c0001567983 */ /* 0x008ee20000300800 */
[----:B----4-:R-:W-:Y:S02]  /*29820*/  PRMT R13, R13, 0x3340, R0 ;  /* 0x000033400d0d7816 */ /* 0x010fe40000000000 */
[----:B------:R-:W-:Y:S02]  /*29830*/  PRMT R47, R47, 0x3340, R52 ;  /* 0x000033402f2f7816 */ /* 0x000fe40000000034 */
[----:B------:R-:W-:Y:S02]  /*29840*/  PRMT R52, R2, 0x3340, R4 ;  /* 0x0000334002347816 */ /* 0x000fe40000000004 */
[----:B------:R-:W-:Y:S02]  /*29850*/  PRMT R2, R23, 0x5410, R13 ;  /* 0x0000541017027816 */ /* 0x000fe4000000000d */
[--C-:B------:R-:W-:Y:S02]  /*29860*/  PRMT R14, R14, 0x3340, R0.reuse ;  /* 0x000033400e0e7816 */ /* 0x100fe40000000000 */
[----:B0-----:R-:W-:-:S02]  /*29870*/  PRMT R15, R15, 0x3340, R0 ;  /* 0x000033400f0f7816 */ /* 0x001fc40000000000 */
[----:B------:R-:W-:Y:S01]  /*29880*/  PRMT R22, R22, 0x3340, R0 ;  /* 0x0000334016167816 */ /* 0x000fe20000000000 */
[----:B------:R0:W-:Y:S01]  /*29890*/  STL [R1+0x614], R2 ;  /* 0x0006140201007387 */ /* 0x0001e20000100800 */
[----:B------:R-:W-:Y:S02]  /*298a0*/  PRMT R13, R46, 0x5410, R14 ;  /* 0x000054102e0d7816 */ /* 0x000fe4000000000e */
[----:B------:R-:W-:-:S03]  /*298b0*/  PRMT R4, R52, 0x5410, R22 ;  /* 0x0000541034047816 */ /* 0x000fc60000000016 */
[----:B------:R-:W-:Y:S01]  /*298c0*/  STL [R1+0x610], R13 ;  /* 0x0006100d01007387 */ /* 0x000fe20000100800 */
[----:B0-----:R-:W-:Y:S02]  /*298d0*/  PRMT R2, R47, 0x5410, R15 ;  /* 0x000054102f027816 */ /* 0x001fe4000000000f */
[----:B--2---:R-:W-:-:S03]  /*298e0*/  LOP3.LUT R47, R142, 0xffff, RZ, 0xc0, !PT ;  /* 0x0000ffff8e2f7812 */ /* 0x004fc600078ec0ff */
[----:B------:R0:W-:Y:S01]  /*298f0*/  STL [R1+0x60c], R2 ;  /* 0x00060c0201007387 */ /* 0x0001e20000100800 */
[----:B------:R-:W-:-:S03]  /*29900*/  LOP3.LUT R23, R127, 0xffff, RZ, 0xc0, !PT ;  /* 0x0000ffff7f177812 */ /* 0x000fc600078ec0ff */
[----:B------:R1:W-:Y:S04]  /*29910*/  STL [R1+0x604], R4 ;  /* 0x0006040401007387 */ /* 0x0003e80000100800 */
[----:B------:R-:W2:Y:S01]  /*29920*/  LDL.LU R142, [R1+0xe48] ;  /* 0x000e4800018e7983 */ /* 0x000ea20000300800 */
[----:B0-----:R-:W-:-:S03]  /*29930*/  LOP3.LUT R2, R128, 0xffff, RZ, 0xc0, !PT ;  /* 0x0000ffff80027812 */ /* 0x001fc600078ec0ff */
[----:B------:R-:W-:Y:S04]  /*29940*/  STL [R1+0x284], R47 ;  /* 0x0002842f01007387 */ /* 0x000fe80000100800 */
[----:B------:R-:W4:Y:S04]  /*29950*/  LDL.LU R128, [R1+0xe44] ;  /* 0x000e440001807983 */ /* 0x000f280000300800 */
[----:B------:R0:W-:Y:S04]  /*29960*/  STL [R1+0x90], R23 ;  /* 0x0000901701007387 */ /* 0x0001e80000100800 */
[----:B------:R-:W-:Y:S04]  /*29970*/  STL [R1+0x294], R2 ;  /* 0x0002940201007387 */ /* 0x000fe80000100800 */
[----:B------:R-:W4:Y:S01]  /*29980*/  LDL.LU R127, [R1+0xcc4] ;  /* 0x000cc400017f7983 */ /* 0x000f220000300800 */
[----:B------:R-:W-:-:S02]  /*29990*/  LOP3.LUT R14, R245, 0xffff, RZ, 0xc0, !PT ;  /* 0x0000fffff50e7812 */ /* 0x000fc400078ec0ff */
[----:B------:R-:W-:Y:S02]  /*299a0*/  LOP3.LUT R46, R243, 0xffff, RZ, 0xc0, !PT ;  /* 0x0000fffff32e7812 */ /* 0x000fe400078ec0ff */
[----:B------:R-:W-:-:S03]  /*299b0*/  LOP3.LUT R52, R143, 0xffff, RZ, 0xc0, !PT ;  /* 0x0000ffff8f347812 */ /* 0x000fc600078ec0ff */
[----:B------:R0:W-:Y:S04]  /*299c0*/  STL [R1+0x8c], R46 ;  /* 0x00008c2e01007387 */ /* 0x0001e80000100800 */
[----:B------:R-:W-:Y:S01]  /*299d0*/  STL [R1+0x27c], R52 ;  /* 0x00027c3401007387 */ /* 0x000fe20000100800 */
[----:B-1----:R-:W-:Y:S02]  /*299e0*/  LOP3.LUT R4, R98, 0xffff, RZ, 0xc0, !PT ;  /* 0x0000ffff62047812 */ /* 0x002fe400078ec0ff */
[----:B------:R-:W-:Y:S02]  /*299f0*/  LOP3.LUT R83, R83, 0xffff, RZ, 0xc0, !PT ;  /* 0x0000ffff53537812 */ /* 0x000fe400078ec0ff */
[----:B------:R-:W-:-:S03]  /*29a00*/  LOP3.LUT R63, R63, 0xffff, RZ, 0xc0, !PT ;  /* 0x0000ffff3f3f7812 */ /* 0x000fc600078ec0ff */
[----:B------:R1:W-:Y:S01]  /*29a10*/  STL [R1+0x88], R83 ;  /* 0x0000885301007387 */ /* 0x0003e20000100800 */
[----:B------:R-:W-:-:S03]  /*29a20*/  LOP3.LUT R13, R82, 0xffff, RZ, 0xc0, !PT ;  /* 0x0000ffff520d7812 */ /* 0x000fc600078ec0ff */
[----:B------:R-:W-:Y:S04]  /*29a30*/  STL [R1+0x28c], R4 ;  /* 0x00028c0401007387 */ /* 0x000fe80000100800 */
[----:B------:R1:W-:Y:S04]  /*29a40*/  STL [R1+0x84], R63 ;  /* 0x0000843f01007387 */ /* 0x0003e80000100800 */
[----:B------:R-:W4:Y:S01]  /*29a50*/  LDL.LU R82, [R1+0xcc0] ;  /* 0x000cc00001527983 */ /* 0x000f220000300800 */
[----:B------:R-:W-:-:S03]  /*29a60*/  LOP3.LUT R15, R97, 0xffff, RZ, 0xc0, !PT ;  /* 0x0000ffff610f7812 */ /* 0x000fc600078ec0ff */
[----:B------:R1:W-:Y:S04]  /*29a70*/  STL [R1+0x80], R13 ;  /* 0x0000800d01007387 */ /* 0x0003e80000100800 */
[----:B------:R-:W4:Y:S01]  /*29a80*/  LDL.LU R243, [R1+0xabc] ;  /* 0x000abc0001f37983 */ /* 0x000f220000300800 */
[----:B---3--:R-:W-:-:S03]  /*29a90*/  LOP3.LUT R22, R86, 0xffff, RZ, 0xc0, !PT ;  /* 0x0000ffff56167812 */ /* 0x008fc600078ec0ff */
[----:B------:R-:W3:Y:S04]  /*29aa0*/  LDL.LU R98, [R1+0xab8] ;  /* 0x000ab80001627983 */ /* 0x000ee80000300800 */
[----:B------:R1:W-:Y:S04]  /*29ab0*/  STL [R1+0xa0], R14 ;  /* 0x0000a00e01007387 */ /* 0x0003e80000100800 */
[----:B------:R1:W-:Y:S04]  /*29ac0*/  STL [R1+0x288], R15 ;  /* 0x0002880f01007387 */ /* 0x0003e80000100800 */
[----:B------:R-:W3:Y:S01]  /*29ad0*/  LDL.LU R97, [R1+0x8c0] ;  /* 0x0008c00001617983 */ /* 0x000ee20000300800 */
[----:B0-----:R-:W-:-:S03]  /*29ae0*/  PRMT R23, R23, 0x3340, R83 ;  /* 0x0000334017177816 */ /* 0x001fc60000000053 */
[----:B------:R-:W3:Y:S01]  /*29af0*/  LDL.LU R86, [R1+0x8bc] ;  /* 0x0008bc0001567983 */ /* 0x000ee20000300800 */
[----:B------:R-:W-:-:S03]  /*29b00*/  PRMT R46, R46, 0x3340, R63 ;  /* 0x000033402e2e7816 */ /* 0x000fc6000000003f */
[----:B------:R0:W-:Y:S04]  /*29b10*/  STL [R1+0x2b8], R22 ;  /* 0x0002b81601007387 */ /* 0x0001e80000100800 */
[----:B-1----:R-:W3:Y:S04]  /*29b20*/  LDL.LU R83, [R1+0x678] ;  /* 0x0006780001537983 */ /* 0x002ee80000300800 */
[----:B------:R-:W3:Y:S01]  /*29b30*/  LDL.LU R63, [R1+0x674] ;  /* 0x00067400013f7983 */ /* 0x000ee20000300800 */
[----:B------:R-:W-:Y:S02]  /*29b40*/  PRMT R13, R13, 0x3340, R0 ;  /* 0x000033400d0d7816 */ /* 0x000fe40000000000 */
[----:B------:R-:W-:-:S02]  /*29b50*/  PRMT R47, R47, 0x3340, R52 ;  /* 0x000033402f2f7816 */ /* 0x000fc40000000034 */
[----:B------:R-:W-:Y:S02]  /*29b60*/  PRMT R52, R2, 0x3340, R4 ;  /* 0x0000334002347816 */ /* 0x000fe40000000004 */
[----:B------:R-:W-:Y:S02]  /*29b70*/  PRMT R2, R23, 0x5410, R13 ;  /* 0x0000541017027816 */ /* 0x000fe4000000000d */
[--C-:B------:R-:W-:Y:S02]  /*29b80*/  PRMT R14, R14, 0x3340, R0.reuse ;  /* 0x000033400e0e7816 */ /* 0x100fe40000000000 */
[--C-:B------:R-:W-:Y:S02]  /*29b90*/  PRMT R15, R15, 0x3340, R0.reuse ;  /* 0x000033400f0f7816 */ /* 0x100fe40000000000 */
[----:B0-----:R-:W-:Y:S01]  /*29ba0*/  PRMT R22, R22, 0x3340, R0 ;  /* 0x0000334016167816 */ /* 0x001fe20000000000 */
[----:B------:R0:W-:Y:S01]  /*29bb0*/  STL [R1+0x600], R2 ;  /* 0x0006000201007387 */ /* 0x0001e20000100800 */
[----:B------:R-:W-:-:S02]  /*29bc0*/  PRMT R13, R46, 0x5410, R14 ;  /* 0x000054102e0d7816 */ /* 0x000fc4000000000e */
[----:B------:R-:W-:-:S03]  /*29bd0*/  PRMT R4, R52, 0x5410, R22 ;  /* 0x0000541034047816 */ /* 0x000fc60000000016 */
[----:B------:R-:W-:Y:S01]  /*29be0*/  STL [R1+0x5fc], R13 ;  /* 0x0005fc0d01007387 */ /* 0x000fe20000100800 */
[----:B0-----:R-:W-:Y:S02]  /*29bf0*/  PRMT R2, R47, 0x5410, R15 ;  /* 0x000054102f027816 */ /* 0x001fe4000000000f */
[----:B--2---:R-:W-:Y:S02]  /*29c00*/  LOP3.LUT R47, R142, 0xffff, RZ, 0xc0, !PT ;  /* 0x0000ffff8e2f7812 */ /* 0x004fe400078ec0ff */
[----:B----4-:R-:W-:Y:S01]  /*29c10*/  LOP3.LUT R23, R127, 0xffff, RZ, 0xc0, !PT ;  /* 0x0000ffff7f177812 */ /* 0x010fe200078ec0ff */
[----:B------:R0:W-:Y:S04]  /*29c20*/  STL [R1+0x5f4], R2 ;  /* 0x0005f40201007387 */ /* 0x0001e80000100800 */
[----:B------:R3:W-:Y:S04]  /*29c30*/  STL [R1+0x5f0], R4 ;  /* 0x0005f00401007387 */ /* 0x0007e80000100800 */
[----:B------:R-:W2:Y:S01]  /*29c40*/  LDL.LU R143, [R1+0xe50] ;  /* 0x000e5000018f7983 */ /* 0x000ea20000300800 */
[----:B0-----:R-:W-:-:S03]  /*29c50*/  LOP3.LUT R2, R128, 0xffff, RZ, 0xc0, !PT ;  /* 0x0000ffff80027812 */ /* 0x001fc600078ec0ff */
[----:B------:R-:W-:Y:S04]  /*29c60*/  STL [R1+0xd8], R47 ;  /* 0x0000d82f01007387 */ /* 0x000fe80000100800 */
[----:B------:R-:W4:Y:S04]  /*29c70*/  LDL.LU R142, [R1+0xe4c] ;  /* 0x000e4c00018e7983 */ /* 0x000f280000300800 */
[----:B------:R0:W-:Y:S04]  /*29c80*/  STL [R1+0xa8], R23 ;  /* 0x0000a81701007387 */ /* 0x0001e80000100800 */
[----:B------:R-:W-:Y:S04]  /*29c90*/  STL [R1+0x2bc], R2 ;  /* 0x0002bc0201007387 */ /* 0x000fe80000100800 */
[----:B------:R-:W4:Y:S04]  /*29ca0*/  LDL.LU R128, [R1+0xccc] ;  /* 0x000ccc0001807983 */ /* 0x000f280000300800 */
[----:B------:R-:W4:Y:S01]  /*29cb0*/  LDL.LU R127, [R1+0xcc8] ;  /* 0x000cc800017f7983 */ /* 0x000f220000300800 */
[----:B------:R-:W-:-:S02]  /*29cc0*/  LOP3.LUT R13, R247, 0xffff, RZ, 0xc0, !PT ;  /* 0x0000fffff70d7812 */ /* 0x000fc400078ec0ff */
[----:B------:R-:W-:Y:S02]  /*29cd0*/  LOP3.LUT R14, R246, 0xffff, RZ, 0xc0, !PT ;  /* 0x0000fffff60e7812 */ /* 0x000fe400078ec0ff */
[----:B------:R-:W-:Y:S02]  /*29ce0*/  LOP3.LUT R46, R82, 0xffff, RZ, 0xc0, !PT ;  /* 0x0000ffff522e7812 */ /* 0x000fe400078ec0ff */
[----:B------:R-:W4:Y:S01]  /*29cf0*/  LDL.LU R82, [R1+0xac4] ;  /* 0x000ac40001527983 */ /* 0x000f220000300800 */
[----:B------:R-:W-:-:S03]  /*29d00*/  LOP3.LUT R52, R243, 0xffff, RZ, 0xc0, !PT ;  /* 0x0000fffff3347812 */ /* 0x000fc600078ec0ff */
[----:B------:R-:W-:Y:S01]  /*29d10*/  STL [R1+0xd0], R46 ;  /* 0x0000d02e01007387 */ /* 0x000fe20000100800 */
[----:B---3--:R-:W-:-:S03]  /*29d20*/  LOP3.LUT R4, R98, 0xffff, RZ, 0xc0, !PT ;  /* 0x0000ffff62047812 */ /* 0x008fc600078ec0ff */
[----:B------:R-:W-:Y:S01]  /*29d30*/  STL [R1+0xcc], R52 ;  /* 0x0000cc3401007387 */ /* 0x000fe20000100800 */
[----:B------:R-:W-:-:S03]  /*29d40*/  LOP3.LUT R98, R97, 0xffff, RZ, 0xc0, !PT ;  /* 0x0000ffff61627812 */ /* 0x000fc600078ec0ff */
[----:B------:R-:W3:Y:S01]  /*29d50*/  LDL.LU R97, [R1+0xac0] ;  /* 0x000ac00001617983 */ /* 0x000ee20000300800 */
[----:B------:R-:W-:-:S03]  /*29d60*/  LOP3.LUT R86, R86, 0xffff, RZ, 0xc0, !PT ;  /* 0x0000ffff56567812 */ /* 0x000fc600078ec0ff */
[----:B------:R-:W-:Y:S04]  /*29d70*/  STL [R1+0xa4], R98 ;  /* 0x0000a46201007387 */ /* 0x000fe80000100800 */
[----:B------:R-:W-:Y:S01]  /*29d80*/  STL [R1+0x2b0], R4 ;  /* 0x0002b00401007387 */ /* 0x000fe20000100800 */
[----:B------:R-:W-:-:S03]  /*29d90*/  LOP3.LUT R15, R83, 0xffff, RZ, 0xc0, !PT ;  /* 0x0000ffff530f7812 */ /* 0x000fc600078ec0ff */
[----:B------:R-:W-:Y:S01]  /*29da0*/  STL [R1+0xc4], R86 ;  /* 0x0000c45601007387 */ /* 0x000fe20000100800 */
[----:B------:R-:W-:-:S03]  /*29db0*/  LOP3.LUT R22, R63, 0xffff, RZ, 0xc0, !PT ;  /* 0x0000ffff3f167812 */ /* 0x000fc600078ec0ff */
[----:B------:R-:W3:Y:S04]  /*29dc0*/  LDL.LU R83, [R1+0x8c8] ;  /* 0x0008c80001537983 */ /* 0x000ee80000300800 */
[----:B------:R1:W-:Y:S04]  /*29dd0*/  STL [R1+0x9c], R13 ;  /* 0x00009c0d01007387 */ /* 0x0003e80000100800 */
[----:B------:R2:W-:Y:S01]  /*29de0*/  STL [R1+0x2e4], R14 ;  /* 0x0002e40e01007387 */ /* 0x0005e20000100800 */
[----:B0-----:R-:W-:-:S03]  /*29df0*/  PRMT R23, R23, 0x3340, R98 ;  /* 0x0000334017177816 */ /* 0x001fc60000000062 */
[----:B------:R0:W-:Y:S01]  /*29e00*/  STL [R1+0xb0], R15 ;  /* 0x0000b00f01007387 */ /* 0x0001e20000100800 */
[----:B-1----:R-:W-:-:S03]  /*29e10*/  PRMT R13, R13, 0x3340, R0 ;  /* 0x000033400d0d7816 */ /* 0x002fc60000000000 */
[----:B------:R1:W-:Y:S04]  /*29e20*/  STL [R1+0x2a4], R22 ;  /* 0x0002a41601007387 */ /* 0x0003e80000100800 */
[----:B------:R-:W3:Y:S01]  /*29e30*/  LDL.LU R63, [R1+0x8c4] ;  /* 0x0008c400013f7983 */ /* 0x000ee20000300800 */
[----:B------:R-:W-:Y:S02]  /*29e40*/  PRMT R46, R46, 0x3340, R86 ;  /* 0x000033402e2e7816 */ /* 0x000fe40000000056 */
[----:B------:R-:W-:Y:S01]  /*29e50*/  PRMT R13, R23, 0x5410, R13 ;  /* 0x00005410170d7816 */ /* 0x000fe2000000000d */
[----:B------:R-:W3:Y:S04]  /*29e60*/  LDL.LU R86, [R1+0x684] ;  /* 0x0006840001567983 */ /* 0x000ee80000300800 */
[----:B------:R-:W-:Y:S04]  /*29e70*/  STL [R1+0x5e8], R13 ;  /* 0x0005e80d01007387 */ /* 0x000fe80000100800 */
[----:B------:R-:W3:Y:S01]  /*29e80*/  LDL.LU R98, [R1+0x680] ;  /* 0x0006800001627983 */ /* 0x000ee20000300800 */
[----:B--2---:R-:W-:-:S02]  /*29e90*/  PRMT R14, R14, 0x3340, R0 ;  /* 0x000033400e0e7816 */ /* 0x004fc40000000000 */
[----:B------:R-:W-:Y:S02]  /*29ea0*/  PRMT R47, R47, 0x3340, R52 ;  /* 0x000033402f2f7816 */ /* 0x000fe40000000034 */
[----:B0-----:R-:W-:Y:S02]  /*29eb0*/  PRMT R15, R15, 0x3340, R0 ;  /* 0x000033400f0f7816 */ /* 0x001fe40000000000 */
[----:B------:R-:W-:Y:S02]  /*29ec0*/  PRMT R52, R2, 0x3340, R4 ;  /* 0x0000334002347816 */ /* 0x000fe40000000004 */
[----:B------:R-:W-:Y:S02]  /*29ed0*/  PRMT R4, R46, 0x5410, R14 ;  /* 0x000054102e047816 */ /* 0x000fe4000000000e */
[----:B-1----:R-:W-:Y:S02]  /*29ee0*/  PRMT R22, R22, 0x3340, R0 ;  /* 0x0000334016167816 */ /* 0x002fe40000000000 */
[----:B------:R-:W-:Y:S01]  /*29ef0*/  PRMT R2, R47, 0x5410, R15 ;  /* 0x000054102f027816 */ /* 0x000fe2000000000f */
[----:B------:R0:W-:Y:S01]  /*29f00*/  STL [R1+0x5e4], R4 ;  /* 0x0005e40401007387 */ /* 0x0001e20000100800 */
[----:B------:R-:W-:-:S03]  /*29f10*/  LOP3.LUT R47, R143, 0xffff, RZ, 0xc0, !PT ;  /* 0x0000ffff8f2f7812 */ /* 0x000fc600078ec0ff */
[----:B------:R1:W-:Y:S01]  /*29f20*/  STL [R1+0x5e0], R2 ;  /* 0x0005e00201007387 */ /* 0x0003e20000100800 */
[----:B0-----:R-:W-:Y:S02]  /*29f30*/  PRMT R4, R52, 0x5410, R22 ;  /* 0x0000541034047816 */ /* 0x001fe40000000016 */
[----:B----4-:R-:W-:Y:S02]  /*29f40*/  LOP3.LUT R23, R128, 0xffff, RZ, 0xc0, !PT ;  /* 0x0000ffff80177812 */ /* 0x010fe400078ec0ff */
[----:B-1----:R-:W-:Y:S01]  /*29f50*/  LOP3.LUT R2, R142, 0xffff, RZ, 0xc0, !PT ;  /* 0x0000ffff8e027812 */ /* 0x002fe200078ec0ff */
[----:B------:R3:W-:Y:S01]  /*29f60*/  STL [R1+0x5dc], R4 ;  /* 0x0005dc0401007387 */ /* 0x0007e20000100800 */
[----:B------:R-:W-:-:S03]  /*29f70*/  LOP3.LUT R46, R127, 0xffff, RZ, 0xc0, !PT ;  /* 0x0000ffff7f2e7812 */ /* 0x000fc600078ec0ff */
[----:B------:R-:W-:Y:S04]  /*29f80*/  STL [R1+0x2a0], R47 ;  /* 0x0002a02f01007387 */ /* 0x000fe80000100800 */
[----:B------:R0:W-:Y:S04]  /*29f90*/  STL [R1+0xb8], R23 ;  /* 0x0000b81701007387 */ /* 0x0001e80000100800 */
[----:B------:R-:W-:Y:S04]  /*29fa0*/  STL [R1+0x29c], R2 ;  /* 0x00029c0201007387 */ /* 0x000fe80000100800 */
[----:B------:R1:W-:Y:S01]  /*29fb0*/  STL [R1+0x290], R46 ;  /* 0x0002902e01007387 */ /* 0x0003e20000100800 */
[----:B------:R-:W-:-:S02]  /*29fc0*/  LOP3.LUT R13, R249, 0xffff, RZ, 0xc0, !PT ;  /* 0x0000fffff90d7812 */ /* 0x000fc400078ec0ff */
[----:B------:R-:W-:Y:S02]  /*29fd0*/  LOP3.LUT R14, R248, 0xffff, RZ, 0xc0, !PT ;  /* 0x0000fffff80e7812 */ /* 0x000fe400078ec0ff */
[----:B------:R-:W-:Y:S02]  /*29fe0*/  LOP3.LUT R52, R82, 0xffff, RZ, 0xc0, !PT ;  /* 0x0000ffff52347812 */ /* 0x000fe400078ec0ff */
[----:B------:R-:W2:Y:S04]  /*29ff0*/  LDL.LU R82, [R1+0xe58] ;  /* 0x000e580001527983 */ /* 0x000ea80000300800 */
[----:B------:R-:W-:Y:S04]  /*2a000*/  STL [R1+0xec], R52 ;  /* 0x0000ec3401007387 */ /* 0x000fe80000100800 */
[----:B------:R-:W4:Y:S04]  /*2a010*/  LDL.LU R191, [R1+0xe54] ;  /* 0x000e540001bf7983 */ /* 0x000f280000300800 */
[----:B------:R-:W4:Y:S01]  /*2a020*/  LDL.LU R243, [R1+0xce8] ;  /* 0x000ce80001f37983 */ /* 0x000f220000300800 */
[----:B---3--:R-:W-:-:S05]  /*2a030*/  LOP3.LUT R4, R97, 0xffff, RZ, 0xc0, !PT ;  /* 0x0000ffff61047812 */ /* 0x008fca00078ec0ff */
[----:B------:R-:W-:Y:S04]  /*2a040*/  STL [R1+0x298], R4 ;  /* 0x0002980401007387 */ /* 0x000fe80000100800 */
[----:B------:R-:W3:Y:S01]  /*2a050*/  LDL.LU R143, [R1+0xce4] ;  /* 0x000ce400018f7983 */ /* 0x000ee20000300800 */
[----:B------:R-:W-:-:S03]  /*2a060*/  LOP3.LUT R97, R83, 0xffff, RZ, 0xc0, !PT ;  /* 0x0000ffff53617812 */ /* 0x000fc600078ec0ff */
[----:B------:R-:W3:Y:S04]  /*2a070*/  LDL.LU R83, [R1+0xacc] ;  /* 0x000acc0001537983 */ /* 0x000ee80000300800 */
[----:B------:R1:W-:Y:S04]  /*2a080*/  STL [R1+0xb4], R97 ;  /* 0x0000b46101007387 */ /* 0x0003e80000100800 */
[----:B------:R-:W3:Y:S01]  /*2a090*/  LDL.LU R142, [R1+0xac8] ;  /* 0x000ac800018e7983 */ /* 0x000ee20000300800 */
[----:B------:R-:W-:Y:S02]  /*2a0a0*/  LOP3.LUT R63, R63, 0xffff, RZ, 0xc0, !PT ;  /* 0x0000ffff3f3f7812 */ /* 0x000fe400078ec0ff */
[----:B------:R-:W-:-:S03]  /*2a0b0*/  LOP3.LUT R15, R86, 0xffff, RZ, 0xc0, !PT ;  /* 0x0000ffff560f7812 */ /* 0x000fc600078ec0ff */
[----:B------:R1:W-:Y:S04]  /*2a0c0*/  STL [R1+0xe8], R63 ;  /* 0x0000e83f01007387 */ /* 0x0003e80000100800 */
[----:B------:R1:W-:Y:S04]  /*2a0d0*/  STL [R1+0xac], R13 ;  /* 0x0000ac0d01007387 */ /* 0x0003e80000100800 */
[----:B------:R-:W3:Y:S01]  /*2a0e0*/  LDL.LU R128, [R1+0x8e0] ;  /* 0x0008e00001807983 */ /* 0x000ee20000300800 */
[----:B------:R-:W-:-:S03]  /*2a0f0*/  LOP3.LUT R22, R98, 0xffff, RZ, 0xc0, !PT ;  /* 0x0000ffff62167812 */ /* 0x000fc600078ec0ff */
[----:B------:R1:W-:Y:S04]  /*2a100*/  STL [R1+0x2e0], R14 ;  /* 0x0002e00e01007387 */ /* 0x0003e80000100800 */
[----:B------:R-:W3:Y:S04]  /*2a110*/  LDL.LU R86, [R1+0x8dc] ;  /* 0x0008dc0001567983 */ /* 0x000ee80000300800 */
[----:B------:R1:W-:Y:S04]  /*2a120*/  STL [R1+0xc0], R15 ;  /* 0x0000c00f01007387 */ /* 0x0003e80000100800 */
[----:B------:R-:W3:Y:S04]  /*2a130*/  LDL.LU R127, [R1+0x204] ;  /* 0x00020400017f7983 */ /* 0x000ee80000300800 */
[----:B------:R1:W-:Y:S01]  /*2a140*/  STL [R1+0x2c8], R22 ;  /* 0x0002c81601007387 */ /* 0x0003e20000100800 */
[----:B0-----:R-:W-:-:S03]  /*2a150*/  PRMT R23, R23, 0x3340, R97 ;  /* 0x0000334017177816 */ /* 0x001fc60000000061 */
[----:B------:R-:W3:Y:S01]  /*2a160*/  LDL.LU R98, [R1+0x690] ;  /* 0x0006900001627983 */ /* 0x000ee20000300800 */
[----:B-1----:R-:W-:-:S03]  /*2a170*/  PRMT R46, R46, 0x3340, R63 ;  /* 0x000033402e2e7816 */ /* 0x002fc6000000003f */
[----:B------:R-:W3:Y:S04]  /*2a180*/  LDL.LU R97, [R1+0x688] ;  /* 0x0006880001617983 */ /* 0x000ee80000300800 */
[----:B------:R-:W3:Y:S01]  /*2a190*/  LDL.LU R63, [R1+0x400] ;  /* 0x00040000013f7983 */ /* 0x000ee20000300800 */
[----:B------:R-:W-:Y:S02]  /*2a1a0*/  PRMT R13, R13, 0x3340, R0 ;  /* 0x000033400d0d7816 */ /* 0x000fe40000000000 */
[----:B------:R-:W-:Y:S02]  /*2a1b0*/  PRMT R47, R47, 0x3340, R52 ;  /* 0x000033402f2f7816 */ /* 0x000fe40000000034 */
[----:B------:R-:W-:Y:S02]  /*2a1c0*/  PRMT R14, R14, 0x3340, R0 ;  /* 0x000033400e0e7816 */ /* 0x000fe40000000000 */
[----:B------:R-:W-:-:S02]  /*2a1d0*/  PRMT R52, R2, 0x3340, R4 ;  /* 0x0000334002347816 */ /* 0x000fc40000000004 */
[--C-:B------:R-:W-:Y:S02]  /*2a1e0*/  PRMT R15, R15, 0x3340, R0.reuse ;  /* 0x000033400f0f7816 */ /* 0x100fe40000000000 */
[----:B------:R-:W-:Y:S02]  /*2a1f0*/  PRMT R2, R23, 0x5410, R13 ;  /* 0x0000541017027816 */ /* 0x000fe4000000000d */
[----:B------:R-:W-:Y:S02]  /*2a200*/  PRMT R22, R22, 0x3340, R0 ;  /* 0x0000334016167816 */ /* 0x000fe40000000000 */
[----:B------:R-:W-:Y:S01]  /*2a210*/  PRMT R13, R46, 0x5410, R14 ;  /* 0x000054102e0d7816 */ /* 0x000fe2000000000e */
[----:B------:R0:W-:Y:S01]  /*2a220*/  STL [R1+0x5d4], R2 ;  /* 0x0005d40201007387 */ /* 0x0001e20000100800 */
[----:B------:R-:W-:-:S03]  /*2a230*/  PRMT R4, R47, 0x5410, R15 ;  /* 0x000054102f047816 */ /* 0x000fc6000000000f */
[----:B------:R-:W-:Y:S01]  /*2a240*/  STL [R1+0x5d0], R13 ;  /* 0x0005d00d01007387 */ /* 0x000fe20000100800 */
[----:B0-----:R-:W-:-:S03]  /*2a250*/  PRMT R2, R52, 0x5410, R22 ;  /* 0x0000541034027816 */ /* 0x001fc60000000016 */
[----:B------:R-:W-:Y:S01]  /*2a260*/  STL [R1+0x5c8], R4 ;  /* 0x0005c80401007387 */ /* 0x000fe20000100800 */
[----:B--2---:R-:W-:-:S03]  /*2a270*/  LOP3.LUT R46, R82, 0xffff, RZ, 0xc0, !PT ;  /* 0x0000ffff522e7812 */ /* 0x004fc600078ec0ff */
[----:B------:R-:W2:Y:S04]  /*2a280*/  LDL.LU R82, [R1+0xcf0] ;  /* 0x000cf00001527983 */ /* 0x000ea80000300800 */
[----:B------:R0:W-:Y:S01]  /*2a290*/  STL [R1+0x5c4], R2 ;  /* 0x0005c40201007387 */ /* 0x0001e20000100800 */
[----:B----4-:R-:W-:-:S03]  /*2a2a0*/  LOP3.LUT R47, R191, 0xffff, RZ, 0xc0, !PT ;  /* 0x0000ffffbf2f7812 */ /* 0x010fc600078ec0ff */
[----:B------:R-:W-:Y:S01]  /*2a2b0*/  STL [R1+0x2d0], R46 ;  /* 0x0002d02e01007387 */ /* 0x000fe20000100800 */
[----:B0-----:R-:W-:-:S03]  /*2a2c0*/  LOP3.LUT R2, R243, 0xffff, RZ, 0xc0, !PT ;  /* 0x0000fffff3027812 */ /* 0x001fc600078ec0ff */
[----:B------:R-:W-:Y:S01]  /*2a2d0*/  STL [R1+0x2cc], R47 ;  /* 0x0002cc2f01007387 */ /* 0x000fe20000100800 */
[----:B---3--:R-:W-:-:S05]  /*2a2e0*/  LOP3.LUT R23, R143, 0xffff, RZ, 0xc0, !PT ;  /* 0x0000ffff8f177812 */ /* 0x008fca00078ec0ff */
[----:B------:R-:W-:Y:S01]  /*2a2f0*/  STL [R1+0xd4], R23 ;  /* 0x0000d41701007387 */ /* 0x000fe20000100800 */
[----:B------:R-:W-:-:S03]  /*2a300*/  LOP3.LUT R83, R83, 0xffff, RZ, 0xc0, !PT ;  /* 0x0000ffff53537812 */ /* 0x000fc600078ec0ff */
[----:B------:R-:W-:Y:S01]  /*2a310*/  STL [R1+0x2dc], R2 ;  /* 0x0002dc0201007387 */ /* 0x000fe20000100800 */
[----:B------:R-:W-:-:S03]  /*2a320*/  LOP3.LUT R52, R142, 0xffff, RZ, 0xc0, !PT ;  /* 0x0000ffff8e347812 */ /* 0x000fc600078ec0ff */
[----:B------:R-:W-:Y:S04]  /*2a330*/  STL [R1+0x2c4], R83 ;  /* 0x0002c45301007387 */ /* 0x000fe80000100800 */
[----:B------:R-:W-:Y:S04]  /*2a340*/  STL [R1+0x2c0], R52 ;  /* 0x0002c03401007387 */ /* 0x000fe80000100800 */
[----:B------:R-:W3:Y:S01]  /*2a350*/  LDL.LU R193, [R1+0xcec] ;  /* 0x000cec0001c17983 */ /* 0x000ee20000300800 */
[----:B------:R-:W-:Y:S02]  /*2a360*/  LOP3.LUT R4, R128, 0xffff, RZ, 0xc0, !PT ;  /* 0x0000ffff80047812 */ /* 0x000fe400078ec0ff */
[----:B------:R-:W-:-:S05]  /*2a370*/  LOP3.LUT R86, R86, 0xffff, RZ, 0xc0, !PT ;  /* 0x0000ffff56567812 */ /* 0x000fca00078ec0ff */
[----:B------:R-:W-:Y:S01]  /*2a380*/  STL [R1+0xc8], R86 ;  /* 0x0000c85601007387 */ /* 0x000fe20000100800 */
[----:B------:R-:W-:-:S03]  /*2a390*/  LOP3.LUT R13, R127, 0xffff, RZ, 0xc0, !PT ;  /* 0x0000ffff7f0d7812 */ /* 0x000fc600078ec0ff */
[----:B------:R-:W-:Y:S04]  /*2a3a0*/  STL [R1+0x2d8], R4 ;  /* 0x0002d80401007387 */ /* 0x000fe80000100800 */
[----:B------:R0:W-:Y:S01]  /*2a3b0*/  STL [R1+0xbc], R13 ;  /* 0x0000bc0d01007387 */ /* 0x0001e20000100800 */
[----:B------:R-:W-:-:S03]  /*2a3c0*/  LOP3.LUT R14, R98, 0xffff, RZ, 0xc0, !PT ;  /* 0x0000ffff620e7812 */ /* 0x000fc600078ec0ff */
[----:B------:R-:W4:Y:S04]  /*2a3d0*/  LDL.LU R190, [R1+0xce0] ;  /* 0x000ce00001be7983 */ /* 0x000f280000300800 */
[----:B------:R-:W4:Y:S01]  /*2a3e0*/  LDL.LU R191, [R1+0xcd8] ;  /* 0x000cd80001bf7983 */ /* 0x000f220000300800 */
[----:B------:R-:W-:-:S03]  /*2a3f0*/  LOP3.LUT R15, R97, 0xffff, RZ, 0xc0, !PT ;  /* 0x0000ffff610f7812 */ /* 0x000fc600078ec0ff */
[----:B------:R-:W4:Y:S01]  /*2a400*/  LDL.LU R243, [R1+0x8e8] ;  /* 0x0008e80001f37983 */ /* 0x000f220000300800 */
[----:B------:R-:W-:-:S03]  /*2a410*/  LOP3.LUT R22, R63, 0xffff, RZ, 0xc0, !PT ;  /* 0x0000ffff3f167812 */ /* 0x000fc600078ec0ff */
[----:B------:R-:W4:Y:S04]  /*2a420*/  LDL.LU R143, [R1+0x8e4] ;  /* 0x0008e400018f7983 */ /* 0x000f280000300800 */
[----:B------:R1:W-:Y:S04]  /*2a430*/  STL [R1+0x2b4], R14 ;  /* 0x0002b40e01007387 */ /* 0x0003e80000100800 */
[----:B------:R-:W4:Y:S04]  /*2a440*/  LDL.LU R142, [R1+0x8d8] ;  /* 0x0008d800018e7983 */ /* 0x000f280000300800 */
[----:B------:R1:W-:Y:S04]  /*2a450*/  STL [R1+0x2ac], R15 ;  /* 0x0002ac0f01007387 */ /* 0x0003e80000100800 */
[----:B------:R1:W-:Y:S04]  /*2a460*/  STL [R1+0x2d4], R22 ;  /* 0x0002d41601007387 */ /* 0x0003e80000100800 */
[----:B------:R-:W4:Y:S01]  /*2a470*/  LDL.LU R63, [R1+0x8d0] ;  /* 0x0008d000013f7983 */ /* 0x000f220000300800 */
[----:B0-----:R-:W-:-:S02]  /*2a480*/  PRMT R13, R13, 0x3340, R0 ;  /* 0x000033400d0d7816 */ /* 0x001fc40000000000 */
[----:B------:R-:W-:Y:S02]  /*2a490*/  PRMT R23, R23, 0x3340, R86 ;  /* 0x0000334017177816 */ /* 0x000fe40000000056 */
[----:B------:R-:W-:Y:S02]  /*2a4a0*/  PRMT R47, R47, 0x3340, R52 ;  /* 0x000033402f2f7816 */ /* 0x000fe40000000034 */
[----:B-1----:R-:W-:Y:S02]  /*2a4b0*/  PRMT R14, R14, 0x3340, R0 ;  /* 0x000033400e0e7816 */ /* 0x002fe40000000000 */
[----:B------:R-:W-:Y:S02]  /*2a4c0*/  PRMT R46, R46, 0x3340, R83 ;  /* 0x000033402e2e7816 */ /* 0x000fe40000000053 */
[----:B------:R-:W-:Y:S02]  /*2a4d0*/  PRMT R52, R2, 0x3340, R4 ;  /* 0x0000334002347816 */ /* 0x000fe40000000004 */
[----:B------:R-:W-:-:S02]  /*2a4e0*/  PRMT R15, R15, 0x3340, R0 ;  /* 0x000033400f0f7816 */ /* 0x000fc40000000000 */
[----:B------:R-:W-:Y:S02]  /*2a4f0*/  PRMT R2, R23, 0x5410, R13 ;  /* 0x0000541017027816 */ /* 0x000fe4000000000d */
[----:B------:R-:W-:Y:S02]  /*2a500*/  PRMT R22, R22, 0x3340, R0 ;  /* 0x0000334016167816 */ /* 0x000fe40000000000 */
[----:B------:R-:W-:Y:S01]  /*2a510*/  PRMT R13, R46, 0x5410, R14 ;  /* 0x000054102e0d7816 */ /* 0x000fe2000000000e */
[----:B------:R0:W-:Y:S01]  /*2a520*/  STL [R1+0x5c0], R2 ;  /* 0x0005c00201007387 */ /* 0x0001e20000100800 */
[----:B------:R-:W-:-:S03]  /*2a530*/  PRMT R4, R47, 0x5410, R15 ;  /* 0x000054102f047816 */ /* 0x000fc6000000000f */
[----:B------:R1:W-:Y:S01]  /*2a540*/  STL [R1+0x5bc], R13 ;  /* 0x0005bc0d01007387 */ /* 0x0003e20000100800 */
[----:B0-----:R-:W-:-:S03]  /*2a550*/  PRMT R2, R52, 0x5410, R22 ;  /* 0x0000541034027816 */ /* 0x001fc60000000016 */
[----:B------:R0:W-:Y:S04]  /*2a560*/  STL [R1+0x5b8], R4 ;  /* 0x0005b80401007387 */ /* 0x0001e80000100800 */
[----:B------:R-:W4:Y:S04]  /*2a570*/  LDL.LU R128, [R1+0xcdc] ;  /* 0x000cdc0001807983 */ /* 0x000f280000300800 */
[----:B------:R-:W-:Y:S04]  /*2a580*/  STL [R1+0x5b4], R2 ;  /* 0x0005b40201007387 */ /* 0x000fe80000100800 */
[----:B------:R-:W4:Y:S04]  /*2a590*/  LDL.LU R127, [R1+0xcd4] ;  /* 0x000cd400017f7983 */ /* 0x000f280000300800 */
[----:B------:R-:W4:Y:S01]  /*2a5a0*/  LDL.LU R98, [R1+0xcd0] ;  /* 0x000cd00001627983 */ /* 0x000f220000300800 */
[----:B-1----:R-:W-:-:S02]  /*2a5b0*/  LOP3.LUT R13, R3, 0xffff, RZ, 0xc0, !PT ;  /* 0x0000ffff030d7812 */ /* 0x002fc400078ec0ff */
[----:B--2---:R-:W-:-:S05]  /*2a5c0*/  LOP3.LUT R23, R82, 0xffff, RZ, 0xc0, !PT ;  /* 0x0000ffff52177812 */ /* 0x004fca00078ec0ff */
[----:B------:R1:W-:Y:S04]  /*2a5d0*/  STL [R1+0x2a8], R23 ;  /* 0x0002a81701007387 */ /* 0x0003e80000100800 */
[----:B------:R-:W2:Y:S04]  /*2a5e0*/  LDL.LU R82, [R1+0xae0] ;  /* 0x000ae00001527983 */ /* 0x000ea80000300800 */
[----:B------:R-:W2:Y:S04]  /*2a5f0*/  LDL.LU R97, [R1+0x8d4] ;  /* 0x0008d40001617983 */ /* 0x000ea80000300800 */
[----:B------:R-:W2:Y:S04]  /*2a600*/  LDL.LU R86, [R1+0x8cc] ;  /* 0x0008cc0001567983 */ /* 0x000ea80000300800 */
[----:B------:R-:W2:Y:S01]  /*2a610*/  LDL.LU R83, [R1+0x6c4] ;  /* 0x0006c40001537983 */ /* 0x000ea20000300800 */
[----:B---3--:R-:W-:-:S05]  /*2a620*/  LOP3.LUT R46, R193, 0xffff, RZ, 0xc0, !PT ;  /* 0x0000ffffc12e7812 */ /* 0x008fca00078ec0ff */
[----:B------:R3:W-:Y:S01]  /*2a630*/  STL [R1+0x98], R46 ;  /* 0x0000982e01007387 */ /* 0x0007e20000100800 */
[----:B----4-:R-:W-:Y:S02]  /*2a640*/  LOP3.LUT R47, R190, 0xffff, RZ, 0xc0, !PT ;  /* 0x0000ffffbe2f7812 */ /* 0x010fe400078ec0ff */
[----:B0-----:R-:W-:Y:S02]  /*2a650*/  LOP3.LUT R4, R191, 0xffff, RZ, 0xc0, !PT ;  /* 0x0000ffffbf047812 */ /* 0x001fe400078ec0ff */
[----:B------:R-:W-:Y:S01]  /*2a660*/  LOP3.LUT R152, R243, 0xffff, RZ, 0xc0, !PT ;  /* 0x0000fffff3987812 */ /* 0x000fe200078ec0ff */
[----:B------:R-:W-:Y:S01]  /*2a670*/  STL [R1+0x54], R47 ;  /* 0x0000542f01007387 */ /* 0x000fe20000100800 */
[----:B------:R-:W-:-:S03]  /*2a680*/  LOP3.LUT R143, R143, 0xffff, RZ, 0xc0, !PT ;  /* 0x0000ffff8f8f7812 */ /* 0x000fc600078ec0ff */
[----:B------:R-:W-:Y:S04]  /*2a690*/  STL [R1+0x204], R152 ;  /* 0x0002049801007387 */ /* 0x000fe80000100800 */
[----:B------:R-:W-:Y:S01]  /*2a6a0*/  STL [R1+0x48], R4 ;  /* 0x0000480401007387 */ /* 0x000fe20000100800 */
[----:B------:R-:W-:-:S03]  /*2a6b0*/  LOP3.LUT R142, R142, 0xffff, RZ, 0xc0, !PT ;  /* 0x0000ffff8e8e7812 */ /* 0x000fc600078ec0ff */
[----:B------:R-:W-:Y:S04]  /*2a6c0*/  STL [R1+0x94], R143 ;  /* 0x0000948f01007387 */ /* 0x000fe80000100800 */
[----:B------:R-:W4:Y:S04]  /*2a6d0*/  LDL.LU R3, [R1+0x2130] ;  /* 0x0021300001037983 */ /* 0x000f280000300800 */
[----:B------:R-:W-:Y:S01]  /*2a6e0*/  STL [R1+0x50], R142 ;  /* 0x0000508e01007387 */ /* 0x000fe20000100800 */
[----:B------:R-:W-:-:S03]  /*2a6f0*/  LOP3.LUT R52, R63, 0xffff, RZ, 0xc0, !PT ;  /* 0x0000ffff3f347812 */ /* 0x000fc600078ec0ff */
[----:B------:R-:W4:Y:S01]  /*2a700*/  LDL.LU R63, [R1+0x6b8] ;  /* 0x0006b800013f7983 */ /* 0x000f220000300800 */
[----:B------:R-:W-:Y:S02]  /*2a710*/  LOP3.LUT R14, R5, 0xffff, RZ, 0xc0, !PT ;  /* 0x0000ffff050e7812 */ /* 0x000fe400078ec0ff */
[----:B------:R-:W-:Y:S01]  /*2a720*/  LOP3.LUT R15, R230, 0xffff, RZ, 0xc0, !PT ;  /* 0x0000ffffe60f7812 */ /* 0x000fe200078ec0ff */
[----:B------:R-:W4:Y:S01]  /*2a730*/  LDL.LU R5, [R1+0x212c] ;  /* 0x00212c0001057983 */ /* 0x000f220000300800 */
[----:B-1----:R-:W-:-:S03]  /*2a740*/  PRMT R23, R23, 0x3340, R152 ;  /* 0x0000334017177816 */ /* 0x002fc60000000098 */
[----:B------:R0:W-:Y:S01]  /*2a750*/  STL [R1+0xdc], R13 ;  /* 0x0000dc0d01007387 */ /* 0x0001e20000100800 */
[----:B------:R-:W-:-:S03]  /*2a760*/  LOP3.LUT R2, R228, 0xffff, RZ, 0xc0, !PT ;  /* 0x0000ffffe4027812 */ /* 0x000fc600078ec0ff */
[----:B------:R1:W-:Y:S01]  /*2a770*/  STL [R1+0x44], R52 ;  /* 0x0000443401007387 */ /* 0x0003e20000100800 */
[----:B---3--:R-:W-:Y:S02]  /*2a780*/  PRMT R46, R46, 0x3340, R143 ;  /* 0x000033402e2e7816 */ /* 0x008fe4000000008f */
[----:B0-----:R-:W-:Y:S01]  /*2a790*/  PRMT R13, R13, 0x3340, R0 ;  /* 0x000033400d0d7816 */ /* 0x001fe20000000000 */
[----:B------:R0:W-:Y:S01]  /*2a7a0*/  STL [R1+0x200], R14 ;  /* 0x0002000e01007387 */ /* 0x0001e20000100800 */
[----:B------:R-:W-:Y:S02]  /*2a7b0*/  PRMT R47, R47, 0x3340, R142 ;  /* 0x000033402f2f7816 */ /* 0x000fe4000000008e */
[----:B-1----:R-:W-:Y:S01]  /*2a7c0*/  PRMT R52, R4, 0x3340, R52 ;  /* 0x0000334004347816 */ /* 0x002fe20000000034 */
[----:B------:R1:W-:Y:S01]  /*2a7d0*/  STL [R1+0x4c], R15 ;  /* 0x00004c0f01007387 */ /* 0x0003e20000100800 */
[----:B------:R-:W-:Y:S02]  /*2a7e0*/  PRMT R4, R23, 0x5410, R13 ;  /* 0x0000541017047816 */ /* 0x000fe4000000000d */
[----:B------:R-:W-:-:S02]  /*2a7f0*/  PRMT R22, R2, 0x3340, R0 ;  /* 0x0000334002167816 */ /* 0x000fc40000000000 */
[--C-:B0-----:R-:W-:Y:S02]  /*2a800*/  PRMT R14, R14, 0x3340, R0.reuse ;  /* 0x000033400e0e7816 */ /* 0x101fe40000000000 */
[----:B-1----:R-:W-:Y:S01]  /*2a810*/  PRMT R15, R15, 0x3340, R0 ;  /* 0x000033400f0f7816 */ /* 0x002fe20000000000 */
[----:B------:R0:W-:Y:S01]  /*2a820*/  STL [R1+0x5ac], R4 ;  /* 0x0005ac0401007387 */ /* 0x0001e20000100800 */
[----:B------:R-:W-:Y:S02]  /*2a830*/  PRMT R13, R46, 0x5410, R14 ;  /* 0x000054102e0d7816 */ /* 0x000fe4000000000e */
[----:B------:R-:W-:-:S03]  /*2a840*/  PRMT R14, R47, 0x5410, R15 ;  /* 0x000054102f0e7816 */ /* 0x000fc6000000000f */
[----:B------:R1:W-:Y:S01]  /*2a850*/  STL [R1+0x5b0], R13 ;  /* 0x0005b00d01007387 */ /* 0x0003e20000100800 */
[----:B0-----:R-:W-:-:S03]  /*2a860*/  PRMT R4, R52, 0x5410, R22 ;  /* 0x0000541034047816 */ /* 0x001fc60000000016 */
[----:B------:R-:W-:Y:S01]  /*2a870*/  STL [R1+0x5cc], R14 ;  /* 0x0005cc0e01007387 */ /* 0x000fe20000100800 */
[----:B------:R-:W-:-:S03]  /*2a880*/  LOP3.LUT R15, R225, 0xffff, RZ, 0xc0, !PT ;  /* 0x0000ffffe10f7812 */ /* 0x000fc600078ec0ff */
[----:B------:R0:W-:Y:S01]  /*2a890*/  STL [R1+0x5d8], R4 ;  /* 0x0005d80401007387 */ /* 0x0001e20000100800 */
[----:B-1----:R-:W-:Y:S02]  /*2a8a0*/  LOP3.LUT R13, R128, 0xffff, RZ, 0xc0, !PT ;  /* 0x0000ffff800d7812 */ /* 0x002fe400078ec0ff */
[----:B------:R-:W-:Y:S01]  /*2a8b0*/  LOP3.LUT R22, R127, 0xffff, RZ, 0xc0, !PT ;  /* 0x0000ffff7f167812 */ /* 0x000fe200078ec0ff */
[----:B------:R-:W3:Y:S01]  /*2a8c0*/  LDL.LU R217, [R1+0xaec] ;  /* 0x000aec0001d97983 */ /* 0x000ee20000300800 */
[----:B------:R-:W-:-:S03]  /*2a8d0*/  LOP3.LUT R46, R98, 0xffff, RZ, 0xc0, !PT ;  /* 0x0000ffff622e7812 */ /* 0x000fc600078ec0ff */
[----:B------:R-:W3:Y:S01]  /*2a8e0*/  LDL.LU R216, [R1+0xae8] ;  /* 0x000ae80001d87983 */ /* 0x000ee20000300800 */
[----:B0-----:R-:W-:-:S03]  /*2a8f0*/  LOP3.LUT R4, R223, 0xffff, RZ, 0xc0, !PT ;  /* 0x0000ffffdf047812 */ /* 0x001fc600078ec0ff */
[----:B------:R-:W3:Y:S01]  /*2a900*/  LDL.LU R212, [R1+0xadc] ;  /* 0x000adc0001d47983 */ /* 0x000ee20000300800 */
[----:B------:R-:W-:-:S03]  /*2a910*/  LOP3.LUT R52, R171, 0xffff, RZ, 0xc0, !PT ;  /* 0x0000ffffab347812 */ /* 0x000fc600078ec0ff */
[----:B------:R-:W3:Y:S01]  /*2a920*/  LDL.LU R213, [R1+0xad4] ;  /* 0x000ad40001d57983 */ /* 0x000ee20000300800 */
[----:B------:R-:W-:-:S03]  /*2a930*/  PRMT R98, R52, 0x3340, R0 ;  /* 0x0000334034627816 */ /* 0x000fc60000000000 */
[----:B------:R-:W3:Y:S04]  /*2a940*/  LDL.LU R221, [R1+0x6c0] ;  /* 0x0006c00001dd7983 */ /* 0x000ee80000300800 */
[----:B------:R-:W3:Y:S04]  /*2a950*/  LDL.LU R196, [R1+0x6bc] ;  /* 0x0006bc0001c47983 */ /* 0x000ee80000300800 */
[----:B------:R-:W3:Y:S04]  /*2a960*/  LDL.LU R197, [R1+0x6b0] ;  /* 0x0006b00001c57983 */ /* 0x000ee80000300800 */
[----:B------:R-:W3:Y:S01]  /*2a970*/  LDL.LU R243, [R1+0x6a8] ;  /* 0x0006a80001f37983 */ /* 0x000ee20000300800 */
[----:B--2---:R-:W-:-:S02]  /*2a980*/  LOP3.LUT R14, R97, 0xffff, RZ, 0xc0, !PT ;  /* 0x0000ffff610e7812 */ /* 0x004fc400078ec0ff */
[----:B------:R-:W-:Y:S02]  /*2a990*/  LOP3.LUT R23, R86, 0xffff, RZ, 0xc0, !PT ;  /* 0x0000ffff56177812 */ /* 0x000fe400078ec0ff */
[----:B------:R-:W-:Y:S02]  /*2a9a0*/  PRMT R128, R13, 0x3340, R14 ;  /* 0x000033400d807816 */ /* 0x000fe4000000000e */
[----:B------:R-:W-:Y:S02]  /*2a9b0*/  LOP3.LUT R47, R83, 0xffff, RZ, 0xc0, !PT ;  /* 0x0000ffff532f7812 */ /* 0x000fe400078ec0ff */
[----:B------:R-:W-:Y:S02]  /*2a9c0*/  LOP3.LUT R82, R82, 0xffff, RZ, 0xc0, !PT ;  /* 0x0000ffff52527812 */ /* 0x000fe400078ec0ff */
[----:B------:R-:W-:Y:S02]  /*2a9d0*/  LOP3.LUT R86, R164, 0xffff, RZ, 0xc0, !PT ;  /* 0x0000ffffa4567812 */ /* 0x000fe400078ec0ff */
[----:B------:R-:W-:-:S02]  /*2a9e0*/  PRMT R97, R4, 0x3340, R0 ;  /* 0x0000334004617816 */ /* 0x000fc40000000000 */
[----:B------:R-:W-:Y:S02]  /*2a9f0*/  PRMT R142, R22, 0x3340, R23 ;  /* 0x00003340168e7816 */ /* 0x000fe40000000017 */
[----:B------:R-:W-:Y:S02]  /*2aa00*/  PRMT R143, R46, 0x3340, R47 ;  /* 0x000033402e8f7816 */ /* 0x000fe4000000002f */
[--C-:B------:R-:W-:Y:S02]  /*2aa10*/  PRMT R127, R86, 0x3340, R0.reuse ;  /* 0x00003340567f7816 */ /* 0x100fe40000000000 */
[----:B----4-:R-:W-:Y:S02]  /*2aa20*/  LOP3.LUT R83, R63, 0xffff, RZ, 0xc0, !PT ;  /* 0x0000ffff3f537812 */ /* 0x010fe400078ec0ff */
[----:B------:R-:W-:Y:S02]  /*2aa30*/  PRMT R63, R15, 0x3340, R0 ;  /* 0x000033400f3f7816 */ /* 0x000fe40000000000 */
[----:B------:R-:W-:-:S02]  /*2aa40*/  PRMT R152, R82, 0x3340, R83 ;  /* 0x0000334052987816 */ /* 0x000fc40000000053 */
[----:B------:R-:W-:Y:S02]  /*2aa50*/  PRMT R63, R128, 0x5410, R63 ;  /* 0x00005410803f7816 */ /* 0x000fe4000000003f */
[----:B------:R-:W-:Y:S02]  /*2aa60*/  PRMT R128, R142, 0x5410, R97 ;  /* 0x000054108e807816 */ /* 0x000fe40000000061 */
[----:B------:R-:W-:Y:S01]  /*2aa70*/  PRMT R97, R143, 0x5410, R98 ;  /* 0x000054108f617816 */ /* 0x000fe20000000062 */
[----:B------:R0:W-:Y:S04]  /*2aa80*/  STL [R1+0x5ec], R63 ;  /* 0x0005ec3f01007387 */ /* 0x0001e80000100800 */
[----:B------:R-:W-:Y:S04]  /*2aa90*/  STL [R1+0x5f8], R128 ;  /* 0x0005f88001007387 */ /* 0x000fe80000100800 */
[----:B------:R-:W2:Y:S01]  /*2aaa0*/  LDL.LU R194, [R1+0xcf4] ;  /* 0x000cf40001c27983 */ /* 0x000ea20000300800 */
[----:B0-----:R-:W-:-:S03]  /*2aab0*/  PRMT R63, R152, 0x5410, R127 ;  /* 0x00005410983f7816 */ /* 0x001fc6000000007f */
[----:B------:R3:W-:Y:S04]  /*2aac0*/  STL [R1+0x608], R97 ;  /* 0x0006086101007387 */ /* 0x0007e80000100800 */
[----:B------:R-:W4:Y:S04]  /*2aad0*/  LDL.LU R195, [R1+0xae4] ;  /* 0x000ae40001c37983 */ /* 0x000f280000300800 */
[----:B------:R0:W-:Y:S04]  /*2aae0*/  STL [R1+0x644], R63 ;  /* 0x0006443f01007387 */ /* 0x0001e80000100800 */
[----:B------:R-:W2:Y:S04]  /*2aaf0*/  LDL.LU R192, [R1+0xad8] ;  /* 0x000ad80001c07983 */ /* 0x000ea80000300800 */
[----:B------:R-:W2:Y:S04]  /*2ab00*/  LDL.LU R193, [R1+0xad0] ;  /* 0x000ad00001c17983 */ /* 0x000ea80000300800 */
[----:B------:R-:W2:Y:S04]  /*2ab10*/  LDL.LU R190, [R1+0x6c8] ;  /* 0x0006c80001be7983 */ /* 0x000ea80000300800 */
[----:B------:R-:W2:Y:S01]  /*2ab20*/  LDL.LU R191, [R1+0x6b4] ;  /* 0x0006b40001bf7983 */ /* 0x000ea20000300800 */
[----:B------:R-:W-:-:S02]  /*2ab30*/  LOP3.LUT R156, R156, 0xffff, RZ, 0xc0, !PT ;  /* 0x0000ffff9c9c7812 */ /* 0x000fc400078ec0ff */
[----:B---3--:R-:W-:Y:S02]  /*2ab40*/  LOP3.LUT R97, R217, 0xffff, RZ, 0xc0, !PT ;  /* 0x0000ffffd9617812 */ /* 0x008fe400078ec0ff */
[----:B------:R-:W-:Y:S02]  /*2ab50*/  LOP3.LUT R127, R216, 0xffff, RZ, 0xc0, !PT ;  /* 0x0000ffffd87f7812 */ /* 0x000fe400078ec0ff */
[----:B------:R-:W-:Y:S02]  /*2ab60*/  LOP3.LUT R142, R212, 0xffff, RZ, 0xc0, !PT ;  /* 0x0000ffffd48e7812 */ /* 0x000fe400078ec0ff */
[----:B0-----:R-:W-:Y:S02]  /*2ab70*/  PRMT R63, R156, 0x3340, R0 ;  /* 0x000033409c3f7816 */ /* 0x001fe40000000000 */
[----:B------:R-:W-:Y:S02]  /*2ab80*/  LOP3.LUT R152, R213, 0xffff, RZ, 0xc0, !PT ;  /* 0x0000ffffd5987812 */ /* 0x000fe400078ec0ff */
[----:B------:R-:W-:-:S02]  /*2ab90*/  LOP3.LUT R98, R221, 0xffff, RZ, 0xc0, !PT ;  /* 0x0000ffffdd627812 */ /* 0x000fc400078ec0ff */
[----:B------:R-:W-:Y:S02]  /*2aba0*/  LOP3.LUT R221, R162, 0xffff, RZ, 0xc0, !PT ;  /* 0x0000ffffa2dd7812 */ /* 0x000fe400078ec0ff */
[----:B------:R-:W-:Y:S02]  /*2abb0*/  LOP3.LUT R128, R196, 0xffff, RZ, 0xc0, !PT ;  /* 0x0000ffffc4807812 */ /* 0x000fe400078ec0ff */
[----:B------:R-:W-:Y:S02]  /*2abc0*/  PRMT R161, R97, 0x3340, R98 ;  /* 0x0000334061a17816 */ /* 0x000fe40000000062 */
[----:B------:R-:W-:Y:S02]  /*2abd0*/  LOP3.LUT R143, R197, 0xffff, RZ, 0xc0, !PT ;  /* 0x0000ffffc58f7812 */ /* 0x000fe400078ec0ff */
[----:B------:R-:W-:Y:S02]  /*2abe0*/  LOP3.LUT R158, R243, 0xffff, RZ, 0xc0, !PT ;  /* 0x0000fffff39e7812 */ /* 0x000fe400078ec0ff */
[----:B------:R-:W-:-:S02]  /*2abf0*/  LOP3.LUT R243, R154, 0xffff, RZ, 0xc0, !PT ;  /* 0x0000ffff9af37812 */ /* 0x000fc400078ec0ff */
[----:B------:R-:W-:Y:S02]  /*2ac00*/  LOP3.LUT R154, R20, 0xffff, RZ, 0xc0, !PT ;  /* 0x0000ffff149a7812 */ /* 0x000fe400078ec0ff */
[----:B------:R-:W-:Y:S02]  /*2ac10*/  PRMT R20, R221, 0x3340, R0 ;  /* 0x00003340dd147816 */ /* 0x000fe40000000000 */
[----:B------:R-:W-:Y:S02]  /*2ac20*/  PRMT R162, R127, 0x3340, R128 ;  /* 0x000033407fa27816 */ /* 0x000fe40000000080 */
[--C-:B------:R-:W-:Y:S02]  /*2ac30*/  PRMT R159, R243, 0x3340, R0.reuse ;  /* 0x00003340f39f7816 */ /* 0x100fe40000000000 */
[----:B------:R-:W-:Y:S02]  /*2ac40*/  PRMT R163, R142, 0x3340, R143 ;  /* 0x000033408ea37816 */ /* 0x000fe4000000008f */
[----:B------:R-:W-:-:S02]  /*2ac50*/  PRMT R160, R154, 0x3340, R0 ;  /* 0x000033409aa07816 */ /* 0x000fc40000000000 */
[----:B------:R-:W-:Y:S02]  /*2ac60*/  PRMT R164, R152, 0x3340, R158 ;  /* 0x0000334098a47816 */ /* 0x000fe4000000009e */
[----:B------:R-:W-:Y:S02]  /*2ac70*/  PRMT R161, R161, 0x5410, R20 ;  /* 0x00005410a1a17816 */ /* 0x000fe40000000014 */
[----:B------:R-:W-:Y:S02]  /*2ac80*/  PRMT R20, R162, 0x5410, R63 ;  /* 0x00005410a2147816 */ /* 0x000fe4000000003f */
[----:B------:R-:W-:Y:S01]  /*2ac90*/  PRMT R159, R163, 0x5410, R159 ;  /* 0x00005410a39f7816 */ /* 0x000fe2000000009f */
[----:B------:R-:W-:Y:S01]  /*2aca0*/  STL [R1+0x211c], R221 ;  /* 0x00211cdd01007387 */ /* 0x000fe20000100800 */
[----:B------:R-:W-:-:S03]  /*2acb0*/  PRMT R63, R164, 0x5410, R160 ;  /* 0x00005410a43f7816 */ /* 0x000fc600000000a0 */
[----:B------:R-:W-:Y:S04]  /*2acc0*/  STL [R1+0x64c], R161 ;  /* 0x00064ca101007387 */ /* 0x000fe80000100800 */
[----:B------:R-:W-:Y:S04]  /*2acd0*/  STL [R1+0x658], R20 ;  /* 0x0006581401007387 */ /* 0x000fe80000100800 */
[----:B------:R4:W-:Y:S04]  /*2ace0*/  STL [R1+0x65c], R159 ;  /* 0x00065c9f01007387 */ /* 0x0009e80000100800 */
[----:B------:R0:W-:Y:S01]  /*2acf0*/  STL [R1+0x660], R63 ;  /* 0x0006603f01007387 */ /* 0x0001e20000100800 */
[----:B----4-:R-:W-:-:S02]  /*2ad00*/  LOP3.LUT R159, R195, 0xffff, RZ, 0xc0, !PT ;  /* 0x0000ffffc39f7812 */ /* 0x010fc400078ec0ff */
[----:B--2---:R-:W-:Y:S02]  /*2ad10*/  LOP3.LUT R160, R191, 0xffff, RZ, 0xc0, !PT ;  /* 0x0000ffffbfa07812 */ /* 0x004fe400078ec0ff */
[----:B------:R-:W2:Y:S04]  /*2ad20*/  LDL.LU R191, [R1+0x10] ;  /* 0x0000100001bf7983 */ /* 0x000ea80000300800 */
[----:B------:R-:W3:Y:S01]  /*2ad30*/  LDL.LU R195, [R1+0xc] ;  /* 0x00000c0001c37983 */ /* 0x000ee20000300800 */
[----:B------:R-:W-:Y:S02]  /*2ad40*/  LOP3.LUT R164, R3, 0xffff, RZ, 0xc0, !PT ;  /* 0x0000ffff03a47812 */ /* 0x000fe400078ec0ff */
[----:B------:R-:W-:Y:S02]  /*2ad50*/  LOP3.LUT R3, R18, 0xffff, RZ, 0xc0, !PT ;  /* 0x0000ffff12037812 */ /* 0x000fe400078ec0ff */
[----:B------:R-:W-:-:S02]  /*2ad60*/  LOP3.LUT R161, R192, 0xffff, RZ, 0xc0, !PT ;  /* 0x0000ffffc0a17812 */ /* 0x000fc400078ec0ff */
[----:B------:R-:W-:Y:S02]  /*2ad70*/  LOP3.LUT R162, R5, 0xffff, RZ, 0xc0, !PT ;  /* 0x0000ffff05a27812 */ /* 0x000fe400078ec0ff */
[----:B------:R-:W-:Y:S02]  /*2ad80*/  LOP3.LUT R12, R12, 0xffff, RZ, 0xc0, !PT ;  /* 0x0000ffff0c0c7812 */ /* 0x000fe400078ec0ff */
[----:B------:R-:W-:Y:S02]  /*2ad90*/  PRMT R18, R3, 0x3340, R0 ;  /* 0x0000334003127816 */ /* 0x000fe40000000000 */
[----:B------:R-:W-:Y:S02]  /*2ada0*/  PRMT R167, R159, 0x3340, R160 ;  /* 0x000033409fa77816 */ /* 0x000fe400000000a0 */
[----:B------:R-:W-:Y:S02]  /*2adb0*/  PRMT R165, R12, 0x3340, R0 ;  /* 0x000033400ca57816 */ /* 0x000fe40000000000 */
[----:B------:R-:W-:-:S02]  /*2adc0*/  PRMT R168, R161, 0x3340, R162 ;  /* 0x00003340a1a87816 */ /* 0x000fc400000000a2 */
[----:B------:R-:W-:Y:S02]  /*2add0*/  LOP3.LUT R163, R193, 0xffff, RZ, 0xc0, !PT ;  /* 0x0000ffffc1a37812 */ /* 0x000fe400078ec0ff */
[----:B------:R-:W-:Y:S02]  /*2ade0*/  LOP3.LUT R5, R10, 0xffff, RZ, 0xc0, !PT ;  /* 0x0000ffff0a057812 */ /* 0x000fe400078ec0ff */
[----:B------:R-:W-:Y:S02]  /*2adf0*/  PRMT R167, R167, 0x5410, R18 ;  /* 0x00005410a7a77816 */ /* 0x000fe40000000012 */
[----:B------:R-:W-:Y:S02]  /*2ae00*/  LOP3.LUT R20, R194, 0xffff, RZ, 0xc0, !PT ;  /* 0x0000ffffc2147812 */ /* 0x000fe400078ec0ff */
[----:B0-----:R-:W-:Y:S02]  /*2ae10*/  LOP3.LUT R63, R190, 0xffff, RZ, 0xc0, !PT ;  /* 0x0000ffffbe3f7812 */ /* 0x001fe400078ec0ff */
[----:B------:R-:W-:-:S02]  /*2ae20*/  LOP3.LUT R221, R215, 0xffff, RZ, 0xc0, !PT ;  /* 0x0000ffffd7dd7812 */ /* 0x000fc400078ec0ff */
[----:B------:R-:W-:Y:S01]  /*2ae30*/  PRMT R165, R168, 0x5410, R165 ;  /* 0x00005410a8a57816 */ /* 0x000fe200000000a5 */
[----:B------:R-:W-:Y:S01]  /*2ae40*/  STL [R1+0x674], R167 ;  /* 0x000674a701007387 */ /* 0x000fe20000100800 */
[----:B------:R-:W-:Y:S02]  /*2ae50*/  PRMT R166, R5, 0x3340, R0 ;  /* 0x0000334005a67816 */ /* 0x000fe40000000000 */
[----:B------:R-:W-:Y:S01]  /*2ae60*/  PRMT R169, R163, 0x3340, R164 ;  /* 0x00003340a3a97816 */ /* 0x000fe200000000a4 */
[----:B------:R-:W-:Y:S01]  /*2ae70*/  STL [R1+0x678], R165 ;  /* 0x000678a501007387 */ /* 0x000fe20000100800 */
[----:B------:R-:W-:Y:S02]  /*2ae80*/  PRMT R10, R221, 0x3340, R0 ;  /* 0x00003340dd0a7816 */ /* 0x000fe40000000000 */
[----:B------:R-:W-:Y:S01]  /*2ae90*/  PRMT R170, R20, 0x3340, R63 ;  /* 0x0000334014aa7816 */ /* 0x000fe2000000003f */
[----:B------:R-:W4:Y:S01]  /*2aea0*/  LDL.LU R193, [R1] ;  /* 0x0000000001c17983 */ /* 0x000f220000300800 */
[----:B------:R-:W-:-:S02]  /*2aeb0*/  PRMT R18, R169, 0x5410, R166 ;  /* 0x00005410a9127816 */ /* 0x000fc400000000a6 */
[----:B------:R-:W-:-:S03]  /*2aec0*/  PRMT R10, R170, 0x5410, R10 ;  /* 0x00005410aa0a7816 */ /* 0x000fc6000000000a */
[----:B------:R-:W-:Y:S04]  /*2aed0*/  STL [R1+0x680], R18 ;  /* 0x0006801201007387 */ /* 0x000fe80000100800 */
[----:B------:R3:W-:Y:S04]  /*2aee0*/  STL [R1+0x638], R10 ;  /* 0x0006380a01007387 */ /* 0x0007e80000100800 */
[----:B------:R-:W4:Y:S01]  /*2aef0*/  LDL.LU R212, [R1+0x20] ;  /* 0x0000200001d47983 */ /* 0x000f220000300800 */
[----:B---3--:R-:W-:-:S03]  /*2af00*/  SHF.R.U32.HI R10, RZ, 0x8, R195 ;  /* 0x00000008ff0a7819 */ /* 0x008fc600000116c3 */
[----:B------:R-:W3:Y:S04]  /*2af10*/  LDL.LU R195, [R1+0x14] ;  /* 0x0000140001c37983 */ /* 0x000ee80000300800 */
[----:B------:R-:W3:Y:S01]  /*2af20*/  LDL.LU R213, [R1+0x18] ;  /* 0x0000180001d57983 */ /* 0x000ee20000300800 */
[----:B--2---:R-:W-:Y:S02]  /*2af30*/  SHF.R.U32.HI R18, RZ, 0x8, R191 ;  /* 0x00000008ff127819 */ /* 0x004fe400000116bf */
[----:B------:R-:W-:Y:S02]  /*2af40*/  LOP3.LUT R10, R10, 0xffff, RZ, 0xc0, !PT ;  /* 0x0000ffff0a0a7812 */ /* 0x000fe400078ec0ff */
[----:B------:R-:W-:-:S04]  /*2af50*/  LOP3.LUT R18, R18, 0xffff, RZ, 0xc0, !PT ;  /* 0x0000ffff12127812 */ /* 0x000fc800078ec0ff */
[----:B------:R-:W-:Y:S02]  /*2af60*/  PRMT R18, R18, 0x3340, R10 ;  /* 0x0000334012127816 */ /* 0x000fe4000000000a */
[----:B------:R-:W-:-:S03]  /*2af70*/  SHF.R.U32.HI R150, RZ, 0x8, R150 ;  /* 0x00000008ff967819 */ /* 0x000fc60000011696 */
[----:B------:R3:W-:Y:S04]  /*2af80*/  STL [R1+0x4f4], R18 ;  /* 0x0004f41201007387 */ /* 0x0007e80000100800 */
[----:B------:R-:W2:Y:S01]  /*2af90*/  LDL.LU R196, [R1+0x8] ;  /* 0x0000080001c47983 */ /* 0x000ea20000300800 */
[----:B------:R-:W-:-:S03]  /*2afa0*/  LOP3.LUT R150, R150, 0xffff, RZ, 0xc0, !PT ;  /* 0x0000ffff96967812 */ /* 0x000fc600078ec0ff */
[----:B------:R-:W2:Y:S04]  /*2afb0*/  LDL.LU R197, [R1+0x4] ;  /* 0x0000040001c57983 */ /* 0x000ea80000300800 */
[----:B------:R-:W2:Y:S01]  /*2afc0*/  LDL.LU R217, [R1+0x40] ;  /* 0x0000400001d97983 */ /* 0x000ea20000300800 */
[----:B----4-:R-:W-:-:S04]  /*2afd0*/  SHF.R.U32.HI R10, RZ, 0x8, R193 ;  /* 0x00000008ff0a7819 */ /* 0x010fc800000116c1 */
[----:B------:R-:W-:-:S04]  /*2afe0*/  LOP3.LUT R10, R10, 0xffff, RZ, 0xc0, !PT ;  /* 0x0000ffff0a0a7812 */ /* 0x000fc800078ec0ff */
[----:B------:R-:W-:Y:S02]  /*2aff0*/  PRMT R246, R10, 0x3340, R150 ;  /* 0x000033400af67816 */ /* 0x000fe40000000096 */
[----:B------:R-:W-:Y:S02]  /*2b000*/  SHF.R.U32.HI R10, RZ, 0x8, R212 ;  /* 0x00000008ff0a7819 */ /* 0x000fe400000116d4 */
[----:B------:R-:W4:Y:S01]  /*2b010*/  LDL.LU R212, [R1+0x3c] ;  /* 0x00003c0001d47983 */ /* 0x000f220000300800 */
[----:B---3--:R-:W-:-:S03]  /*2b020*/  SHF.R.U32.HI R18, RZ, 0x8, R213 ;  /* 0x00000008ff127819 */ /* 0x008fc600000116d5 */
[----:B------:R-:W3:Y:S01]  /*2b030*/  LDL.LU R213, [R1+0x38] ;  /* 0x0000380001d57983 */ /* 0x000ee20000300800 */
[----:B------:R-:W-:Y:S02]  /*2b040*/  LOP3.LUT R10, R10, 0xffff, RZ, 0xc0, !PT ;  /* 0x0000ffff0a0a7812 */ /* 0x000fe400078ec0ff */
[----:B------:R-:W-:-:S04]  /*2b050*/  LOP3.LUT R18, R18, 0xffff, RZ, 0xc0, !PT ;  /* 0x0000ffff12127812 */ /* 0x000fc800078ec0ff */
[----:B------:R-:W-:-:S05]  /*2b060*/  PRMT R10, R10, 0x3340, R18 ;  /* 0x000033400a0a7816 */ /* 0x000fca0000000012 */
[----:B------:R0:W-:Y:S04]  /*2b070*/  STL [R1+0x4f0], R10 ;  /* 0x0004f00a01007387 */ /* 0x0001e80000100800 */
[----:B------:R-:W3:Y:S01]  /*2b080*/  LDL.LU R216, [R1+0x1c] ;  /* 0x00001c0001d87983 */ /* 0x000ee20000300800 */
[----:B--2---:R-:W-:Y:S02]  /*2b090*/  SHF.R.U32.HI R18, RZ, 0x8, R197 ;  /* 0x00000008ff127819 */ /* 0x004fe400000116c5 */
[----:B0-----:R-:W-:Y:S02]  /*2b0a0*/  SHF.R.U32.HI R10, RZ, 0x8, R196 ;  /* 0x00000008ff0a7819 */ /* 0x001fe400000116c4 */
[----:B------:R-:W-:Y:S02]  /*2b0b0*/  LOP3.LUT R18, R18, 0xffff, RZ, 0xc0, !PT ;  /* 0x0000ffff12127812 */ /* 0x000fe400078ec0ff */
[----:B------:R-:W-:-:S02]  /*2b0c0*/  LOP3.LUT R10, R10, 0xffff, RZ, 0xc0, !PT ;  /* 0x0000ffff0a0a7812 */ /* 0x000fc400078ec0ff */
[----:B------:R-:W-:Y:S02]  /*2b0d0*/  SHF.R.U32.HI R247, RZ, 0x8, R151 ;  /* 0x00000008fff77819 */ /* 0x000fe40000011697 */
[----:B------:R-:W-:Y:S02]  /*2b0e0*/  PRMT R231, R10, 0x3340, R18 ;  /* 0x000033400ae77816 */ /* 0x000fe40000000012 */
[----:B----4-:R-:W-:Y:S02]  /*2b0f0*/  SHF.R.U32.HI R18, RZ, 0x8, R212 ;  /* 0x00000008ff127819 */ /* 0x010fe400000116d4 */
[----:B------:R-:W2:Y:S01]  /*2b100*/  LDL.LU R212, [R1+0x104] ;  /* 0x0001040001d47983 */ /* 0x000ea20000300800 */
[----:B---3--:R-:W-:-:S03]  /*2b110*/  SHF.R.U32.HI R151, RZ, 0x8, R213 ;  /* 0x00000008ff977819 */ /* 0x008fc600000116d5 */
[----:B------:R-:W3:Y:S01]  /*2b120*/  LDL.LU R213, [R1+0x100] ;  /* 0x0001000001d57983 */ /* 0x000ee20000300800 */
[----:B------:R-:W-:Y:S02]  /*2b130*/  SHF.R.U32.HI R149, RZ, 0x8, R149 ;  /* 0x00000008ff957819 */ /* 0x000fe40000011695 */
[----:B------:R-:W-:Y:S02]  /*2b140*/  LOP3.LUT R247, R247, 0xffff, RZ, 0xc0, !PT ;  /* 0x0000fffff7f77812 */ /* 0x000fe400078ec0ff */
[----:B------:R-:W-:Y:S02]  /*2b150*/  LOP3.LUT R149, R149, 0xffff, RZ, 0xc0, !PT ;  /* 0x0000ffff95957812 */ /* 0x000fe400078ec0ff */
[----:B------:R-:W-:Y:S02]  /*2b160*/  SHF.R.U32.HI R164, RZ, 0x8, R164 ;  /* 0x00000008ffa47819 */ /* 0x000fe400000116a4 */
[----:B------:R-:W-:Y:S02]  /*2b170*/  PRMT R247, R149, 0x3340, R247 ;  /* 0x0000334095f77816 */ /* 0x000fe400000000f7 */
[----:B------:R-:W-:-:S02]  /*2b180*/  SHF.R.U32.HI R149, RZ, 0x8, R163 ;  /* 0x00000008ff957819 */ /* 0x000fc400000116a3 */
[----:B------:R-:W-:Y:S02]  /*2b190*/  SHF.R.U32.HI R150, RZ, 0x8, R148 ;  /* 0x00000008ff967819 */ /* 0x000fe40000011694 */
[----:B------:R-:W-:Y:S02]  /*2b1a0*/  SHF.R.U32.HI R10, RZ, 0x8, R217 ;  /* 0x00000008ff0a7819 */ /* 0x000fe400000116d9 */
[----:B------:R-:W-:Y:S02]  /*2b1b0*/  LOP3.LUT R149, R149, 0xffff, RZ, 0xc0, !PT ;  /* 0x0000ffff95957812 */ /* 0x000fe400078ec0ff */
[----:B------:R-:W-:Y:S02]  /*2b1c0*/  LOP3.LUT R148, R164, 0xffff, RZ, 0xc0, !PT ;  /* 0x0000ffffa4947812 */ /* 0x000fe400078ec0ff */
[----:B------:R-:W-:Y:S02]  /*2b1d0*/  LOP3.LUT R10, R10, 0xffff, RZ, 0xc0, !PT ;  /* 0x0000ffff0a0a7812 */ /* 0x000fe400078ec0ff */
[----:B------:R-:W-:-:S02]  /*2b1e0*/  LOP3.LUT R18, R18, 0xffff, RZ, 0xc0, !PT ;  /* 0x0000ffff12127812 */ /* 0x000fc400078ec0ff */
[----:B------:R-:W-:Y:S02]  /*2b1f0*/  PRMT R148, R149, 0x3340, R148 ;  /* 0x0000334095947816 */ /* 0x000fe40000000094 */
[----:B------:R-:W-:Y:S02]  /*2b200*/  PRMT R230, R10, 0x3340, R18 ;  /* 0x000033400ae67816 */ /* 0x000fe40000000012 */
[----:B------:R-:W-:Y:S01]  /*2b210*/  SHF.R.U32.HI R202, RZ, 0x8, R202 ;  /* 0x00000008ffca7819 */ /* 0x000fe200000116ca */
[----:B------:R-:W-:Y:S01]  /*2b220*/  STL [R1+0x4e0], R148 ;  /* 0x0004e09401007387 */ /* 0x000fe20000100800 */
[----:B------:R-:W-:Y:S02]  /*2b230*/  SHF.R.U32.HI R203, RZ, 0x8, R203 ;  /* 0x00000008ffcb7819 */ /* 0x000fe400000116cb */
[----:B------:R-:W-:Y:S01]  /*2b240*/  SHF.R.U32.HI R10, RZ, 0x8, R216 ;  /* 0x00000008ff0a7819 */ /* 0x000fe200000116d8 */
[----:B------:R-:W4:Y:S01]  /*2b250*/  LDL.LU R222, [R1+0x120] ;  /* 0x0001200001de7983 */ /* 0x000f220000300800 */
[----:B------:R-:W-:-:S03]  /*2b260*/  SHF.R.U32.HI R185, RZ, 0x8, R185 ;  /* 0x00000008ffb97819 */ /* 0x000fc600000116b9 */
[----:B------:R-:W4:Y:S01]  /*2b270*/  LDL.LU R224, [R1+0x118] ;  /* 0x0001180001e07983 */ /* 0x000f220000300800 */
[----:B------:R-:W-:Y:S02]  /*2b280*/  LOP3.LUT R202, R202, 0xffff, RZ, 0xc0, !PT ;  /* 0x0000ffffcaca7812 */ /* 0x000fe400078ec0ff */
[----:B------:R-:W-:Y:S01]  /*2b290*/  LOP3.LUT R203, R203, 0xffff, RZ, 0xc0, !PT ;  /* 0x0000ffffcbcb7812 */ /* 0x000fe200078ec0ff */
[----:B------:R-:W4:Y:S01]  /*2b2a0*/  LDL.LU R216, [R1+0x114] ;  /* 0x0001140001d87983 */ /* 0x000f220000300800 */
[----:B------:R-:W-:Y:S02]  /*2b2b0*/  LOP3.LUT R10, R10, 0xffff, RZ, 0xc0, !PT ;  /* 0x0000ffff0a0a7812 */ /* 0x000fe400078ec0ff */
[----:B------:R-:W-:Y:S01]  /*2b2c0*/  LOP3.LUT R185, R185, 0xffff, RZ, 0xc0, !PT ;  /* 0x0000ffffb9b97812 */ /* 0x000fe200078ec0ff */
[----:B------:R-:W4:Y:S01]  /*2b2d0*/  LDL.LU R217, [R1+0x110] ;  /* 0x0001100001d97983 */ /* 0x000f220000300800 */
[----:B------:R-:W-:Y:S02]  /*2b2e0*/  PRMT R251, R202, 0x3340, R203 ;  /* 0x00003340cafb7816 */ /* 0x000fe400000000cb */
[----:B------:R-:W-:-:S02]  /*2b2f0*/  PRMT R228, R10, 0x3340, R185 ;  /* 0x000033400ae47816 */ /* 0x000fc400000000b9 */
[----:B--2---:R-:W-:Y:S02]  /*2b300*/  SHF.R.U32.HI R10, RZ, 0x8, R212 ;  /* 0x00000008ff0a7819 */ /* 0x004fe400000116d4 */
[----:B------:R-:W-:Y:S01]  /*2b310*/  SHF.R.U32.HI R202, RZ, 0x8, R12 ;  /* 0x00000008ffca7819 */ /* 0x000fe2000001160c */
[----:B------:R-:W2:Y:S01]  /*2b320*/  LDL.LU R212, [R1+0x10c] ;  /* 0x00010c0001d47983 */ /* 0x000ea20000300800 */
[----:B---3--:R-:W-:-:S03]  /*2b330*/  SHF.R.U32.HI R12, RZ, 0x8, R213 ;  /* 0x00000008ff0c7819 */ /* 0x008fc600000116d5 */
[----:B------:R-:W3:Y:S01]  /*2b340*/  LDL.LU R213, [R1+0x108] ;  /* 0x0001080001d57983 */ /* 0x000ee20000300800 */
[----:B------:R-:W-:Y:S02]  /*2b350*/  LOP3.LUT R10, R10, 0xffff, RZ, 0xc0, !PT ;  /* 0x0000ffff0a0a7812 */ /* 0x000fe400078ec0ff */
[----:B------:R-:W-:Y:S02]  /*2b360*/  LOP3.LUT R12, R12, 0xffff, RZ, 0xc0, !PT ;  /* 0x0000ffff0c0c7812 */ /* 0x000fe400078ec0ff */
[----:B------:R-:W-:Y:S02]  /*2b370*/  SHF.R.U32.HI R205, RZ, 0x8, R205 ;  /* 0x00000008ffcd7819 */ /* 0x000fe400000116cd */
[----:B------:R-:W-:Y:S02]  /*2b380*/  SHF.R.U32.HI R204, RZ, 0x8, R204 ;  /* 0x00000008ffcc7819 */ /* 0x000fe400000116cc */
[----:B------:R-:W-:Y:S02]  /*2b390*/  PRMT R226, R10, 0x3340, R12 ;  /* 0x000033400ae27816 */ /* 0x000fe4000000000c */
[----:B------:R-:W-:-:S02]  /*2b3a0*/  LOP3.LUT R205, R205, 0xffff, RZ, 0xc0, !PT ;  /* 0x0000ffffcdcd7812 */ /* 0x000fc400078ec0ff */
[----:B------:R-:W-:Y:S02]  /*2b3b0*/  LOP3.LUT R204, R204, 0xffff, RZ, 0xc0, !PT ;  /* 0x0000ffffcccc7812 */ /* 0x000fe400078ec0ff */
[----:B------:R-:W-:Y:S02]  /*2b3c0*/  SHF.R.U32.HI R10, RZ, 0x8, R137 ;  /* 0x00000008ff0a7819 */ /* 0x000fe40000011689 */
[----:B------:R-:W-:Y:S02]  /*2b3d0*/  SHF.R.U32.HI R12, RZ, 0x8, R138 ;  /* 0x00000008ff0c7819 */ /* 0x000fe4000001168a */
[----:B------:R-:W-:Y:S02]  /*2b3e0*/  SHF.R.U32.HI R207, RZ, 0x8, R207 ;  /* 0x00000008ffcf7819 */ /* 0x000fe400000116cf */
[----:B------:R-:W-:Y:S02]  /*2b3f0*/  SHF.R.U32.HI R206, RZ, 0x8, R206 ;  /* 0x00000008ffce7819 */ /* 0x000fe400000116ce */
[----:B------:R-:W-:-:S02]  /*2b400*/  PRMT R250, R205, 0x3340, R204 ;  /* 0x00003340cdfa7816 */ /* 0x000fc400000000cc */
[----:B------:R-:W-:Y:S02]  /*2b410*/  SHF.R.U32.HI R208, RZ, 0x8, R208 ;  /* 0x00000008ffd07819 */ /* 0x000fe400000116d0 */
[----:B------:R-:W-:Y:S02]  /*2b420*/  SHF.R.U32.HI R209, RZ, 0x8, R209 ;  /* 0x00000008ffd17819 */ /* 0x000fe400000116d1 */
[----:B------:R-:W-:Y:S02]  /*2b430*/  LOP3.LUT R10, R10, 0xffff, RZ, 0xc0, !PT ;  /* 0x0000ffff0a0a7812 */ /* 0x000fe400078ec0ff */
[----:B------:R-:W-:Y:S02]  /*2b440*/  LOP3.LUT R12, R12, 0xffff, RZ, 0xc0, !PT ;  /* 0x0000ffff0c0c7812 */ /* 0x000fe400078ec0ff */
[----:B----4-:R-:W-:Y:S02]  /*2b450*/  SHF.R.U32.HI R205, RZ, 0x8, R222 ;  /* 0x00000008ffcd7819 */ /* 0x010fe400000116de */
[----:B------:R-:W-:-:S02]  /*2b460*/  LOP3.LUT R207, R207, 0xffff, RZ, 0xc0, !PT ;  /* 0x0000ffffcfcf7812 */ /* 0x000fc400078ec0ff */
[----:B------:R-:W-:Y:S02]  /*2b470*/  SHF.R.U32.HI R18, RZ, 0x8, R224 ;  /* 0x00000008ff127819 */ /* 0x000fe400000116e0 */
[----:B------:R-:W-:Y:S02]  /*2b480*/  LOP3.LUT R206, R206, 0xffff, RZ, 0xc0, !PT ;  /* 0x0000ffffcece7812 */ /* 0x000fe400078ec0ff */
[----:B------:R-:W-:Y:S02]  /*2b490*/  LOP3.LUT R208, R208, 0xffff, RZ, 0xc0, !PT ;  /* 0x0000ffffd0d07812 */ /* 0x000fe400078ec0ff */
[----:B------:R-:W-:Y:S02]  /*2b4a0*/  LOP3.LUT R209, R209, 0xffff, RZ, 0xc0, !PT ;  /* 0x0000ffffd1d17812 */ /* 0x000fe400078ec0ff */
[----:B------:R-:W-:Y:S02]  /*2b4b0*/  PRMT R12, R10, 0x3340, R12 ;  /* 0x000033400a0c7816 */ /* 0x000fe4000000000c */
[----:B------:R-:W-:-:S02]  /*2b4c0*/  LOP3.LUT R205, R205, 0xffff, RZ, 0xc0, !PT ;  /* 0x0000ffffcdcd7812 */ /* 0x000fc400078ec0ff */
[----:B------:R-:W-:Y:S02]  /*2b4d0*/  LOP3.LUT R18, R18, 0xffff, RZ, 0xc0, !PT ;  /* 0x0000ffff12127812 */ /* 0x000fe400078ec0ff */
[----:B------:R-:W-:Y:S02]  /*2b4e0*/  PRMT R249, R207, 0x3340, R206 ;  /* 0x00003340cff97816 */ /* 0x000fe400000000ce */
[----:B------:R-:W-:Y:S02]  /*2b4f0*/  SHF.R.U32.HI R206, RZ, 0x8, R216 ;  /* 0x00000008ffce7819 */ /* 0x000fe400000116d8 */
[----:B------:R-:W-:Y:S01]  /*2b500*/  PRMT R248, R208, 0x3340, R209 ;  /* 0x00003340d0f87816 */ /* 0x000fe200000000d1 */
[----:B------:R-:W4:Y:S01]  /*2b510*/  LDL.LU R216, [R1+0x128] ;  /* 0x0001280001d87983 */ /* 0x000f220000300800 */
[----:B------:R-:W-:Y:S02]  /*2b520*/  PRMT R205, R205, 0x3340, R18 ;  /* 0x00003340cdcd7816 */ /* 0x000fe40000000012 */
[----:B--2---:R-:W-:Y:S01]  /*2b530*/  SHF.R.U32.HI R209, RZ, 0x8, R212 ;  /* 0x00000008ffd17819 */ /* 0x004fe200000116d4 */
[----:B------:R0:W-:Y:S01]  /*2b540*/  STL [R1+0x4bc], R12 ;  /* 0x0004bc0c01007387 */ /* 0x0001e20000100800 */
[----:B------:R-:W-:-:S03]  /*2b550*/  SHF.R.U32.HI R10, RZ, 0x8, R217 ;  /* 0x00000008ff0a7819 */ /* 0x000fc600000116d9 */
[----:B------:R-:W2:Y:S01]  /*2b560*/  LDL.LU R212, [R1+0x124] ;  /* 0x0001240001d47983 */ /* 0x000ea20000300800 */
[----:B------:R-:W-:Y:S02]  /*2b570*/  LOP3.LUT R209, R209, 0xffff, RZ, 0xc0, !PT ;  /* 0x0000ffffd1d17812 */ /* 0x000fe400078ec0ff */
[----:B0-----:R-:W-:Y:S02]  /*2b580*/  SHF.R.U32.HI R12, RZ, 0x8, R186 ;  /* 0x00000008ff0c7819 */ /* 0x001fe400000116ba */
[----:B------:R-:W-:Y:S02]  /*2b590*/  LOP3.LUT R10, R10, 0xffff, RZ, 0xc0, !PT ;  /* 0x0000ffff0a0a7812 */ /* 0x000fe400078ec0ff */
[----:B------:R-:W-:-:S04]  /*2b5a0*/  LOP3.LUT R12, R12, 0xffff, RZ, 0xc0, !PT ;  /* 0x0000ffff0c0c7812 */ /* 0x000fc800078ec0ff */
[----:B------:R-:W-:Y:S02]  /*2b5b0*/  PRMT R209, R209, 0x3340, R12 ;  /* 0x00003340d1d17816 */ /* 0x000fe4000000000c */
[----:B------:R-:W-:-:S04]  /*2b5c0*/  SHF.R.U32.HI R12, RZ, 0x8, R132 ;  /* 0x00000008ff0c7819 */ /* 0x000fc80000011684 */
[----:B------:R-:W-:Y:S02]  /*2b5d0*/  LOP3.LUT R12, R12, 0xffff, RZ, 0xc0, !PT ;  /* 0x0000ffff0c0c7812 */ /* 0x000fe400078ec0ff */
[----:B---3--:R-:W-:Y:S02]  /*2b5e0*/  SHF.R.U32.HI R18, RZ, 0x8, R213 ;  /* 0x00000008ff127819 */ /* 0x008fe400000116d5 */
[----:B------:R-:W3:Y:S02]  /*2b5f0*/  LDL.LU R213, [R1+0x11c] ;  /* 0x00011c0001d57983 */ /* 0x000ee40000300800 */
[----:B------:R-:W-:-:S04]  /*2b600*/  LOP3.LUT R18, R18, 0xffff, RZ, 0xc0, !PT ;  /* 0x0000ffff12127812 */ /* 0x000fc800078ec0ff */
[----:B------:R-:W-:Y:S02]  /*2b610*/  PRMT R224, R10, 0x3340, R18 ;  /* 0x000033400ae07816 */ /* 0x000fe40000000012 */
[----:B------:R-:W-:-:S04]  /*2b620*/  SHF.R.U32.HI R10, RZ, 0x8, R130 ;  /* 0x00000008ff0a7819 */ /* 0x000fc80000011682 */
[----:B------:R-:W-:-:S04]  /*2b630*/  LOP3.LUT R10, R10, 0xffff, RZ, 0xc0, !PT ;  /* 0x0000ffff0a0a7812 */ /* 0x000fc800078ec0ff */
[----:B------:R-:W-:-:S05]  /*2b640*/  PRMT R10, R10, 0x3340, R12 ;  /* 0x000033400a0a7816 */ /* 0x000fca000000000c */
[----:B------:R0:W-:Y:S04]  /*2b650*/  STL [R1+0x4b0], R10 ;  /* 0x0004b00a01007387 */ /* 0x0001e80000100800 */
[----:B------:R-:W3:Y:S01]  /*2b660*/  LDL.LU R172, [R1+0x138] ;  /* 0x0001380001ac7983 */ /* 0x000ee20000300800 */
[----:B------:R-:W-:Y:S02]  /*2b670*/  SHF.R.U32.HI R219, RZ, 0x8, R135 ;  /* 0x00000008ffdb7819 */ /* 0x000fe40000011687 */
[----:B0-----:R-:W-:Y:S02]  /*2b680*/  SHF.R.U32.HI R10, RZ, 0x8, R136 ;  /* 0x00000008ff0a7819 */ /* 0x001fe40000011688 */
[----:B------:R-:W-:Y:S02]  /*2b690*/  LOP3.LUT R219, R219, 0xffff, RZ, 0xc0, !PT ;  /* 0x0000ffffdbdb7812 */ /* 0x000fe400078ec0ff */
[----:B------:R-:W-:-:S02]  /*2b6a0*/  LOP3.LUT R10, R10, 0xffff, RZ, 0xc0, !PT ;  /* 0x0000ffff0a0a7812 */ /* 0x000fc400078ec0ff */
[----:B------:R-:W-:Y:S02]  /*2b6b0*/  SHF.R.U32.HI R194, RZ, 0x8, R210 ;  /* 0x00000008ffc27819 */ /* 0x000fe400000116d2 */
[----:B------:R-:W-:Y:S02]  /*2b6c0*/  PRMT R219, R219, 0x3340, R10 ;  /* 0x00003340dbdb7816 */ /* 0x000fe4000000000a */
[----:B------:R-:W-:-:S04]  /*2b6d0*/  SHF.R.U32.HI R10, RZ, 0x8, R159 ;  /* 0x00000008ff0a7819 */ /* 0x000fc8000001169f */
[----:B------:R-:W-:Y:S02]  /*2b6e0*/  LOP3.LUT R10, R10, 0xffff, RZ, 0xc0, !PT ;  /* 0x0000ffff0a0a7812 */ /* 0x000fe400078ec0ff */
[----:B--2---:R-:W-:-:S04]  /*2b6f0*/  SHF.R.U32.HI R212, RZ, 0x8, R212 ;  /* 0x00000008ffd47819 */ /* 0x004fc800000116d4 */
[----:B------:R-:W-:Y:S02]  /*2b700*/  LOP3.LUT R212, R212, 0xffff, RZ, 0xc0, !PT ;  /* 0x0000ffffd4d47812 */ /* 0x000fe400078ec0ff */
[----:B----4-:R-:W-:Y:S02]  /*2b710*/  SHF.R.U32.HI R210, RZ, 0x8, R216 ;  /* 0x00000008ffd27819 */ /* 0x010fe400000116d8 */
[----:B------:R-:W2:Y:S04]  /*2b720*/  LDL.LU R216, [R1+0x130] ;  /* 0x0001300001d87983 */ /* 0x000ea80000300800 */
[----:B------:R-:W4:Y:S04]  /*2b730*/  LDL.LU R217, [R1+0x12c] ;  /* 0x00012c0001d97983 */ /* 0x000f280000300800 */
[----:B------:R-:W2:Y:S01]  /*2b740*/  LDL.LU R174, [R1+0x134] ;  /* 0x0001340001ae7983 */ /* 0x000ea20000300800 */
[----:B---3--:R-:W-:-:S04]  /*2b750*/  SHF.R.U32.HI R12, RZ, 0x8, R213 ;  /* 0x00000008ff0c7819 */ /* 0x008fc800000116d5 */
[----:B------:R-:W-:-:S04]  /*2b760*/  LOP3.LUT R12, R12, 0xffff, RZ, 0xc0, !PT ;  /* 0x0000ffff0c0c7812 */ /* 0x000fc800078ec0ff */
[----:B------:R-:W-:Y:S02]  /*2b770*/  PRMT R212, R212, 0x3340, R12 ;  /* 0x00003340d4d47816 */ /* 0x000fe4000000000c */
[----:B------:R-:W-:-:S04]  /*2b780*/  SHF.R.U32.HI R12, RZ, 0x8, R160 ;  /* 0x00000008ff0c7819 */ /* 0x000fc800000116a0 */
[----:B------:R-:W-:-:S04]  /*2b790*/  LOP3.LUT R12, R12, 0xffff, RZ, 0xc0, !PT ;  /* 0x0000ffff0c0c7812 */ /* 0x000fc800078ec0ff */
[----:B------:R-:W-:-:S05]  /*2b7a0*/  PRMT R10, R10, 0x3340, R12 ;  /* 0x000033400a0a7816 */ /* 0x000fca000000000c */
[----:B------:R2:W-:Y:S01]  /*2b7b0*/  STL [R1+0x474], R10 ;  /* 0x0004740a01007387 */ /* 0x0005e20000100800 */
[----:B------:R-:W-:-:S03]  /*2b7c0*/  SHF.R.U32.HI R186, RZ, 0x8, R172 ;  /* 0x00000008ffba7819 */ /* 0x000fc600000116ac */
[----:B------:R-:W3:Y:S04]  /*2b7d0*/  LDL.LU R173, [R1+0x140] ;  /* 0x0001400001ad7983 */ /* 0x000ee80000300800 */
[----:B------:R-:W4:Y:S01]  /*2b7e0*/  LDL.LU R172, [R1+0x13c] ;  /* 0x00013c0001ac7983 */ /* 0x000f220000300800 */
[----:B------:R-:W-:Y:S02]  /*2b7f0*/  LOP3.LUT R186, R186, 0xffff, RZ, 0xc0, !PT ;  /* 0x0000ffffbaba7812 */ /* 0x000fe400078ec0ff */
[----:B--2---:R-:W-:Y:S02]  /*2b800*/  SHF.R.U32.HI R10, RZ, 0x8, R174 ;  /* 0x00000008ff0a7819 */ /* 0x004fe400000116ae */
[----:B------:R-:W2:Y:S02]  /*2b810*/  LDL.LU R174, [R1+0x160] ;  /* 0x0001600001ae7983 */ /* 0x000ea40000300800 */
[----:B------:R-:W-:-:S02]  /*2b820*/  LOP3.LUT R10, R10, 0xffff, RZ, 0xc0, !PT ;  /* 0x0000ffff0a0a7812 */ /* 0x000fc400078ec0ff */
[----:B------:R-:W2:Y:S02]  /*2b830*/  LDL.LU R176, [R1+0x154] ;  /* 0x0001540001b07983 */ /* 0x000ea40000300800 */
[----:B------:R-:W-:Y:S02]  /*2b840*/  PRMT R186, R186, 0x3340, R10 ;  /* 0x00003340baba7816 */ /* 0x000fe4000000000a */
[----:B------:R-:W2:Y:S01]  /*2b850*/  LDL.LU R175, [R1+0x150] ;  /* 0x0001500001af7983 */ /* 0x000ea20000300800 */
[----:B---3--:R-:W-:-:S03]  /*2b860*/  SHF.R.U32.HI R10, RZ, 0x8, R173 ;  /* 0x00000008ff0a7819 */ /* 0x008fc600000116ad */
[----:B------:R-:W3:Y:S01]  /*2b870*/  LDL.LU R173, [R1+0x14c] ;  /* 0x00014c0001ad7983 */ /* 0x000ee20000300800 */
[----:B----4-:R-:W-:-:S03]  /*2b880*/  SHF.R.U32.HI R12, RZ, 0x8, R172 ;  /* 0x00000008ff0c7819 */ /* 0x010fc600000116ac */
[----:B------:R-:W4:Y:S04]  /*2b890*/  LDL.LU R172, [R1+0x148] ;  /* 0x0001480001ac7983 */ /* 0x000f280000300800 */
[----:B------:R-:W3:Y:S04]  /*2b8a0*/  LDL.LU R168, [R1+0x16c] ;  /* 0x00016c0001a87983 */ /* 0x000ee80000300800 */
[----:B------:R-:W2:Y:S01]  /*2b8b0*/  LDL.LU R165, [R1+0x164] ;  /* 0x0001640001a57983 */ /* 0x000ea20000300800 */
[----:B------:R-:W-:Y:S02]  /*2b8c0*/  SHF.R.U32.HI R147, RZ, 0x8, R147 ;  /* 0x00000008ff937819 */ /* 0x000fe40000011693 */
[----:B------:R-:W-:Y:S01]  /*2b8d0*/  LOP3.LUT R150, R150, 0xffff, RZ, 0xc0, !PT ;  /* 0x0000ffff96967812 */ /* 0x000fe200078ec0ff */
[----:B------:R-:W3:Y:S01]  /*2b8e0*/  LDL.LU R167, [R1+0x168] ;  /* 0x0001680001a77983 */ /* 0x000ee20000300800 */
[----:B------:R-:W-:-:S03]  /*2b8f0*/  LOP3.LUT R147, R147, 0xffff, RZ, 0xc0, !PT ;  /* 0x0000ffff93937812 */ /* 0x000fc600078ec0ff */
[----:B------:R-:W3:Y:S01]  /*2b900*/  LDL.LU R169, [R1+0x174] ;  /* 0x0001740001a97983 */ /* 0x000ee20000300800 */
[----:B------:R-:W-:Y:S02]  /*2b910*/  PRMT R229, R147, 0x3340, R150 ;  /* 0x0000334093e57816 */ /* 0x000fe40000000096 */
[----:B------:R-:W-:Y:S02]  /*2b920*/  LOP3.LUT R151, R151, 0xffff, RZ, 0xc0, !PT ;  /* 0x0000ffff97977812 */ /* 0x000fe400078ec0ff */
[----:B------:R-:W-:Y:S02]  /*2b930*/  SHF.R.U32.HI R192, RZ, 0x8, R199 ;  /* 0x00000008ffc07819 */ /* 0x000fe400000116c7 */
[----:B------:R-:W-:Y:S02]  /*2b940*/  PRMT R199, R151, 0x3340, R0 ;  /* 0x0000334097c77816 */ /* 0x000fe40000000000 */
[----:B------:R-:W-:Y:S02]  /*2b950*/  SHF.R.U32.HI R178, RZ, 0x8, R178 ;  /* 0x00000008ffb27819 */ /* 0x000fe400000116b2 */
[----:B------:R-:W-:-:S02]  /*2b960*/  SHF.R.U32.HI R180, RZ, 0x8, R180 ;  /* 0x00000008ffb47819 */ /* 0x000fc400000116b4 */
[----:B------:R-:W-:Y:S02]  /*2b970*/  SHF.R.U32.HI R109, RZ, 0x8, R109 ;  /* 0x00000008ff6d7819 */ /* 0x000fe4000001166d */
[----:B------:R-:W-:Y:S02]  /*2b980*/  SHF.R.U32.HI R110, RZ, 0x8, R110 ;  /* 0x00000008ff6e7819 */ /* 0x000fe4000001166e */
[----:B------:R-:W-:Y:S02]  /*2b990*/  LOP3.LUT R178, R178, 0xffff, RZ, 0xc0, !PT ;  /* 0x0000ffffb2b27812 */ /* 0x000fe400078ec0ff */
[----:B------:R-:W-:Y:S02]  /*2b9a0*/  LOP3.LUT R180, R180, 0xffff, RZ, 0xc0, !PT ;  /* 0x0000ffffb4b47812 */ /* 0x000fe400078ec0ff */
[----:B------:R-:W-:Y:S02]  /*2b9b0*/  LOP3.LUT R10, R10, 0xffff, RZ, 0xc0, !PT ;  /* 0x0000ffff0a0a7812 */ /* 0x000fe400078ec0ff */
[----:B------:R-:W-:-:S02]  /*2b9c0*/  LOP3.LUT R109, R109, 0xffff, RZ, 0xc0, !PT ;  /* 0x0000ffff6d6d7812 */ /* 0x000fc400078ec0ff */
[----:B------:R-:W-:Y:S02]  /*2b9d0*/  LOP3.LUT R12, R12, 0xffff, RZ, 0xc0, !PT ;  /* 0x0000ffff0c0c7812 */ /* 0x000fe400078ec0ff */
[----:B------:R-:W-:Y:S02]  /*2b9e0*/  LOP3.LUT R110, R110, 0xffff, RZ, 0xc0, !PT ;  /* 0x0000ffff6e6e7812 */ /* 0x000fe400078ec0ff */
[----:B------:R-:W-:Y:S02]  /*2b9f0*/  SHF.R.U32.HI R191, RZ, 0x8, R201 ;  /* 0x00000008ffbf7819 */ /* 0x000fe400000116c9 */
[----:B--2---:R-:W-:Y:S02]  /*2ba00*/  SHF.R.U32.HI R166, RZ, 0x8, R165 ;  /* 0x00000008ffa67819 */ /* 0x004fe400000116a5 */
[----:B------:R-:W2:Y:S04]  /*2ba10*/  LDL.LU R165, [R1+0x178] ;  /* 0x0001780001a57983 */ /* 0x000ea80000300800 */
[----:B------:R-:W3:Y:S04]  /*2ba20*/  LDL.LU R150, [R1+0x170] ;  /* 0x0001700001967983 */ /* 0x000ee80000300800 */
[----:B------:R-:W3:Y:S04]  /*2ba30*/  LDL.LU R151, [R1+0x184] ;  /* 0x0001840001977983 */ /* 0x000ee80000300800 */
[----:B------:R-:W3:Y:S04]  /*2ba40*/  LDL.LU R149, [R1+0x17c] ;  /* 0x00017c0001957983 */ /* 0x000ee80000300800 */
[----:B------:R-:W3:Y:S01]  /*2ba50*/  LDL.LU R148, [R1+0x180] ;  /* 0x0001800001947983 */ /* 0x000ee20000300800 */
[----:B------:R-:W-:-:S02]  /*2ba60*/  PRMT R245, R178, 0x3340, R180 ;  /* 0x00003340b2f57816 */ /* 0x000fc400000000b4 */
[----:B------:R-:W-:Y:S02]  /*2ba70*/  SHF.R.U32.HI R201, RZ, 0x8, R184 ;  /* 0x00000008ffc97819 */ /* 0x000fe400000116b8 */
[----:B------:R-:W-:Y:S02]  /*2ba80*/  PRMT R178, R10, 0x3340, R109 ;  /* 0x000033400ab27816 */ /* 0x000fe4000000006d */
[----:B------:R-:W-:Y:S02]  /*2ba90*/  PRMT R184, R12, 0x3340, R110 ;  /* 0x000033400cb87816 */ /* 0x000fe4000000006e */
[----:B------:R-:W-:Y:S02]  /*2baa0*/  SHF.R.U32.HI R10, RZ, 0x8, R174 ;  /* 0x00000008ff0a7819 */ /* 0x000fe400000116ae */
[----:B------:R-:W-:Y:S02]  /*2bab0*/  SHF.R.U32.HI R12, RZ, 0x8, R220 ;  /* 0x00000008ff0c7819 */ /* 0x000fe400000116dc */
[----:B------:R-:W-:-:S02]  /*2bac0*/  LOP3.LUT R10, R10, 0xffff, RZ, 0xc0, !PT ;  /* 0x0000ffff0a0a7812 */ /* 0x000fc400078ec0ff */
[----:B------:R-:W-:-:S04]  /*2bad0*/  LOP3.LUT R12, R12, 0xffff, RZ, 0xc0, !PT ;  /* 0x0000ffff0c0c7812 */ /* 0x000fc800078ec0ff */
[----:B------:R-:W-:Y:S02]  /*2bae0*/  PRMT R220, R10, 0x3340, R12 ;  /* 0x000033400adc7816 */ /* 0x000fe4000000000c */
[----:B------:R-:W-:Y:S02]  /*2baf0*/  SHF.R.U32.HI R10, RZ, 0x8, R175 ;  /* 0x00000008ff0a7819 */ /* 0x000fe400000116af */
[----:B----4-:R-:W-:Y:S02]  /*2bb00*/  SHF.R.U32.HI R12, RZ, 0x8, R172 ;  /* 0x00000008ff0c7819 */ /* 0x010fe400000116ac */
[----:B------:R-:W-:Y:S02]  /*2bb10*/  LOP3.LUT R10, R10, 0xffff, RZ, 0xc0, !PT ;  /* 0x0000ffff0a0a7812 */ /* 0x000fe400078ec0ff */
[----:B------:R-:W-:Y:S02]  /*2bb20*/  LOP3.LUT R12, R12, 0xffff, RZ, 0xc0, !PT ;  /* 0x0000ffff0c0c7812 */ /* 0x000fe400078ec0ff */
[----:B------:R-:W-:-:S02]  /*2bb30*/  SHF.R.U32.HI R177, RZ, 0x8, R232 ;  /* 0x00000008ffb17819 */ /* 0x000fc400000116e8 */
[----:B------:R-:W-:Y:S02]  /*2bb40*/  SHF.R.U32.HI R103, RZ, 0x8, R103 ;  /* 0x00000008ff677819 */ /* 0x000fe40000011667 */
[----:B------:R-:W-:Y:S02]  /*2bb50*/  SHF.R.U32.HI R105, RZ, 0x8, R105 ;  /* 0x00000008ff697819 */ /* 0x000fe40000011669 */
[----:B------:R-:W-:Y:S02]  /*2bb60*/  PRMT R232, R10, 0x3340, R12 ;  /* 0x000033400ae87816 */ /* 0x000fe4000000000c */
[----:B------:R-:W-:Y:S02]  /*2bb70*/  SHF.R.U32.HI R161, RZ, 0x8, R161 ;  /* 0x00000008ffa17819 */ /* 0x000fe400000116a1 */
[----:B------:R-:W-:Y:S02]  /*2bb80*/  SHF.R.U32.HI R162, RZ, 0x8, R162 ;  /* 0x00000008ffa27819 */ /* 0x000fe400000116a2 */
[----:B------:R-:W-:-:S02]  /*2bb90*/  SHF.R.U32.HI R10, RZ, 0x8, R142 ;  /* 0x00000008ff0a7819 */ /* 0x000fc4000001168e */
[----:B------:R-:W-:Y:S02]  /*2bba0*/  SHF.R.U32.HI R12, RZ, 0x8, R143 ;  /* 0x00000008ff0c7819 */ /* 0x000fe4000001168f */
[----:B------:R-:W-:Y:S02]  /*2bbb0*/  LOP3.LUT R103, R103, 0xffff, RZ, 0xc0, !PT ;  /* 0x0000ffff67677812 */ /* 0x000fe400078ec0ff */
[----:B------:R-:W-:Y:S02]  /*2bbc0*/  LOP3.LUT R105, R105, 0xffff, RZ, 0xc0, !PT ;  /* 0x0000ffff69697812 */ /* 0x000fe400078ec0ff */
[----:B------:R-:W-:Y:S02]  /*2bbd0*/  LOP3.LUT R161, R161, 0xffff, RZ, 0xc0, !PT ;  /* 0x0000ffffa1a17812 */ /* 0x000fe400078ec0ff */
[----:B------:R-:W-:Y:S02]  /*2bbe0*/  LOP3.LUT R162, R162, 0xffff, RZ, 0xc0, !PT ;  /* 0x0000ffffa2a27812 */ /* 0x000fe400078ec0ff */
[----:B------:R-:W-:-:S02]  /*2bbf0*/  LOP3.LUT R10, R10, 0xffff, RZ, 0xc0, !PT ;  /* 0x0000ffff0a0a7812 */ /* 0x000fc400078ec0ff */
[----:B------:R-:W-:Y:S02]  /*2bc00*/  LOP3.LUT R12, R12, 0xffff, RZ, 0xc0, !PT ;  /* 0x0000ffff0c0c7812 */ /* 0x000fe400078ec0ff */
[----:B------:R-:W-:Y:S02]  /*2bc10*/  PRMT R171, R103, 0x3340, R105 ;  /* 0x0000334067ab7816 */ /* 0x000fe40000000069 */
[----:B------:R-:W-:Y:S02]  /*2bc20*/  SHF.R.U32.HI R145, RZ, 0x8, R145 ;  /* 0x00000008ff917819 */ /* 0x000fe40000011691 */
[----:B------:R-:W-:Y:S02]  /*2bc30*/  SHF.R.U32.HI R103, RZ, 0x8, R233 ;  /* 0x00000008ff677819 */ /* 0x000fe400000116e9 */
[----:B------:R-:W-:Y:S02]  /*2bc40*/  PRMT R227, R161, 0x3340, R162 ;  /* 0x00003340a1e37816 */ /* 0x000fe400000000a2 */
[----:B------:R-:W-:-:S02]  /*2bc50*/  SHF.R.U32.HI R144, RZ, 0x8, R144 ;  /* 0x00000008ff907819 */ /* 0x000fc40000011690 */
[----:B------:R-:W-:Y:S02]  /*2bc60*/  PRMT R233, R10, 0x3340, R12 ;  /* 0x000033400ae97816 */ /* 0x000fe4000000000c */
[----:B------:R-:W-:Y:S02]  /*2bc70*/  SHF.R.U32.HI R162, RZ, 0x8, R100 ;  /* 0x00000008ffa27819 */ /* 0x000fe40000011664 */
[----:B------:R-:W-:Y:S02]  /*2bc80*/  SHF.R.U32.HI R10, RZ, 0x8, R102 ;  /* 0x00000008ff0a7819 */ /* 0x000fe40000011666 */
[----:B------:R-:W-:Y:S02]  /*2bc90*/  LOP3.LUT R145, R145, 0xffff, RZ, 0xc0, !PT ;  /* 0x0000ffff91917812 */ /* 0x000fe400078ec0ff */
[----:B------:R-:W-:Y:S02]  /*2bca0*/  LOP3.LUT R144, R144, 0xffff, RZ, 0xc0, !PT ;  /* 0x0000ffff90907812 */ /* 0x000fe400078ec0ff */
[----:B------:R-:W-:-:S02]  /*2bcb0*/  LOP3.LUT R162, R162, 0xffff, RZ, 0xc0, !PT ;  /* 0x0000ffffa2a27812 */ /* 0x000fc400078ec0ff */
[----:B------:R-:W-:Y:S02]  /*2bcc0*/  LOP3.LUT R10, R10, 0xffff, RZ, 0xc0, !PT ;  /* 0x0000ffff0a0a7812 */ /* 0x000fe400078ec0ff */
[----:B------:R-:W-:Y:S02]  /*2bcd0*/  SHF.R.U32.HI R193, RZ, 0x8, R200 ;  /* 0x00000008ffc17819 */ /* 0x000fe400000116c8 */
[----:B------:R-:W-:Y:S02]  /*2bce0*/  PRMT R225, R144, 0x3340, R145 ;  /* 0x0000334090e17816 */ /* 0x000fe40000000091 */
[----:B------:R-:W-:Y:S01]  /*2bcf0*/  SHF.R.U32.HI R200, RZ, 0x8, R146 ;  /* 0x00000008ffc87819 */ /* 0x000fe20000011692 */
[----:B------:R-:W4:Y:S01]  /*2bd00*/  LDL.LU R145, [R1+0x1a4] ;  /* 0x0001a40001917983 */ /* 0x000f220000300800 */
[----:B------:R-:W-:-:S03]  /*2bd10*/  PRMT R162, R162, 0x3340, R10 ;  /* 0x00003340a2a27816 */ /* 0x000fc6000000000a */
[----:B------:R-:W4:Y:S04]  /*2bd20*/  LDL.LU R146, [R1+0x198] ;  /* 0x0001980001927983 */ /* 0x000f280000300800 */
[----:B------:R-:W4:Y:S01]  /*2bd30*/  LDL.LU R147, [R1+0x194] ;  /* 0x0001940001937983 */ /* 0x000f220000300800 */
[----:B------:R-:W-:Y:S02]  /*2bd40*/  SHF.R.U32.HI R204, RZ, 0x8, R139 ;  /* 0x00000008ffcc7819 */ /* 0x000fe4000001168b */
[----:B------:R-:W-:Y:S02]  /*2bd50*/  SHF.R.U32.HI R208, RZ, 0x8, R134 ;  /* 0x00000008ffd07819 */ /* 0x000fe40000011686 */
[----:B------:R-:W-:Y:S02]  /*2bd60*/  SHF.R.U32.HI R222, RZ, 0x8, R131 ;  /* 0x00000008ffde7819 */ /* 0x000fe40000011683 */
[----:B------:R-:W-:-:S02]  /*2bd70*/  SHF.R.U32.HI R214, RZ, 0x8, R125 ;  /* 0x00000008ffd67819 */ /* 0x000fc4000001167d */
[----:B--2---:R-:W-:Y:S02]  /*2bd80*/  SHF.R.U32.HI R10, RZ, 0x8, R165 ;  /* 0x00000008ff0a7819 */ /* 0x004fe400000116a5 */
[----:B---3--:R-:W-:Y:S02]  /*2bd90*/  SHF.R.U32.HI R12, RZ, 0x8, R150 ;  /* 0x00000008ff0c7819 */ /* 0x008fe40000011696 */
[----:B------:R-:W-:Y:S02]  /*2bda0*/  LOP3.LUT R10, R10, 0xffff, RZ, 0xc0, !PT ;  /* 0x0000ffff0a0a7812 */ /* 0x000fe400078ec0ff */
[----:B------:R-:W-:-:S04]  /*2bdb0*/  LOP3.LUT R12, R12, 0xffff, RZ, 0xc0, !PT ;  /* 0x0000ffff0c0c7812 */ /* 0x000fc800078ec0ff */
[----:B------:R-:W-:Y:S02]  /*2bdc0*/  PRMT R160, R10, 0x3340, R12 ;  /* 0x000033400aa07816 */ /* 0x000fe4000000000c */
[----:B------:R-:W-:Y:S02]  /*2bdd0*/  SHF.R.U32.HI R161, RZ, 0x8, R149 ;  /* 0x00000008ffa17819 */ /* 0x000fe40000011695 */
[----:B------:R-:W-:Y:S01]  /*2bde0*/  SHF.R.U32.HI R12, RZ, 0x8, R148 ;  /* 0x00000008ff0c7819 */ /* 0x000fe20000011694 */
        /* <DEDUP_REMOVED lines=10> */
[----:B------:R-:W-:-:S02]  /*2be90*/  SHF.R.U32.HI R176, RZ, 0x8, R176 ;  /* 0x00000008ffb07819 */ /* 0x000fc400000116b0 */
        /* <DEDUP_REMOVED lines=13> */
[----:B------:R-:W-:Y:S02]  /*2bf70*/  SHF.R.U32.HI R207, RZ, 0x8, R189 ;  /* 0x00000008ffcf7819 */ /* 0x000fe400000116bd */
[----:B------:R-:W-:Y:S02]  /*2bf80*/  SHF.R.U32.HI R159, RZ, 0x8, R156 ;  /* 0x00000008ff9f7819 */ /* 0x000fe4000001169c */
[----:B------:R-:W-:Y:S02]  /*2bf90*/  PRMT R189, R154, 0x3340, R0 ;  /* 0x000033409abd7816 */ /* 0x000fe40000000000 */
[----:B------:R-:W-:Y:S02]  /*2bfa0*/  PRMT R168, R168, 0x3340, R18 ;  /* 0x00003340a8a87816 */ /* 0x000fe40000000012 */
[----:B------:R-:W-:-:S02]  /*2bfb0*/  PRMT R156, R10, 0x3340, R12 ;  /* 0x000033400a9c7816 */ /* 0x000fc4000000000c */
[----:B------:R-:W-:Y:S02]  /*2bfc0*/  SHF.R.U32.HI R154, RZ, 0x8, R93 ;  /* 0x00000008ff9a7819 */ /* 0x000fe4000001165d */
[----:B------:R-:W-:Y:S02]  /*2bfd0*/  SHF.R.U32.HI R18, RZ, 0x8, R94 ;  /* 0x00000008ff127819 */ /* 0x000fe4000001165e */
[----:B------:R-:W-:Y:S02]  /*2bfe0*/  SHF.R.U32.HI R10, RZ, 0x8, R234 ;  /* 0x00000008ff0a7819 */ /* 0x000fe400000116ea */
[----:B------:R-:W-:Y:S02]  /*2bff0*/  LOP3.LUT R154, R154, 0xffff, RZ, 0xc0, !PT ;  /* 0x0000ffff9a9a7812 */ /* 0x000fe400078ec0ff */
[----:B------:R-:W-:Y:S02]  /*2c000*/  LOP3.LUT R18, R18, 0xffff, RZ, 0xc0, !PT ;  /* 0x0000ffff12127812 */ /* 0x000fe400078ec0ff */
[----:B------:R-:W-:-:S02]  /*2c010*/  LOP3.LUT R10, R10, 0xffff, RZ, 0xc0, !PT ;  /* 0x0000ffff0a0a7812 */ /* 0x000fc400078ec0ff */
[----:B------:R-:W-:Y:S02]  /*2c020*/  SHF.R.U32.HI R163, RZ, 0x8, R157 ;  /* 0x00000008ffa37819 */ /* 0x000fe4000001169d */
[----:B------:R-:W-:Y:S02]  /*2c030*/  PRMT R154, R154, 0x3340, R18 ;  /* 0x000033409a9a7816 */ /* 0x000fe40000000012 */
[----:B------:R-:W-:Y:S02]  /*2c040*/  PRMT R157, R10, 0x3340, R0 ;  /* 0x000033400a9d7816 */ /* 0x000fe40000000000 */
[----:B----4-:R-:W-:Y:S02]  /*2c050*/  SHF.R.U32.HI R10, RZ, 0x8, R145 ;  /* 0x00000008ff0a7819 */ /* 0x010fe40000011691 */
[----:B------:R-:W-:Y:S02]  /*2c060*/  SHF.R.U32.HI R12, RZ, 0x8, R146 ;  /* 0x00000008ff0c7819 */ /* 0x000fe40000011692 */
[----:B------:R-:W-:-:S02]  /*2c070*/  SHF.R.U32.HI R18, RZ, 0x8, R147 ;  /* 0x00000008ff127819 */ /* 0x000fc40000011693 */
[----:B------:R-:W-:Y:S02]  /*2c080*/  LOP3.LUT R10, R10, 0xffff, RZ, 0xc0, !PT ;  /* 0x0000ffff0a0a7812 */ /* 0x000fe400078ec0ff */
[----:B------:R-:W-:Y:S02]  /*2c090*/  LOP3.LUT R12, R12, 0xffff, RZ, 0xc0, !PT ;  /* 0x0000ffff0c0c7812 */ /* 0x000fe400078ec0ff */
[----:B------:R-:W-:Y:S02]  /*2c0a0*/  LOP3.LUT R18, R18, 0xffff, RZ, 0xc0, !PT ;  /* 0x0000ffff12127812 */ /* 0x000fe400078ec0ff */
[----:B------:R-:W-:Y:S02]  /*2c0b0*/  PRMT R146, R10, 0x3340, R12 ;  /* 0x000033400a927816 */ /* 0x000fe4000000000c */
[----:B------:R-:W-:Y:S02]  /*2c0c0*/  PRMT R147, R18, 0x3340, R0 ;  /* 0x0000334012937816 */ /* 0x000fe40000000000 */
[----:B------:R-:W-:-:S02]  /*2c0d0*/  SHF.R.U32.HI R79, RZ, 0x8, R79 ;  /* 0x00000008ff4f7819 */ /* 0x000fc4000001164f */
[----:B------:R-:W-:Y:S02]  /*2c0e0*/  SHF.R.U32.HI R18, RZ, 0x8, R235 ;  /* 0x00000008ff127819 */ /* 0x000fe400000116eb */
[----:B------:R-:W-:Y:S02]  /*2c0f0*/  LOP3.LUT R79, R79, 0xffff, RZ, 0xc0, !PT ;  /* 0x0000ffff4f4f7812 */ /* 0x000fe400078ec0ff */
[----:B------:R-:W-:Y:S02]  /*2c100*/  LOP3.LUT R18, R18, 0xffff, RZ, 0xc0, !PT ;  /* 0x0000ffff12127812 */ /* 0x000fe400078ec0ff */
[----:B------:R-:W-:Y:S02]  /*2c110*/  SHF.R.U32.HI R71, RZ, 0x8, R71 ;  /* 0x00000008ff477819 */ /* 0x000fe40000011647 */
[----:B------:R-:W-:Y:S02]  /*2c120*/  SHF.R.U32.HI R72, RZ, 0x8, R72 ;  /* 0x00000008ff487819 */ /* 0x000fe40000011648 */
[----:B------:R-:W-:-:S02]  /*2c130*/  LOP3.LUT R71, R71, 0xffff, RZ, 0xc0, !PT ;  /* 0x0000ffff47477812 */ /* 0x000fc400078ec0ff */
[----:B------:R-:W-:Y:S02]  /*2c140*/  LOP3.LUT R72, R72, 0xffff, RZ, 0xc0, !PT ;  /* 0x0000ffff48487812 */ /* 0x000fe400078ec0ff */
[----:B------:R-:W-:Y:S02]  /*2c150*/  SHF.R.U32.HI R129, RZ, 0x8, R129 ;  /* 0x00000008ff817819 */ /* 0x000fe40000011681 */
[----:B------:R-:W-:Y:S02]  /*2c160*/  SHF.R.U32.HI R182, RZ, 0x8, R182 ;  /* 0x00000008ffb67819 */ /* 0x000fe400000116b6 */
        /* <DEDUP_REMOVED lines=10> */
[----:B------:R-:W-:Y:S02]  /*2c210*/  LOP3.LUT R190, R211, 0xffff, RZ, 0xc0, !PT ;  /* 0x0000ffffd3be7812 */ /* 0x000fe400078ec0ff */
[----:B------:R-:W-:Y:S02]  /*2c220*/  SHF.R.U32.HI R203, RZ, 0x8, R187 ;  /* 0x00000008ffcb7819 */ /* 0x000fe400000116bb */
[----:B------:R-:W-:Y:S02]  /*2c230*/  SHF.R.U32.HI R211, RZ, 0x8, R133 ;  /* 0x00000008ffd37819 */ /* 0x000fe40000011685 */
[----:B------:R-:W-:Y:S01]  /*2c240*/  PRMT R197, R182, 0x3340, R0 ;  /* 0x00003340b6c57816 */ /* 0x000fe20000000000 */
[----:B------:R-:W4:Y:S01]  /*2c250*/  LDL.LU R133, [R1+0x1c4] ;  /* 0x0001c40001857983 */ /* 0x000f220000300800 */
[----:B------:R-:W-:-:S02]  /*2c260*/  PRMT R222, R129, 0x3340, R222 ;  /* 0x0000334081de7816 */ /* 0x000fc400000000de */
[----:B------:R-:W-:Y:S01]  /*2c270*/  SHF.R.U32.HI R121, RZ, 0x8, R121 ;  /* 0x00000008ff797819 */ /* 0x000fe20000011679 */
[----:B------:R-:W4:Y:S01]  /*2c280*/  LDL.LU R129, [R1+0x1c8] ;  /* 0x0001c80001817983 */ /* 0x000f220000300800 */
[----:B------:R-:W-:Y:S02]  /*2c290*/  SHF.R.U32.HI R187, RZ, 0x8, R126 ;  /* 0x00000008ffbb7819 */ /* 0x000fe4000001167e */
[----:B------:R-:W-:Y:S02]  /*2c2a0*/  SHF.R.U32.HI R123, RZ, 0x8, R123 ;  /* 0x00000008ff7b7819 */ /* 0x000fe4000001167b */
[----:B------:R-:W-:Y:S02]  /*2c2b0*/  PRMT R182, R118, 0x3340, R119 ;  /* 0x0000334076b67816 */ /* 0x000fe40000000077 */
[----:B------:R-:W4:Y:S01]  /*2c2c0*/  LDL.LU R119, [R1+0x1d8] ;  /* 0x0001d80001777983 */ /* 0x000f220000300800 */
[----:B------:R-:W-:Y:S02]  /*2c2d0*/  LOP3.LUT R121, R121, 0xffff, RZ, 0xc0, !PT ;  /* 0x0000ffff79797812 */ /* 0x000fe400078ec0ff */
[----:B------:R-:W-:-:S04]  /*2c2e0*/  LOP3.LUT R123, R123, 0xffff, RZ, 0xc0, !PT ;  /* 0x0000ffff7b7b7812 */ /* 0x000fc800078ec0ff */
[----:B------:R-:W-:Y:S02]  /*2c2f0*/  PRMT R215, R121, 0x3340, R123 ;  /* 0x0000334079d77816 */ /* 0x000fe4000000007b */
[----:B--2---:R-:W-:Y:S02]  /*2c300*/  SHF.R.U32.HI R12, RZ, 0x8, R149 ;  /* 0x00000008ff0c7819 */ /* 0x004fe40000011695 */
[----:B---3--:R-:W-:Y:S02]  /*2c310*/  SHF.R.U32.HI R10, RZ, 0x8, R148 ;  /* 0x00000008ff0a7819 */ /* 0x008fe40000011694 */
[----:B------:R-:W-:Y:S02]  /*2c320*/  LOP3.LUT R12, R12, 0xffff, RZ, 0xc0, !PT ;  /* 0x0000ffff0c0c7812 */ /* 0x000fe400078ec0ff */
[----:B------:R-:W-:Y:S02]  /*2c330*/  LOP3.LUT R10, R10, 0xffff, RZ, 0xc0, !PT ;  /* 0x0000ffff0a0a7812 */ /* 0x000fe400078ec0ff */
[----:B------:R-:W-:-:S02]  /*2c340*/  PRMT R148, R12, 0x3340, R79 ;  /* 0x000033400c947816 */ /* 0x000fc4000000004f */
[----:B------:R-:W-:Y:S02]  /*2c350*/  PRMT R142, R10, 0x3340, R18 ;  /* 0x000033400a8e7816 */ /* 0x000fe40000000012 */
[----:B------:R-:W-:Y:S02]  /*2c360*/  SHF.R.U32.HI R10, RZ, 0x8, R138 ;  /* 0x00000008ff0a7819 */ /* 0x000fe4000001168a */
[----:B------:R-:W-:Y:S02]  /*2c370*/  SHF.R.U32.HI R12, RZ, 0x8, R139 ;  /* 0x00000008ff0c7819 */ /* 0x000fe4000001168b */
[----:B------:R-:W-:Y:S02]  /*2c380*/  LOP3.LUT R10, R10, 0xffff, RZ, 0xc0, !PT ;  /* 0x0000ffff0a0a7812 */ /* 0x000fe400078ec0ff */
[----:B------:R-:W-:Y:S02]  /*2c390*/  LOP3.LUT R12, R12, 0xffff, RZ, 0xc0, !PT ;  /* 0x0000ffff0c0c7812 */ /* 0x000fe400078ec0ff */
[----:B------:R-:W-:-:S02]  /*2c3a0*/  PRMT R139, R10, 0x3340, R71 ;  /* 0x000033400a8b7816 */ /* 0x000fc40000000047 */
[----:B------:R-:W-:Y:S02]  /*2c3b0*/  PRMT R138, R12, 0x3340, R72 ;  /* 0x000033400c8a7816 */ /* 0x000fe40000000048 */
[----:B------:R-:W-:Y:S02]  /*2c3c0*/  SHF.R.U32.HI R10, RZ, 0x8, R132 ;  /* 0x00000008ff0a7819 */ /* 0x000fe40000011684 */
[----:B------:R-:W-:Y:S02]  /*2c3d0*/  SHF.R.U32.HI R12, RZ, 0x8, R134 ;  /* 0x00000008ff0c7819 */ /* 0x000fe40000011686 */
[----:B------:R-:W-:Y:S02]  /*2c3e0*/  LOP3.LUT R10, R10, 0xffff, RZ, 0xc0, !PT ;  /* 0x0000ffff0a0a7812 */ /* 0x000fe400078ec0ff */
[----:B------:R-:W-:-:S04]  /*2c3f0*/  LOP3.LUT R12, R12, 0xffff, RZ, 0xc0, !PT ;  /* 0x0000ffff0c0c7812 */ /* 0x000fc800078ec0ff */
[----:B------:R-:W-:Y:S02]  /*2c400*/  PRMT R134, R10, 0x3340, R12 ;  /* 0x000033400a867816 */ /* 0x000fe4000000000c */
[----:B------:R-:W-:-:S04]  /*2c410*/  SHF.R.U32.HI R12, RZ, 0x8, R130 ;  /* 0x00000008ff0c7819 */ /* 0x000fc80000011682 */
[----:B------:R-:W-:-:S04]  /*2c420*/  LOP3.LUT R12, R12, 0xffff, RZ, 0xc0, !PT ;  /* 0x0000ffff0c0c7812 */ /* 0x000fc800078ec0ff */
[----:B------:R-:W-:Y:S02]  /*2c430*/  PRMT R126, R12, 0x3340, R68 ;  /* 0x000033400c7e7816 */ /* 0x000fe40000000044 */
[----:B------:R-:W-:Y:S02]  /*2c440*/  SHF.R.U32.HI R12, RZ, 0x8, R125 ;  /* 0x00000008ff0c7819 */ /* 0x000fe4000001167d */
[----:B------:R-:W2:Y:S04]  /*2c450*/  LDL.LU R125, [R1+0x1e0] ;  /* 0x0001e000017d7983 */ /* 0x000ea80000300800 */
[----:B------:R-:W3:Y:S04]  /*2c460*/  LDL.LU R121, [R1+0x1d4] ;  /* 0x0001d40001797983 */ /* 0x000ee80000300800 */
[----:B------:R-:W3:Y:S04]  /*2c470*/  LDL.LU R110, [R1+0x1f4] ;  /* 0x0001f400016e7983 */ /* 0x000ee80000300800 */
[----:B------:R-:W4:Y:S01]  /*2c480*/  LDL.LU R109, [R1+0x1f0] ;  /* 0x0001f000016d7983 */ /* 0x000f220000300800 */
[----:B------:R-:W-:-:S04]  /*2c490*/  SHF.R.U32.HI R18, RZ, 0x8, R137 ;  /* 0x00000008ff127819 */ /* 0x000fc80000011689 */
[----:B------:R-:W-:-:S04]  /*2c4a0*/  LOP3.LUT R18, R18, 0xffff, RZ, 0xc0, !PT ;  /* 0x0000ffff12127812 */ /* 0x000fc800078ec0ff */
[----:B------:R-:W-:Y:S02]  /*2c4b0*/  PRMT R135, R18, 0x3340, R0 ;  /* 0x0000334012877816 */ /* 0x000fe40000000000 */
[----:B------:R-:W-:Y:S02]  /*2c4c0*/  SHF.R.U32.HI R18, RZ, 0x8, R237 ;  /* 0x00000008ff127819 */ /* 0x000fe400000116ed */
[----:B------:R-:W-:Y:S02]  /*2c4d0*/  LOP3.LUT R12, R12, 0xffff, RZ, 0xc0, !PT ;  /* 0x0000ffff0c0c7812 */ /* 0x000fe400078ec0ff */
[----:B------:R-:W-:Y:S02]  /*2c4e0*/  LOP3.LUT R18, R18, 0xffff, RZ, 0xc0, !PT ;  /* 0x0000ffff12127812 */ /* 0x000fe400078ec0ff */
[----:B------:R-:W-:Y:S02]  /*2c4f0*/  SHF.R.U32.HI R113, RZ, 0x8, R113 ;  /* 0x00000008ff717819 */ /* 0x000fe40000011671 */
[----:B------:R-:W-:-:S02]  /*2c500*/  SHF.R.U32.HI R111, RZ, 0x8, R111 ;  /* 0x00000008ff6f7819 */ /* 0x000fc4000001166f */
[----:B------:R-:W-:Y:S02]  /*2c510*/  SHF.R.U32.HI R107, RZ, 0x8, R107 ;  /* 0x00000008ff6b7819 */ /* 0x000fe4000001166b */
[----:B------:R-:W-:Y:S02]  /*2c520*/  SHF.R.U32.HI R104, RZ, 0x8, R104 ;  /* 0x00000008ff687819 */ /* 0x000fe40000011668 */
[----:B------:R-:W-:Y:S02]  /*2c530*/  PRMT R237, R12, 0x3340, R18 ;  /* 0x000033400ced7816 */ /* 0x000fe40000000012 */
[----:B------:R-:W-:Y:S02]  /*2c540*/  LOP3.LUT R113, R113, 0xffff, RZ, 0xc0, !PT ;  /* 0x0000ffff71717812 */ /* 0x000fe400078ec0ff */
[----:B------:R-:W-:Y:S02]  /*2c550*/  SHF.R.U32.HI R106, RZ, 0x8, R106 ;  /* 0x00000008ff6a7819 */ /* 0x000fe4000001166a */
[----:B------:R-:W-:-:S02]  /*2c560*/  SHF.R.U32.HI R18, RZ, 0x8, R238 ;  /* 0x00000008ff127819 */ /* 0x000fc400000116ee */
[----:B------:R-:W-:Y:S02]  /*2c570*/  LOP3.LUT R111, R111, 0xffff, RZ, 0xc0, !PT ;  /* 0x0000ffff6f6f7812 */ /* 0x000fe400078ec0ff */
[----:B------:R-:W-:Y:S02]  /*2c580*/  LOP3.LUT R107, R107, 0xffff, RZ, 0xc0, !PT ;  /* 0x0000ffff6b6b7812 */ /* 0x000fe400078ec0ff */
[----:B------:R-:W-:Y:S02]  /*2c590*/  LOP3.LUT R104, R104, 0xffff, RZ, 0xc0, !PT ;  /* 0x0000ffff68687812 */ /* 0x000fe400078ec0ff */
[----:B------:R-:W-:Y:S02]  /*2c5a0*/  LOP3.LUT R106, R106, 0xffff, RZ, 0xc0, !PT ;  /* 0x0000ffff6a6a7812 */ /* 0x000fe400078ec0ff */
[----:B------:R-:W-:Y:S02]  /*2c5b0*/  LOP3.LUT R18, R18, 0xffff, RZ, 0xc0, !PT ;  /* 0x0000ffff12127812 */ /* 0x000fe400078ec0ff */
[----:B------:R-:W-:-:S02]  /*2c5c0*/  PRMT R180, R111, 0x3340, R113 ;  /* 0x000033406fb47816 */ /* 0x000fc40000000071 */
[----:B------:R-:W-:Y:S01]  /*2c5d0*/  PRMT R172, R107, 0x3340, R0 ;  /* 0x000033406bac7816 */ /* 0x000fe20000000000 */
[----:B------:R-:W3:Y:S01]  /*2c5e0*/  LDL.LU R113, [R1+0x1e4] ;  /* 0x0001e40001717983 */ /* 0x000ee20000300800 */
[----:B------:R-:W-:-:S03]  /*2c5f0*/  PRMT R170, R104, 0x3340, R106 ;  /* 0x0000334068aa7816 */ /* 0x000fc6000000006a */
[----:B------:R-:W3:Y:S04]  /*2c600*/  LDL.LU R107, [R1+0x20c] ;  /* 0x00020c00016b7983 */ /* 0x000ee80000300800 */
[----:B------:R-:W3:Y:S04]  /*2c610*/  LDL.LU R105, [R1+0x1fc] ;  /* 0x0001fc0001697983 */ /* 0x000ee80000300800 */
[----:B------:R-:W3:Y:S01]  /*2c620*/  LDL.LU R104, [R1+0x1f8] ;  /* 0x0001f80001687983 */ /* 0x000ee20000300800 */
[----:B--2---:R-:W-:-:S04]  /*2c630*/  SHF.R.U32.HI R12, RZ, 0x8, R125 ;  /* 0x00000008ff0c7819 */ /* 0x004fc8000001167d */
[----:B------:R-:W-:-:S04]  /*2c640*/  LOP3.LUT R12, R12, 0xffff, RZ, 0xc0, !PT ;  /* 0x0000ffff0c0c7812 */ /* 0x000fc800078ec0ff */
[----:B------:R-:W-:Y:S02]  /*2c650*/  PRMT R238, R12, 0x3340, R18 ;  /* 0x000033400cee7816 */ /* 0x000fe40000000012 */
[----:B----4-:R-:W-:Y:S02]  /*2c660*/  SHF.R.U32.HI R12, RZ, 0x8, R109 ;  /* 0x00000008ff0c7819 */ /* 0x010fe4000001166d */
[----:B------:R-:W2:Y:S04]  /*2c670*/  LDL.LU R109, [R1+0x1e8] ;  /* 0x0001e800016d7983 */ /* 0x000ea80000300800 */
[----:B------:R-:W4:Y:S01]  /*2c680*/  LDL.LU R93, [R1+0x224] ;  /* 0x00022400015d7983 */ /* 0x000f220000300800 */
[----:B------:R-:W-:Y:S02]  /*2c690*/  SHF.R.U32.HI R99, RZ, 0x8, R99 ;  /* 0x00000008ff637819 */ /* 0x000fe40000011663 */
[----:B------:R-:W-:Y:S01]  /*2c6a0*/  SHF.R.U32.HI R101, RZ, 0x8, R101 ;  /* 0x00000008ff657819 */ /* 0x000fe20000011665 */
[----:B------:R-:W2:Y:S01]  /*2c6b0*/  LDL.LU R100, [R1+0x220] ;  /* 0x0002200001647983 */ /* 0x000ea20000300800 */
[----:B------:R-:W-:-:S02]  /*2c6c0*/  LOP3.LUT R99, R99, 0xffff, RZ, 0xc0, !PT ;  /* 0x0000ffff63637812 */ /* 0x000fc400078ec0ff */
[----:B------:R-:W-:Y:S02]  /*2c6d0*/  LOP3.LUT R101, R101, 0xffff, RZ, 0xc0, !PT ;  /* 0x0000ffff65657812 */ /* 0x000fe400078ec0ff */
[----:B------:R-:W-:Y:S02]  /*2c6e0*/  SHF.R.U32.HI R165, RZ, 0x8, R96 ;  /* 0x00000008ffa57819 */ /* 0x000fe40000011660 */
[----:B------:R-:W-:Y:S01]  /*2c6f0*/  PRMT R164, R99, 0x3340, R101 ;  /* 0x0000334063a47816 */ /* 0x000fe20000000065 */
[----:B------:R-:W2:Y:S04]  /*2c700*/  LDL.LU R96, [R1+0x218] ;  /* 0x0002180001607983 */ /* 0x000ea80000300800 */
[----:B------:R-:W2:Y:S01]  /*2c710*/  LDL.LU R99, [R1+0x214] ;  /* 0x0002140001637983 */ /* 0x000ea20000300800 */
[----:B------:R-:W-:-:S02]  /*2c720*/  SHF.R.U32.HI R91, RZ, 0x8, R91 ;  /* 0x00000008ff5b7819 */ /* 0x000fc4000001165b */
[----:B------:R-:W-:Y:S01]  /*2c730*/  SHF.R.U32.HI R89, RZ, 0x8, R89 ;  /* 0x00000008ff597819 */ /* 0x000fe20000011659 */
[----:B------:R-:W2:Y:S01]  /*2c740*/  LDL.LU R101, [R1+0x210] ;  /* 0x0002100001657983 */ /* 0x000ea20000300800 */
        /* <DEDUP_REMOVED lines=8> */
[----:B------:R-:W-:Y:S01]  /*2c7d0*/  PRMT R236, R97, 0x3340, R98 ;  /* 0x0000334061ec7816 */ /* 0x000fe20000000062 */
[----:B------:R-:W2:Y:S01]  /*2c7e0*/  LDL.LU R91, [R1+0x22c] ;  /* 0x00022c00015b7983 */ /* 0x000ea20000300800 */
[----:B------:R-:W-:Y:S02]  /*2c7f0*/  SHF.R.U32.HI R152, RZ, 0x8, R152 ;  /* 0x00000008ff987819 */ /* 0x000fe40000011698 */
[----:B------:R-:W-:-:S02]  /*2c800*/  SHF.R.U32.HI R158, RZ, 0x8, R158 ;  /* 0x00000008ff9e7819 */ /* 0x000fc4000001169e */
[----:B------:R-:W-:Y:S02]  /*2c810*/  SHF.R.U32.HI R84, RZ, 0x8, R84 ;  /* 0x00000008ff547819 */ /* 0x000fe40000011654 */
[----:B------:R-:W-:Y:S02]  /*2c820*/  SHF.R.U32.HI R85, RZ, 0x8, R85 ;  /* 0x00000008ff557819 */ /* 0x000fe40000011655 */
[----:B------:R-:W-:Y:S02]  /*2c830*/  SHF.R.U32.HI R88, RZ, 0x8, R88 ;  /* 0x00000008ff587819 */ /* 0x000fe40000011658 */
[----:B------:R-:W-:Y:S02]  /*2c840*/  LOP3.LUT R152, R152, 0xffff, RZ, 0xc0, !PT ;  /* 0x0000ffff98987812 */ /* 0x000fe400078ec0ff */
[----:B------:R-:W-:Y:S02]  /*2c850*/  LOP3.LUT R158, R158, 0xffff, RZ, 0xc0, !PT ;  /* 0x0000ffff9e9e7812 */ /* 0x000fe400078ec0ff */
[----:B------:R-:W-:-:S02]  /*2c860*/  SHF.R.U32.HI R90, RZ, 0x8, R90 ;  /* 0x00000008ff5a7819 */ /* 0x000fc4000001165a */
[----:B------:R-:W-:Y:S02]  /*2c870*/  LOP3.LUT R84, R84, 0xffff, RZ, 0xc0, !PT ;  /* 0x0000ffff54547812 */ /* 0x000fe400078ec0ff */
[----:B------:R-:W-:Y:S02]  /*2c880*/  LOP3.LUT R85, R85, 0xffff, RZ, 0xc0, !PT ;  /* 0x0000ffff55557812 */ /* 0x000fe400078ec0ff */
[----:B------:R-:W-:Y:S02]  /*2c890*/  SHF.R.U32.HI R213, RZ, 0x8, R188 ;  /* 0x00000008ffd57819 */ /* 0x000fe400000116bc */
[----:B------:R-:W-:Y:S02]  /*2c8a0*/  LOP3.LUT R88, R88, 0xffff, RZ, 0xc0, !PT ;  /* 0x0000ffff58587812 */ /* 0x000fe400078ec0ff */
[----:B------:R-:W-:Y:S02]  /*2c8b0*/  PRMT R188, R152, 0x3340, R158 ;  /* 0x0000334098bc7816 */ /* 0x000fe4000000009e */
[----:B------:R-:W-:-:S02]  /*2c8c0*/  LOP3.LUT R90, R90, 0xffff, RZ, 0xc0, !PT ;  /* 0x0000ffff5a5a7812 */ /* 0x000fc400078ec0ff */
[----:B------:R-:W-:Y:S02]  /*2c8d0*/  PRMT R152, R84, 0x3340, R85 ;  /* 0x0000334054987816 */ /* 0x000fe40000000055 */
[----:B------:R-:W-:Y:S02]  /*2c8e0*/  SHF.R.U32.HI R78, RZ, 0x8, R78 ;  /* 0x00000008ff4e7819 */ /* 0x000fe4000001164e */
[----:B------:R-:W-:Y:S02]  /*2c8f0*/  SHF.R.U32.HI R84, RZ, 0x8, R80 ;  /* 0x00000008ff547819 */ /* 0x000fe40000011650 */
[----:B------:R-:W-:Y:S02]  /*2c900*/  SHF.R.U32.HI R75, RZ, 0x8, R75 ;  /* 0x00000008ff4b7819 */ /* 0x000fe4000001164b */
[----:B------:R-:W-:Y:S02]  /*2c910*/  SHF.R.U32.HI R81, RZ, 0x8, R81 ;  /* 0x00000008ff517819 */ /* 0x000fe40000011651 */
[----:B------:R-:W-:-:S02]  /*2c920*/  SHF.R.U32.HI R76, RZ, 0x8, R76 ;  /* 0x00000008ff4c7819 */ /* 0x000fc4000001164c */
[----:B------:R-:W-:Y:S02]  /*2c930*/  PRMT R150, R88, 0x3340, R90 ;  /* 0x0000334058967816 */ /* 0x000fe4000000005a */
[----:B------:R-:W-:Y:S02]  /*2c940*/  LOP3.LUT R80, R78, 0xffff, RZ, 0xc0, !PT ;  /* 0x0000ffff4e507812 */ /* 0x000fe400078ec0ff */
[----:B------:R-:W-:Y:S02]  /*2c950*/  LOP3.LUT R75, R75, 0xffff, RZ, 0xc0, !PT ;  /* 0x0000ffff4b4b7812 */ /* 0x000fe400078ec0ff */
[----:B------:R-:W-:Y:S02]  /*2c960*/  LOP3.LUT R78, R84, 0xffff, RZ, 0xc0, !PT ;  /* 0x0000ffff544e7812 */ /* 0x000fe400078ec0ff */
[----:B------:R-:W-:Y:S02]  /*2c970*/  LOP3.LUT R81, R81, 0xffff, RZ, 0xc0, !PT ;  /* 0x0000ffff51517812 */ /* 0x000fe400078ec0ff */
[----:B------:R-:W-:-:S02]  /*2c980*/  LOP3.LUT R76, R76, 0xffff, RZ, 0xc0, !PT ;  /* 0x0000ffff4c4c7812 */ /* 0x000fc400078ec0ff */
[----:B------:R-:W-:Y:S02]  /*2c990*/  SHF.R.U32.HI R66, RZ, 0x8, R66 ;  /* 0x00000008ff427819 */ /* 0x000fe40000011642 */
[----:B------:R-:W-:Y:S02]  /*2c9a0*/  PRMT R144, R75, 0x3340, R76 ;  /* 0x000033404b907816 */ /* 0x000fe4000000004c */
[----:B------:R-:W-:Y:S02]  /*2c9b0*/  SHF.R.U32.HI R69, RZ, 0x8, R69 ;  /* 0x00000008ff457819 */ /* 0x000fe40000011645 */
[----:B------:R-:W-:Y:S02]  /*2c9c0*/  PRMT R149, R81, 0x3340, R0 ;  /* 0x0000334051957816 */ /* 0x000fe40000000000 */
[----:B------:R-:W-:Y:S02]  /*2c9d0*/  PRMT R235, R80, 0x3340, R78 ;  /* 0x0000334050eb7816 */ /* 0x000fe4000000004e */
[----:B------:R-:W-:-:S02]  /*2c9e0*/  SHF.R.U32.HI R67, RZ, 0x8, R67 ;  /* 0x00000008ff437819 */ /* 0x000fc40000011643 */
[----:B------:R-:W-:Y:S02]  /*2c9f0*/  SHF.R.U32.HI R10, RZ, 0x8, R131 ;  /* 0x00000008ff0a7819 */ /* 0x000fe40000011683 */
[----:B------:R-:W-:Y:S02]  /*2ca00*/  LOP3.LUT R66, R66, 0xffff, RZ, 0xc0, !PT ;  /* 0x0000ffff42427812 */ /* 0x000fe400078ec0ff */
[----:B------:R-:W-:Y:S02]  /*2ca10*/  LOP3.LUT R69, R69, 0xffff, RZ, 0xc0, !PT ;  /* 0x0000ffff45457812 */ /* 0x000fe400078ec0ff */
[----:B------:R-:W-:Y:S02]  /*2ca20*/  LOP3.LUT R67, R67, 0xffff, RZ, 0xc0, !PT ;  /* 0x0000ffff43437812 */ /* 0x000fe400078ec0ff */
[----:B------:R-:W-:Y:S02]  /*2ca30*/  LOP3.LUT R10, R10, 0xffff, RZ, 0xc0, !PT ;  /* 0x0000ffff0a0a7812 */ /* 0x000fe400078ec0ff */
[----:B------:R-:W-:-:S02]  /*2ca40*/  PRMT R132, R66, 0x3340, R69 ;  /* 0x0000334042847816 */ /* 0x000fc40000000045 */
[----:B------:R-:W-:Y:S02]  /*2ca50*/  SHF.R.U32.HI R127, RZ, 0x8, R127 ;  /* 0x00000008ff7f7819 */ /* 0x000fe4000001167f */
[----:B------:R-:W-:Y:S02]  /*2ca60*/  SHF.R.U32.HI R158, RZ, 0x8, R128 ;  /* 0x00000008ff9e7819 */ /* 0x000fe40000011680 */
[----:B------:R-:W-:Y:S02]  /*2ca70*/  PRMT R130, R10, 0x3340, R67 ;  /* 0x000033400a827816 */ /* 0x000fe40000000043 */
[----:B------:R-:W-:Y:S02]  /*2ca80*/  LOP3.LUT R127, R127, 0xffff, RZ, 0xc0, !PT ;  /* 0x0000ffff7f7f7812 */ /* 0x000fe400078ec0ff */
[----:B------:R-:W-:Y:S02]  /*2ca90*/  LOP3.LUT R158, R158, 0xffff, RZ, 0xc0, !PT ;  /* 0x0000ffff9e9e7812 */ /* 0x000fe400078ec0ff */
[----:B------:R-:W-:-:S02]  /*2caa0*/  SHF.R.U32.HI R131, RZ, 0x8, R70 ;  /* 0x00000008ff837819 */ /* 0x000fc40000011646 */
[----:B------:R-:W-:Y:S02]  /*2cab0*/  SHF.R.U32.HI R145, RZ, 0x8, R77 ;  /* 0x00000008ff917819 */ /* 0x000fe4000001164d */
[----:B------:R-:W-:Y:S02]  /*2cac0*/  PRMT R158, R127, 0x3340, R158 ;  /* 0x000033407f9e7816 */ /* 0x000fe4000000009e */
[----:B------:R-:W-:Y:S02]  /*2cad0*/  SHF.R.U32.HI R127, RZ, 0x8, R129 ;  /* 0x00000008ff7f7819 */ /* 0x000fe40000011681 */
[----:B------:R-:W-:Y:S02]  /*2cae0*/  SHF.R.U32.HI R123, RZ, 0x8, R62 ;  /* 0x00000008ff7b7819 */ /* 0x000fe4000001163e */
[----:B------:R-:W-:Y:S02]  /*2caf0*/  SHF.R.U32.HI R129, RZ, 0x8, R61 ;  /* 0x00000008ff817819 */ /* 0x000fe4000001163d */
[----:B------:R-:W-:-:S02]  /*2cb00*/  SHF.R.U32.HI R128, RZ, 0x8, R64 ;  /* 0x00000008ff807819 */ /* 0x000fc40000011640 */
[----:B------:R-:W-:Y:S02]  /*2cb10*/  SHF.R.U32.HI R140, RZ, 0x8, R140 ;  /* 0x00000008ff8c7819 */ /* 0x000fe4000001168c */
[----:B------:R-:W-:Y:S02]  /*2cb20*/  SHF.R.U32.HI R141, RZ, 0x8, R141 ;  /* 0x00000008ff8d7819 */ /* 0x000fe4000001168d */
[----:B------:R-:W-:Y:S02]  /*2cb30*/  SHF.R.U32.HI R73, RZ, 0x8, R73 ;  /* 0x00000008ff497819 */ /* 0x000fe40000011649 */
[----:B------:R-:W-:Y:S02]  /*2cb40*/  SHF.R.U32.HI R122, RZ, 0x8, R122 ;  /* 0x00000008ff7a7819 */ /* 0x000fe4000001167a */
[----:B------:R-:W-:Y:S02]  /*2cb50*/  SHF.R.U32.HI R218, RZ, 0x8, R124 ;  /* 0x00000008ffda7819 */ /* 0x000fe4000001167c */
[----:B------:R-:W-:-:S02]  /*2cb60*/  LOP3.LUT R140, R140, 0xffff, RZ, 0xc0, !PT ;  /* 0x0000ffff8c8c7812 */ /* 0x000fc400078ec0ff */
[----:B------:R-:W-:Y:S02]  /*2cb70*/  LOP3.LUT R141, R141, 0xffff, RZ, 0xc0, !PT ;  /* 0x0000ffff8d8d7812 */ /* 0x000fe400078ec0ff */
[----:B------:R-:W-:Y:S02]  /*2cb80*/  LOP3.LUT R73, R73, 0xffff, RZ, 0xc0, !PT ;  /* 0x0000ffff49497812 */ /* 0x000fe400078ec0ff */
[----:B------:R-:W-:Y:S02]  /*2cb90*/  LOP3.LUT R122, R122, 0xffff, RZ, 0xc0, !PT ;  /* 0x0000ffff7a7a7812 */ /* 0x000fe400078ec0ff */
[----:B------:R-:W-:Y:S02]  /*2cba0*/  LOP3.LUT R218, R218, 0xffff, RZ, 0xc0, !PT ;  /* 0x0000ffffdada7812 */ /* 0x000fe400078ec0ff */
[----:B------:R-:W-:Y:S02]  /*2cbb0*/  PRMT R223, R140, 0x3340, R141 ;  /* 0x000033408cdf7816 */ /* 0x000fe4000000008d */
[----:B------:R-:W-:-:S02]  /*2cbc0*/  PRMT R218, R122, 0x3340, R218 ;  /* 0x000033407ada7816 */ /* 0x000fc400000000da */
[----:B------:R-:W-:Y:S02]  /*2cbd0*/  PRMT R140, R73, 0x3340, R0 ;  /* 0x00003340498c7816 */ /* 0x000fe40000000000 */
[----:B------:R-:W-:Y:S02]  /*2cbe0*/  SHF.R.U32.HI R122, RZ, 0x8, R60 ;  /* 0x00000008ff7a7819 */ /* 0x000fe4000001163c */
[----:B------:R-:W-:Y:S02]  /*2cbf0*/  SHF.R.U32.HI R10, RZ, 0x8, R65 ;  /* 0x00000008ff0a7819 */ /* 0x000fe40000011641 */
[----:B----4-:R-:W-:Y:S02]  /*2cc00*/  SHF.R.U32.HI R98, RZ, 0x8, R93 ;  /* 0x00000008ff627819 */ /* 0x010fe4000001165d */
        /* <DEDUP_REMOVED lines=24> */
[----:B------:R-:W-:-:S02]  /*2cd90*/  LOP3.LUT R128, R128, 0xffff, RZ, 0xc0, !PT ;  /* 0x0000ffff80807812 */ /* 0x000fc400078ec0ff */
[----:B------:R-:W-:-:S04]  /*2cda0*/  LOP3.LUT R10, R10, 0xffff, RZ, 0xc0, !PT ;  /* 0x0000ffff0a0a7812 */ /* 0x000fc800078ec0ff */
[----:B------:R-:W-:Y:S02]  /*2cdb0*/  PRMT R128, R128, 0x3340, R10 ;  /* 0x0000334080807816 */ /* 0x000fe4000000000a */
[----:B------:R-:W-:-:S04]  /*2cdc0*/  SHF.R.U32.HI R10, RZ, 0x8, R119 ;  /* 0x00000008ff0a7819 */ /* 0x000fc80000011677 */
[----:B------:R-:W-:Y:S02]  /*2cdd0*/  LOP3.LUT R10, R10, 0xffff, RZ, 0xc0, !PT ;  /* 0x0000ffff0a0a7812 */ /* 0x000fe400078ec0ff */
[----:B------:R-:W-:Y:S02]  /*2cde0*/  SHF.R.U32.HI R179, RZ, 0x8, R179 ;  /* 0x00000008ffb37819 */ /* 0x000fe400000116b3 */
[----:B------:R-:W-:Y:S02]  /*2cdf0*/  SHF.R.U32.HI R181, RZ, 0x8, R181 ;  /* 0x00000008ffb57819 */ /* 0x000fe400000116b5 */
[----:B------:R-:W-:Y:S02]  /*2ce00*/  SHF.R.U32.HI R183, RZ, 0x8, R183 ;  /* 0x00000008ffb77819 */ /* 0x000fe400000116b7 */
[----:B------:R-:W-:Y:S02]  /*2ce10*/  SHF.R.U32.HI R120, RZ, 0x8, R120 ;  /* 0x00000008ff787819 */ /* 0x000fe40000011678 */
[----:B------:R-:W-:-:S02]  /*2ce20*/  SHF.R.U32.HI R116, RZ, 0x8, R116 ;  /* 0x00000008ff747819 */ /* 0x000fc40000011674 */
[----:B------:R-:W-:Y:S02]  /*2ce30*/  PRMT R125, R10, 0x3340, R0 ;  /* 0x000033400a7d7816 */ /* 0x000fe40000000000 */
[----:B---3--:R-:W-:Y:S02]  /*2ce40*/  SHF.R.U32.HI R10, RZ, 0x8, R121 ;  /* 0x00000008ff0a7819 */ /* 0x008fe40000011679 */
[----:B------:R-:W-:Y:S02]  /*2ce50*/  SHF.R.U32.HI R49, RZ, 0x8, R49 ;  /* 0x00000008ff317819 */ /* 0x000fe40000011631 */
        /* <DEDUP_REMOVED lines=8> */
[----:B------:R-:W-:-:S02]  /*2cee0*/  PRMT R196, R183, 0x3340, R0 ;  /* 0x00003340b7c47816 */ /* 0x000fc40000000000 */
[--C-:B------:R-:W-:Y:S02]  /*2cef0*/  PRMT R183, R120, 0x3340, R0.reuse ;  /* 0x0000334078b77816 */ /* 0x100fe40000000000 */
[----:B------:R-:W-:Y:S02]  /*2cf00*/  PRMT R179, R116, 0x3340, R0 ;  /* 0x0000334074b37816 */ /* 0x000fe40000000000 */
[----:B------:R-:W-:Y:S02]  /*2cf10*/  PRMT R120, R10, 0x3340, R49 ;  /* 0x000033400a787816 */ /* 0x000fe40000000031 */
[----:B------:R-:W-:Y:S02]  /*2cf20*/  SHF.R.U32.HI R116, RZ, 0x8, R110 ;  /* 0x00000008ff747819 */ /* 0x000fe4000001166e */
[----:B------:R-:W-:Y:S02]  /*2cf30*/  SHF.R.U32.HI R110, RZ, 0x8, R44 ;  /* 0x00000008ff6e7819 */ /* 0x000fe4000001162c */
[----:B------:R-:W-:-:S02]  /*2cf40*/  SHF.R.U32.HI R10, RZ, 0x8, R45 ;  /* 0x00000008ff0a7819 */ /* 0x000fc4000001162d */
[----:B------:R-:W-:Y:S02]  /*2cf50*/  LOP3.LUT R110, R110, 0xffff, RZ, 0xc0, !PT ;  /* 0x0000ffff6e6e7812 */ /* 0x000fe400078ec0ff */
[----:B------:R-:W-:Y:S02]  /*2cf60*/  LOP3.LUT R10, R10, 0xffff, RZ, 0xc0, !PT ;  /* 0x0000ffff0a0a7812 */ /* 0x000fe400078ec0ff */
[----:B------:R-:W-:Y:S02]  /*2cf70*/  SHF.R.U32.HI R108, RZ, 0x8, R108 ;  /* 0x00000008ff6c7819 */ /* 0x000fe4000001166c */
[----:B------:R-:W-:Y:S02]  /*2cf80*/  PRMT R110, R110, 0x3340, R10 ;  /* 0x000033406e6e7816 */ /* 0x000fe4000000000a */
        /* <DEDUP_REMOVED lines=10> */
[----:B------:R-:W-:Y:S02]  /*2d030*/  SHF.R.U32.HI R108, RZ, 0x8, R107 ;  /* 0x00000008ff6c7819 */ /* 0x000fe4000001166b */
[----:B------:R-:W-:Y:S02]  /*2d040*/  SHF.R.U32.HI R102, RZ, 0x8, R105 ;  /* 0x00000008ff667819 */ /* 0x000fe40000011669 */
[----:B------:R-:W-:Y:S02]  /*2d050*/  SHF.R.U32.HI R12, RZ, 0x8, R104 ;  /* 0x00000008ff0c7819 */ /* 0x000fe40000011668 */
[----:B--2---:R-:W-:-:S02]  /*2d060*/  SHF.R.U32.HI R10, RZ, 0x8, R109 ;  /* 0x00000008ff0a7819 */ /* 0x004fc4000001166d */
[----:B------:R-:W-:Y:S02]  /*2d070*/  LOP3.LUT R108, R108, 0xffff, RZ, 0xc0, !PT ;  /* 0x0000ffff6c6c7812 */ /* 0x000fe400078ec0ff */
[----:B------:R-:W-:Y:S02]  /*2d080*/  LOP3.LUT R12, R12, 0xffff, RZ, 0xc0, !PT ;  /* 0x0000ffff0c0c7812 */ /* 0x000fe400078ec0ff */
[----:B------:R-:W-:Y:S02]  /*2d090*/  LOP3.LUT R102, R102, 0xffff, RZ, 0xc0, !PT ;  /* 0x0000ffff66667812 */ /* 0x000fe400078ec0ff */
[----:B------:R-:W-:Y:S02]  /*2d0a0*/  LOP3.LUT R10, R10, 0xffff, RZ, 0xc0, !PT ;  /* 0x0000ffff0a0a7812 */ /* 0x000fe400078ec0ff */
[----:B------:R-:W-:Y:S02]  /*2d0b0*/  PRMT R108, R108, 0x3340, R12 ;  /* 0x000033406c6c7816 */ /* 0x000fe4000000000c */
[----:B------:R-:W-:-:S02]  /*2d0c0*/  PRMT R102, R102, 0x3340, R10 ;  /* 0x0000334066667816 */ /* 0x000fc4000000000a */
[----:B------:R-:W-:Y:S02]  /*2d0d0*/  SHF.R.U32.HI R94, RZ, 0x8, R100 ;  /* 0x00000008ff5e7819 */ /* 0x000fe40000011664 */
[----:B------:R-:W-:Y:S02]  /*2d0e0*/  SHF.R.U32.HI R100, RZ, 0x8, R34 ;  /* 0x00000008ff647819 */ /* 0x000fe40000011622 */
[----:B------:R-:W-:Y:S02]  /*2d0f0*/  SHF.R.U32.HI R12, RZ, 0x8, R99 ;  /* 0x00000008ff0c7819 */ /* 0x000fe40000011663 */
[----:B------:R-:W-:Y:S02]  /*2d100*/  SHF.R.U32.HI R10, RZ, 0x8, R33 ;  /* 0x00000008ff0a7819 */ /* 0x000fe40000011621 */
[----:B------:R-:W-:Y:S02]  /*2d110*/  LOP3.LUT R100, R100, 0xffff, RZ, 0xc0, !PT ;  /* 0x0000ffff64647812 */ /* 0x000fe400078ec0ff */
[----:B------:R-:W-:-:S02]  /*2d120*/  LOP3.LUT R94, R94, 0xffff, RZ, 0xc0, !PT ;  /* 0x0000ffff5e5e7812 */ /* 0x000fc400078ec0ff */
[----:B------:R-:W-:Y:S02]  /*2d130*/  LOP3.LUT R12, R12, 0xffff, RZ, 0xc0, !PT ;  /* 0x0000ffff0c0c7812 */ /* 0x000fe400078ec0ff */
[----:B------:R-:W-:Y:S02]  /*2d140*/  LOP3.LUT R10, R10, 0xffff, RZ, 0xc0, !PT ;  /* 0x0000ffff0a0a7812 */ /* 0x000fe400078ec0ff */
[----:B------:R-:W-:Y:S02]  /*2d150*/  PRMT R94, R94, 0x3340, R12 ;  /* 0x000033405e5e7816 */ /* 0x000fe4000000000c */
[----:B------:R-:W-:Y:S02]  /*2d160*/  PRMT R100, R100, 0x3340, R10 ;  /* 0x0000334064647816 */ /* 0x000fe4000000000a */
[----:B------:R-:W-:Y:S02]  /*2d170*/  SHF.R.U32.HI R10, RZ, 0x8, R28 ;  /* 0x00000008ff0a7819 */ /* 0x000fe4000001161c */
[----:B------:R-:W-:-:S02]  /*2d180*/  SHF.R.U32.HI R12, RZ, 0x8, R30 ;  /* 0x00000008ff0c7819 */ /* 0x000fc4000001161e */
[----:B------:R-:W-:Y:S02]  /*2d190*/  LOP3.LUT R10, R10, 0xffff, RZ, 0xc0, !PT ;  /* 0x0000ffff0a0a7812 */ /* 0x000fe400078ec0ff */
[----:B------:R-:W-:Y:S02]  /*2d1a0*/  LOP3.LUT R12, R12, 0xffff, RZ, 0xc0, !PT ;  /* 0x0000ffff0c0c7812 */ /* 0x000fe400078ec0ff */
[----:B------:R-:W-:Y:S02]  /*2d1b0*/  SHF.R.U32.HI R167, RZ, 0x8, R155 ;  /* 0x00000008ffa77819 */ /* 0x000fe4000001169b */
[----:B------:R-:W-:Y:S02]  /*2d1c0*/  SHF.R.U32.HI R155, RZ, 0x8, R95 ;  /* 0x00000008ff9b7819 */ /* 0x000fe4000001165f */
[----:B------:R-:W-:Y:S02]  /*2d1d0*/  SHF.R.U32.HI R95, RZ, 0x8, R241 ;  /* 0x00000008ff5f7819 */ /* 0x000fe400000116f1 */
[----:B------:R-:W-:-:S02]  /*2d1e0*/  SHF.R.U32.HI R92, RZ, 0x8, R92 ;  /* 0x00000008ff5c7819 */ /* 0x000fc4000001165c */
[----:B------:R-:W-:Y:S02]  /*2d1f0*/  PRMT R241, R10, 0x3340, R12 ;  /* 0x000033400af17816 */ /* 0x000fe4000000000c */
[----:B------:R-:W-:Y:S02]  /*2d200*/  SHF.R.U32.HI R10, RZ, 0x8, R91 ;  /* 0x00000008ff0a7819 */ /* 0x000fe4000001165b */
[----:B------:R-:W-:Y:S02]  /*2d210*/  LOP3.LUT R92, R92, 0xffff, RZ, 0xc0, !PT ;  /* 0x0000ffff5c5c7812 */ /* 0x000fe400078ec0ff */
[----:B------:R-:W-:Y:S02]  /*2d220*/  LOP3.LUT R10, R10, 0xffff, RZ, 0xc0, !PT ;  /* 0x0000ffff0a0a7812 */ /* 0x000fe400078ec0ff */
[----:B------:R-:W-:Y:S02]  /*2d230*/  PRMT R151, R92, 0x3340, R0 ;  /* 0x000033405c977816 */ /* 0x000fe40000000000 */
[----:B------:R-:W-:-:S02]  /*2d240*/  SHF.R.U32.HI R117, RZ, 0x8, R117 ;  /* 0x00000008ff757819 */ /* 0x000fc40000011675 */
[----:B------:R-:W-:Y:S02]  /*2d250*/  SHF.R.U32.HI R18, RZ, 0x8, R20 ;  /* 0x00000008ff127819 */ /* 0x000fe40000011614 */
[----:B------:R-:W-:Y:S02]  /*2d260*/  SHF.R.U32.HI R20, RZ, 0x8, R63 ;  /* 0x00000008ff147819 */ /* 0x000fe4000001163f */
[----:B------:R-:W-:Y:S02]  /*2d270*/  SHF.R.U32.HI R78, RZ, 0x8, R8 ;  /* 0x00000008ff4e7819 */ /* 0x000fe40000011608 */
[----:B------:R-:W-:Y:S02]  /*2d280*/  LOP3.LUT R117, R117, 0xffff, RZ, 0xc0, !PT ;  /* 0x0000ffff75757812 */ /* 0x000fe400078ec0ff */
[----:B------:R-:W-:Y:S02]  /*2d290*/  SHF.R.U32.HI R8, RZ, 0x8, R9 ;  /* 0x00000008ff087819 */ /* 0x000fe40000011609 */
[----:B------:R-:W-:-:S02]  /*2d2a0*/  LOP3.LUT R18, R18, 0xffff, RZ, 0xc0, !PT ;  /* 0x0000ffff12127812 */ /* 0x000fc400078ec0ff */
[----:B------:R-:W-:Y:S02]  /*2d2b0*/  LOP3.LUT R20, R20, 0xffff, RZ, 0xc0, !PT ;  /* 0x0000ffff14147812 */ /* 0x000fe400078ec0ff */
[----:B------:R-:W-:Y:S02]  /*2d2c0*/  PRMT R185, R117, 0x3340, R0 ;  /* 0x0000334075b97816 */ /* 0x000fe40000000000 */
[----:B------:R-:W-:Y:S02]  /*2d2d0*/  LOP3.LUT R78, R78, 0xffff, RZ, 0xc0, !PT ;  /* 0x0000ffff4e4e7812 */ /* 0x000fe400078ec0ff */
[----:B------:R-:W-:Y:S02]  /*2d2e0*/  LOP3.LUT R8, R8, 0xffff, RZ, 0xc0, !PT ;  /* 0x0000ffff08087812 */ /* 0x000fe400078ec0ff */
[----:B------:R-:W-:Y:S02]  /*2d2f0*/  SHF.R.U32.HI R117, RZ, 0x8, R239 ;  /* 0x00000008ff757819 */ /* 0x000fe400000116ef */
[----:B------:R-:W-:-:S02]  /*2d300*/  PRMT R239, R18, 0x3340, R20 ;  /* 0x0000334012ef7816 */ /* 0x000fc40000000014 */
[----:B------:R-:W-:Y:S02]  /*2d310*/  SHF.R.U32.HI R18, RZ, 0x8, R96 ;  /* 0x00000008ff127819 */ /* 0x000fe40000011660 */
[----:B----4-:R-:W-:-:S04]  /*2d320*/  SHF.R.U32.HI R12, RZ, 0x8, R93 ;  /* 0x00000008ff0c7819 */ /* 0x010fc8000001165d */
[----:B------:R-:W-:-:S04]  /*2d330*/  LOP3.LUT R12, R12, 0xffff, RZ, 0xc0, !PT ;  /* 0x0000ffff0c0c7812 */ /* 0x000fc800078ec0ff */
[----:B------:R-:W-:Y:S02]  /*2d340*/  PRMT R92, R10, 0x3340, R12 ;  /* 0x000033400a5c7816 */ /* 0x000fe4000000000c */
[----:B------:R-:W-:Y:S02]  /*2d350*/  SHF.R.U32.HI R10, RZ, 0x8, R22 ;  /* 0x00000008ff0a7819 */ /* 0x000fe40000011616 */
[----:B------:R-:W-:Y:S02]  /*2d360*/  SHF.R.U32.HI R12, RZ, 0x8, R23 ;  /* 0x00000008ff0c7819 */ /* 0x000fe40000011617 */
[----:B------:R-:W-:Y:S02]  /*2d370*/  LOP3.LUT R10, R10, 0xffff, RZ, 0xc0, !PT ;  /* 0x0000ffff0a0a7812 */ /* 0x000fe400078ec0ff */
[----:B------:R-:W-:Y:S02]  /*2d380*/  LOP3.LUT R12, R12, 0xffff, RZ, 0xc0, !PT ;  /* 0x0000ffff0c0c7812 */ /* 0x000fe400078ec0ff */
[----:B------:R-:W-:-:S02]  /*2d390*/  SHF.R.U32.HI R93, RZ, 0x8, R242 ;  /* 0x00000008ff5d7819 */ /* 0x000fc400000116f2 */
[----:B------:R-:W-:Y:S02]  /*2d3a0*/  PRMT R242, R10, 0x3340, R12 ;  /* 0x000033400af27816 */ /* 0x000fe4000000000c */
[----:B------:R-:W-:Y:S02]  /*2d3b0*/  SHF.R.U32.HI R10, RZ, 0x8, R88 ;  /* 0x00000008ff0a7819 */ /* 0x000fe40000011658 */
[----:B------:R-:W-:Y:S02]  /*2d3c0*/  SHF.R.U32.HI R84, RZ, 0x8, R84 ;  /* 0x00000008ff547819 */ /* 0x000fe40000011654 */
[----:B------:R-:W-:Y:S02]  /*2d3d0*/  LOP3.LUT R10, R10, 0xffff, RZ, 0xc0, !PT ;  /* 0x0000ffff0a0a7812 */ /* 0x000fe400078ec0ff */
[----:B------:R-:W-:Y:S02]  /*2d3e0*/  SHF.R.U32.HI R9, RZ, 0x8, R79 ;  /* 0x00000008ff097819 */ /* 0x000fe4000001164f */
[----:B------:R-:W-:-:S02]  /*2d3f0*/  SHF.R.U32.HI R74, RZ, 0x8, R74 ;  /* 0x00000008ff4a7819 */ /* 0x000fc4000001164a */
[----:B------:R-:W-:Y:S02]  /*2d400*/  PRMT R88, R10, 0x3340, R0 ;  /* 0x000033400a587816 */ /* 0x000fe40000000000 */
[----:B------:R-:W-:Y:S02]  /*2d410*/  LOP3.LUT R84, R84, 0xffff, RZ, 0xc0, !PT ;  /* 0x0000ffff54547812 */ /* 0x000fe400078ec0ff */
[----:B------:R-:W-:Y:S02]  /*2d420*/  LOP3.LUT R9, R9, 0xffff, RZ, 0xc0, !PT ;  /* 0x0000ffff09097812 */ /* 0x000fe400078ec0ff */
[----:B------:R-:W-:Y:S02]  /*2d430*/  PRMT R78, R78, 0x3340, R8 ;  /* 0x000033404e4e7816 */ /* 0x000fe40000000008 */
[----:B------:R-:W-:Y:S02]  /*2d440*/  SHF.R.U32.HI R8, RZ, 0x8, R75 ;  /* 0x00000008ff087819 */ /* 0x000fe4000001164b */
[----:B------:R-:W-:-:S02]  /*2d450*/  SHF.R.U32.HI R10, RZ, 0x8, R80 ;  /* 0x00000008ff0a7819 */ /* 0x000fc40000011650 */
[----:B------:R-:W-:Y:S02]  /*2d460*/  SHF.R.U32.HI R6, RZ, 0x8, R6 ;  /* 0x00000008ff067819 */ /* 0x000fe40000011606 */
[----:B------:R-:W-:Y:S02]  /*2d470*/  LOP3.LUT R98, R98, 0xffff, RZ, 0xc0, !PT ;  /* 0x0000ffff62627812 */ /* 0x000fe400078ec0ff */
[----:B------:R-:W-:Y:S02]  /*2d480*/  LOP3.LUT R18, R18, 0xffff, RZ, 0xc0, !PT ;  /* 0x0000ffff12127812 */ /* 0x000fe400078ec0ff */
[----:B------:R-:W-:Y:S02]  /*2d490*/  LOP3.LUT R74, R74, 0xffff, RZ, 0xc0, !PT ;  /* 0x0000ffff4a4a7812 */ /* 0x000fe400078ec0ff */
[----:B------:R-:W-:Y:S02]  /*2d4a0*/  PRMT R84, R84, 0x3340, R9 ;  /* 0x0000334054547816 */ /* 0x000fe40000000009 */
[----:B------:R-:W-:-:S02]  /*2d4b0*/  SHF.R.U32.HI R9, RZ, 0x8, R81 ;  /* 0x00000008ff097819 */ /* 0x000fc40000011651 */
[----:B------:R-:W-:Y:S02]  /*2d4c0*/  SHF.R.U32.HI R252, RZ, 0x8, R252 ;  /* 0x00000008fffc7819 */ /* 0x000fe400000116fc */
[----:B------:R-:W-:Y:S02]  /*2d4d0*/  SHF.R.U32.HI R7, RZ, 0x8, R7 ;  /* 0x00000008ff077819 */ /* 0x000fe40000011607 */
[----:B------:R-:W-:Y:S02]  /*2d4e0*/  LOP3.LUT R8, R8, 0xffff, RZ, 0xc0, !PT ;  /* 0x0000ffff08087812 */ /* 0x000fe400078ec0ff */
        /* <DEDUP_REMOVED lines=8> */
[----:B------:R-:W-:-:S02]  /*2d570*/  LOP3.LUT R7, R7, 0xffff, RZ, 0xc0, !PT ;  /* 0x0000ffff07077812 */ /* 0x000fc400078ec0ff */
[----:B------:R-:W-:Y:S02]  /*2d580*/  PRMT R74, R8, 0x3340, R10 ;  /* 0x00003340084a7816 */ /* 0x000fe4000000000a */
[----:B------:R-:W-:Y:S02]  /*2d590*/  PRMT R75, R6, 0x3340, R0 ;  /* 0x00003340064b7816 */ /* 0x000fe40000000000 */
[----:B------:R-:W-:Y:S02]  /*2d5a0*/  SHF.R.U32.HI R87, RZ, 0x8, R87 ;  /* 0x00000008ff577819 */ /* 0x000fe40000011657 */
[----:B------:R-:W-:Y:S02]  /*2d5b0*/  SHF.R.U32.HI R6, RZ, 0x8, R66 ;  /* 0x00000008ff067819 */ /* 0x000fe40000011642 */
[----:B------:R-:W-:Y:S01]  /*2d5c0*/  SHF.R.U32.HI R8, RZ, 0x8, R67 ;  /* 0x00000008ff087819 */ /* 0x000fe20000011643 */
[----:B------:R-:W2:Y:S01]  /*2d5d0*/  LDL.LU R66, [R1+0x68] ;  /* 0x0000680001427983 */ /* 0x000ea20000300800 */
[----:B------:R-:W-:-:S02]  /*2d5e0*/  SHF.R.U32.HI R16, RZ, 0x8, R16 ;  /* 0x00000008ff107819 */ /* 0x000fc40000011610 */
[----:B------:R-:W-:Y:S02]  /*2d5f0*/  SHF.R.U32.HI R19, RZ, 0x8, R19 ;  /* 0x00000008ff137819 */ /* 0x000fe40000011613 */
[----:B------:R-:W-:Y:S02]  /*2d600*/  SHF.R.U32.HI R51, RZ, 0x8, R51 ;  /* 0x00000008ff337819 */ /* 0x000fe40000011633 */
[----:B------:R-:W-:Y:S02]  /*2d610*/  LOP3.LUT R90, R90, 0xffff, RZ, 0xc0, !PT ;  /* 0x0000ffff5a5a7812 */ /* 0x000fe400078ec0ff */
[----:B------:R-:W-:Y:S02]  /*2d620*/  LOP3.LUT R18, R18, 0xffff, RZ, 0xc0, !PT ;  /* 0x0000ffff12127812 */ /* 0x000fe400078ec0ff */
[----:B------:R-:W-:Y:S02]  /*2d630*/  SHF.R.U32.HI R56, RZ, 0x8, R56 ;  /* 0x00000008ff387819 */ /* 0x000fe40000011638 */
[----:B------:R-:W-:-:S02]  /*2d640*/  PRMT R80, R9, 0x3340, R80 ;  /* 0x0000334009507816 */ /* 0x000fc40000000050 */
[----:B------:R-:W-:Y:S02]  /*2d650*/  PRMT R81, R7, 0x3340, R0 ;  /* 0x0000334007517816 */ /* 0x000fe40000000000 */
[----:B------:R-:W-:Y:S02]  /*2d660*/  LOP3.LUT R87, R87, 0xffff, RZ, 0xc0, !PT ;  /* 0x0000ffff57577812 */ /* 0x000fe400078ec0ff */
[----:B------:R-:W-:Y:S02]  /*2d670*/  SHF.R.U32.HI R54, RZ, 0x8, R54 ;  /* 0x00000008ff367819 */ /* 0x000fe40000011636 */
[----:B------:R-:W-:Y:S02]  /*2d680*/  SHF.R.U32.HI R7, RZ, 0x8, R69 ;  /* 0x00000008ff077819 */ /* 0x000fe40000011645 */
[----:B------:R-:W-:Y:S01]  /*2d690*/  SHF.R.U32.HI R9, RZ, 0x8, R76 ;  /* 0x00000008ff097819 */ /* 0x000fe2000001164c */
[----:B------:R-:W3:Y:S01]  /*2d6a0*/  LDL.LU R69, [R1+0x64] ;  /* 0x0000640001457983 */ /* 0x000ee20000300800 */
[----:B------:R-:W-:-:S02]  /*2d6b0*/  LOP3.LUT R6, R6, 0xffff, RZ, 0xc0, !PT ;  /* 0x0000ffff06067812 */ /* 0x000fc400078ec0ff */
[----:B------:R-:W-:Y:S02]  /*2d6c0*/  LOP3.LUT R8, R8, 0xffff, RZ, 0xc0, !PT ;  /* 0x0000ffff08087812 */ /* 0x000fe400078ec0ff */
[----:B------:R-:W-:Y:S02]  /*2d6d0*/  SHF.R.U32.HI R55, RZ, 0x8, R55 ;  /* 0x00000008ff377819 */ /* 0x000fe40000011637 */
[----:B------:R-:W-:Y:S02]  /*2d6e0*/  LOP3.LUT R16, R16, 0xffff, RZ, 0xc0, !PT ;  /* 0x0000ffff10107812 */ /* 0x000fe400078ec0ff */
[----:B------:R-:W-:Y:S02]  /*2d6f0*/  LOP3.LUT R19, R19, 0xffff, RZ, 0xc0, !PT ;  /* 0x0000ffff13137812 */ /* 0x000fe400078ec0ff */
[----:B------:R-:W-:Y:S02]  /*2d700*/  LOP3.LUT R51, R51, 0xffff, RZ, 0xc0, !PT ;  /* 0x0000ffff33337812 */ /* 0x000fe400078ec0ff */
[----:B------:R-:W-:-:S02]  /*2d710*/  PRMT R90, R90, 0x3340, R18 ;  /* 0x000033405a5a7816 */ /* 0x000fc40000000012 */
[----:B------:R-:W-:Y:S02]  /*2d720*/  SHF.R.U32.HI R175, RZ, 0x8, R153 ;  /* 0x00000008ffaf7819 */ /* 0x000fe40000011699 */
[----:B------:R-:W-:Y:S02]  /*2d730*/  LOP3.LUT R56, R56, 0xffff, RZ, 0xc0, !PT ;  /* 0x0000ffff38387812 */ /* 0x000fe400078ec0ff */
[----:B------:R-:W-:Y:S02]  /*2d740*/  SHF.R.U32.HI R18, RZ, 0x8, R68 ;  /* 0x00000008ff127819 */ /* 0x000fe40000011644 */
[----:B------:R-:W-:Y:S01]  /*2d750*/  PRMT R153, R87, 0x3340, R0 ;  /* 0x0000334057997816 */ /* 0x000fe20000000000 */
[----:B------:R-:W4:Y:S01]  /*2d760*/  LDL.LU R68, [R1+0x5c] ;  /* 0x00005c0001447983 */ /* 0x000f220000300800 */
[----:B------:R-:W-:Y:S02]  /*2d770*/  LOP3.LUT R54, R54, 0xffff, RZ, 0xc0, !PT ;  /* 0x0000ffff36367812 */ /* 0x000fe400078ec0ff */
[----:B------:R-:W-:Y:S01]  /*2d780*/  LOP3.LUT R7, R7, 0xffff, RZ, 0xc0, !PT ;  /* 0x0000ffff07077812 */ /* 0x000fe200078ec0ff */
[----:B------:R-:W4:Y:S01]  /*2d790*/  LDL.LU R67, [R1+0x60] ;  /* 0x0000600001437983 */ /* 0x000f220000300800 */
[----:B------:R-:W-:-:S02]  /*2d7a0*/  LOP3.LUT R9, R9, 0xffff, RZ, 0xc0, !PT ;  /* 0x0000ffff09097812 */ /* 0x000fc400078ec0ff */
[----:B------:R-:W-:Y:S02]  /*2d7b0*/  PRMT R76, R6, 0x3340, R8 ;  /* 0x00003340064c7816 */ /* 0x000fe40000000008 */
[----:B------:R-:W-:Y:S02]  /*2d7c0*/  LOP3.LUT R55, R55, 0xffff, RZ, 0xc0, !PT ;  /* 0x0000ffff37377812 */ /* 0x000fe400078ec0ff */
[----:B------:R-:W-:Y:S02]  /*2d7d0*/  PRMT R87, R16, 0x3340, R19 ;  /* 0x0000334010577816 */ /* 0x000fe40000000013 */
[----:B------:R-:W-:Y:S02]  /*2d7e0*/  SHF.R.U32.HI R6, RZ, 0x8, R64 ;  /* 0x00000008ff067819 */ /* 0x000fe40000011640 */
[----:B------:R-:W-:Y:S01]  /*2d7f0*/  SHF.R.U32.HI R19, RZ, 0x8, R62 ;  /* 0x00000008ff137819 */ /* 0x000fe2000001163e */
[----:B------:R-:W4:Y:S01]  /*2d800*/  LDL.LU R64, [R1+0x278] ;  /* 0x0002780001407983 */ /* 0x000f220000300800 */
[----:B------:R-:W-:-:S02]  /*2d810*/  PRMT R121, R51, 0x3340, R0 ;  /* 0x0000334033797816 */ /* 0x000fc40000000000 */
[----:B------:R-:W-:Y:S01]  /*2d820*/  SHF.R.U32.HI R10, RZ, 0x8, R70 ;  /* 0x00000008ff0a7819 */ /* 0x000fe20000011646 */
[----:B------:R-:W4:Y:S01]  /*2d830*/  LDL.LU R62, [R1+0x270] ;  /* 0x00027000013e7983 */ /* 0x000f220000300800 */
[----:B------:R-:W-:Y:S02]  /*2d840*/  SHF.R.U32.HI R57, RZ, 0x8, R57 ;  /* 0x00000008ff397819 */ /* 0x000fe40000011639 */
[----:B------:R-:W-:Y:S01]  /*2d850*/  PRMT R119, R56, 0x3340, R0 ;  /* 0x0000334038777816 */ /* 0x000fe20000000000 */
[----:B------:R-:W4:Y:S01]  /*2d860*/  LDL.LU R51, [R1+0x48] ;  /* 0x0000480001337983 */ /* 0x000f220000300800 */
[----:B------:R-:W-:Y:S02]  /*2d870*/  PRMT R70, R7, 0x3340, R9 ;  /* 0x0000334007467816 */ /* 0x000fe40000000009 */
[----:B------:R-:W-:Y:S01]  /*2d880*/  SHF.R.U32.HI R59, RZ, 0x8, R59 ;  /* 0x00000008ff3b7819 */ /* 0x000fe2000001163b */
[----:B------:R-:W4:Y:S01]  /*2d890*/  LDL.LU R56, [R1+0x274] ;  /* 0x0002740001387983 */ /* 0x000f220000300800 */
[----:B------:R-:W-:-:S02]  /*2d8a0*/  PRMT R118, R54, 0x3340, R55 ;  /* 0x0000334036767816 */ /* 0x000fc40000000037 */
[----:B------:R-:W-:Y:S01]  /*2d8b0*/  SHF.R.U32.HI R71, RZ, 0x8, R71 ;  /* 0x00000008ff477819 */ /* 0x000fe20000011647 */
[----:B------:R-:W4:Y:S01]  /*2d8c0*/  LDL.LU R54, [R1+0x268] ;  /* 0x0002680001367983 */ /* 0x000f220000300800 */
[----:B------:R-:W-:Y:S02]  /*2d8d0*/  SHF.R.U32.HI R7, RZ, 0x8, R61 ;  /* 0x00000008ff077819 */ /* 0x000fe4000001163d */
[----:B------:R-:W-:Y:S01]  /*2d8e0*/  LOP3.LUT R57, R57, 0xffff, RZ, 0xc0, !PT ;  /* 0x0000ffff39397812 */ /* 0x000fe200078ec0ff */
[----:B------:R-:W4:Y:S01]  /*2d8f0*/  LDL.LU R55, [R1+0x44] ;  /* 0x0000440001377983 */ /* 0x000f220000300800 */
[----:B------:R-:W-:Y:S02]  /*2d900*/  LOP3.LUT R59, R59, 0xffff, RZ, 0xc0, !PT ;  /* 0x0000ffff3b3b7812 */ /* 0x000fe400078ec0ff */
[----:B------:R-:W-:Y:S01]  /*2d910*/  LOP3.LUT R71, R71, 0xffff, RZ, 0xc0, !PT ;  /* 0x0000ffff47477812 */ /* 0x000fe200078ec0ff */
[----:B------:R-:W4:Y:S01]  /*2d920*/  LDL.LU R61, [R1+0x7c] ;  /* 0x00007c00013d7983 */ /* 0x000f220000300800 */
[----:B------:R-:W-:-:S02]  /*2d930*/  LOP3.LUT R7, R7, 0xffff, RZ, 0xc0, !PT ;  /* 0x0000ffff07077812 */ /* 0x000fc400078ec0ff */
[----:B------:R-:W-:Y:S01]  /*2d940*/  SHF.R.U32.HI R58, RZ, 0x8, R58 ;  /* 0x00000008ff3a7819 */ /* 0x000fe2000001163a */
[----:B------:R-:W4:Y:S01]  /*2d950*/  LDL.LU R49, [R1+0x90] ;  /* 0x0000900001317983 */ /* 0x000f220000300800 */
[----:B------:R-:W-:Y:S02]  /*2d960*/  PRMT R124, R57, 0x3340, R59 ;  /* 0x00003340397c7816 */ /* 0x000fe4000000003b */
[----:B------:R-:W-:Y:S01]  /*2d970*/  PRMT R71, R71, 0x3340, R7 ;  /* 0x0000334047477816 */ /* 0x000fe20000000007 */
[----:B------:R-:W4:Y:S01]  /*2d980*/  LDL.LU R57, [R1+0x8c] ;  /* 0x00008c0001397983 */ /* 0x000f220000300800 */
[----:B------:R-:W-:-:S03]  /*2d990*/  SHF.R.U32.HI R7, RZ, 0x8, R65 ;  /* 0x00000008ff077819 */ /* 0x000fc60000011641 */
[----:B------:R-:W4:Y:S01]  /*2d9a0*/  LDL.LU R65, [R1+0x280] ;  /* 0x0002800001417983 */ /* 0x000f220000300800 */
[----:B------:R-:W-:-:S03]  /*2d9b0*/  LOP3.LUT R58, R58, 0xffff, RZ, 0xc0, !PT ;  /* 0x0000ffff3a3a7812 */ /* 0x000fc600078ec0ff */
[----:B------:R-:W4:Y:S01]  /*2d9c0*/  LDL.LU R59, [R1+0x88] ;  /* 0x00008800013b7983 */ /* 0x000f220000300800 */
[----:B------:R-:W-:Y:S02]  /*2d9d0*/  LOP3.LUT R122, R122, 0xffff, RZ, 0xc0, !PT ;  /* 0x0000ffff7a7a7812 */ /* 0x000fe400078ec0ff */
[----:B------:R-:W-:Y:S02]  /*2d9e0*/  LOP3.LUT R19, R19, 0xffff, RZ, 0xc0, !PT ;  /* 0x0000ffff13137812 */ /* 0x000fe400078ec0ff */
[----:B------:R-:W-:Y:S02]  /*2d9f0*/  LOP3.LUT R6, R6, 0xffff, RZ, 0xc0, !PT ;  /* 0x0000ffff06067812 */ /* 0x000fe400078ec0ff */
[----:B------:R-:W-:Y:S02]  /*2da00*/  PRMT R122, R58, 0x3340, R122 ;  /* 0x000033403a7a7816 */ /* 0x000fe4000000007a */
[----:B------:R-:W-:Y:S01]  /*2da10*/  PRMT R19, R19, 0x3340, R6 ;  /* 0x0000334013137816 */ /* 0x000fe20000000006 */
[----:B------:R-:W4:Y:S01]  /*2da20*/  LDL.LU R58, [R1+0x84] ;  /* 0x00008400013a7983 */ /* 0x000f220000300800 */
[----:B------:R-:W-:-:S03]  /*2da30*/  SHF.R.U32.HI R6, RZ, 0x8, R60 ;  /* 0x00000008ff067819 */ /* 0x000fc6000001163c */
[----:B------:R-:W4:Y:S04]  /*2da40*/  LDL.LU R60, [R1+0x80] ;  /* 0x00008000013c7983 */ /* 0x000f280000300800 */
[----:B------:R-:W4:Y:S01]  /*2da50*/  LDL.LU R44, [R1+0x284] ;  /* 0x00028400012c7983 */ /* 0x000f220000300800 */
[----:B------:R-:W-:Y:S02]  /*2da60*/  LOP3.LUT R18, R18, 0xffff, RZ, 0xc0, !PT ;  /* 0x0000ffff12127812 */ /* 0x000fe400078ec0ff */
[----:B------:R-:W-:Y:S02]  /*2da70*/  LOP3.LUT R10, R10, 0xffff, RZ, 0xc0, !PT ;  /* 0x0000ffff0a0a7812 */ /* 0x000fe400078ec0ff */
[----:B------:R-:W-:Y:S02]  /*2da80*/  SHF.R.U32.HI R53, RZ, 0x8, R53 ;  /* 0x00000008ff357819 */ /* 0x000fe40000011635 */
[----:B------:R-:W-:-:S02]  /*2da90*/  LOP3.LUT R6, R6, 0xffff, RZ, 0xc0, !PT ;  /* 0x0000ffff06067812 */ /* 0x000fc400078ec0ff */
[----:B------:R-:W-:Y:S02]  /*2daa0*/  LOP3.LUT R7, R7, 0xffff, RZ, 0xc0, !PT ;  /* 0x0000ffff07077812 */ /* 0x000fe400078ec0ff */
[----:B------:R-:W-:Y:S02]  /*2dab0*/  PRMT R18, R18, 0x3340, R10 ;  /* 0x0000334012127816 */ /* 0x000fe4000000000a */
[----:B------:R-:W-:Y:S02]  /*2dac0*/  LOP3.LUT R53, R53, 0xffff, RZ, 0xc0, !PT ;  /* 0x0000ffff35357812 */ /* 0x000fe400078ec0ff */
[----:B------:R-:W-:Y:S02]  /*2dad0*/  SHF.R.U32.HI R43, RZ, 0x8, R43 ;  /* 0x00000008ff2b7819 */ /* 0x000fe4000001162b */
[----:B------:R-:W-:Y:S02]  /*2dae0*/  SHF.R.U32.HI R112, RZ, 0x8, R112 ;  /* 0x00000008ff707819 */ /* 0x000fe40000011670 */
[----:B------:R-:W-:-:S02]  /*2daf0*/  SHF.R.U32.HI R114, RZ, 0x8, R114 ;  /* 0x00000008ff727819 */ /* 0x000fc40000011672 */
[----:B------:R-:W-:Y:S02]  /*2db00*/  SHF.R.U32.HI R181, RZ, 0x8, R115 ;  /* 0x00000008ffb57819 */ /* 0x000fe40000011673 */
[----:B------:R-:W-:Y:S02]  /*2db10*/  SHF.R.U32.HI R48, RZ, 0x8, R48 ;  /* 0x00000008ff307819 */ /* 0x000fe40000011630 */
[----:B------:R-:W-:Y:S02]  /*2db20*/  SHF.R.U32.HI R50, RZ, 0x8, R50 ;  /* 0x00000008ff327819 */ /* 0x000fe40000011632 */
[----:B------:R-:W-:Y:S02]  /*2db30*/  PRMT R115, R53, 0x3340, R0 ;  /* 0x0000334035737816 */ /* 0x000fe40000000000 */
[----:B------:R-:W-:Y:S01]  /*2db40*/  LOP3.LUT R43, R43, 0xffff, RZ, 0xc0, !PT ;  /* 0x0000ffff2b2b7812 */ /* 0x000fe200078ec0ff */
[----:B------:R-:W4:Y:S01]  /*2db50*/  LDL.LU R53, [R1+0x54] ;  /* 0x0000540001357983 */ /* 0x000f220000300800 */
[----:B------:R-:W-:-:S02]  /*2db60*/  SHF.R.U32.HI R46, RZ, 0x8, R46 ;  /* 0x00000008ff2e7819 */ /* 0x000fc4000001162e */
[----:B------:R-:W-:Y:S02]  /*2db70*/  LOP3.LUT R112, R112, 0xffff, RZ, 0xc0, !PT ;  /* 0x0000ffff70707812 */ /* 0x000fe400078ec0ff */
[----:B------:R-:W-:Y:S02]  /*2db80*/  LOP3.LUT R114, R114, 0xffff, RZ, 0xc0, !PT ;  /* 0x0000ffff72727812 */ /* 0x000fe400078ec0ff */
[----:B------:R-:W-:Y:S02]  /*2db90*/  LOP3.LUT R48, R48, 0xffff, RZ, 0xc0, !PT ;  /* 0x0000ffff30307812 */ /* 0x000fe400078ec0ff */
[----:B------:R-:W-:Y:S02]  /*2dba0*/  SHF.R.U32.HI R47, RZ, 0x8, R47 ;  /* 0x00000008ff2f7819 */ /* 0x000fe4000001162f */
[----:B------:R-:W-:Y:S02]  /*2dbb0*/  LOP3.LUT R50, R50, 0xffff, RZ, 0xc0, !PT ;  /* 0x0000ffff32327812 */ /* 0x000fe400078ec0ff */
[----:B------:R-:W-:-:S02]  /*2dbc0*/  PRMT R111, R43, 0x3340, R0 ;  /* 0x000033402b6f7816 */ /* 0x000fc40000000000 */
[----:B------:R-:W-:Y:S02]  /*2dbd0*/  LOP3.LUT R46, R46, 0xffff, RZ, 0xc0, !PT ;  /* 0x0000ffff2e2e7812 */ /* 0x000fe400078ec0ff */
[----:B------:R-:W-:Y:S02]  /*2dbe0*/  PRMT R174, R112, 0x3340, R114 ;  /* 0x0000334070ae7816 */ /* 0x000fe40000000072 */
[----:B------:R-:W-:Y:S02]  /*2dbf0*/  LOP3.LUT R47, R47, 0xffff, RZ, 0xc0, !PT ;  /* 0x0000ffff2f2f7812 */ /* 0x000fe400078ec0ff */
[----:B------:R-:W-:Y:S02]  /*2dc00*/  PRMT R114, R48, 0x3340, R50 ;  /* 0x0000334030727816 */ /* 0x000fe40000000032 */
[----:B------:R-:W-:Y:S02]  /*2dc10*/  PRMT R112, R46, 0x3340, R47 ;  /* 0x000033402e707816 */ /* 0x000fe4000000002f */
[----:B--2---:R-:W-:-:S04]  /*2dc20*/  SHF.R.U32.HI R8, RZ, 0x8, R66 ;  /* 0x00000008ff087819 */ /* 0x004fc80000011642 */
[----:B------:R-:W-:Y:S02]  /*2dc30*/  LOP3.LUT R8, R8, 0xffff, RZ, 0xc0, !PT ;  /* 0x0000ffff08087812 */ /* 0x000fe400078ec0ff */
[----:B---3--:R-:W-:-:S04]  /*2dc40*/  SHF.R.U32.HI R9, RZ, 0x8, R69 ;  /* 0x00000008ff097819 */ /* 0x008fc80000011645 */
[----:B------:R-:W-:-:S04]  /*2dc50*/  LOP3.LUT R9, R9, 0xffff, RZ, 0xc0, !PT ;  /* 0x0000ffff09097812 */ /* 0x000fc800078ec0ff */
[----:B------:R-:W-:Y:S02]  /*2dc60*/  PRMT R66, R7, 0x3340, R9 ;  /* 0x0000334007427816 */ /* 0x000fe40000000009 */
[----:B----4-:R-:W-:Y:S02]  /*2dc70*/  SHF.R.U32.HI R10, RZ, 0x8, R68 ;  /* 0x00000008ff0a7819 */ /* 0x010fe40000011644 */
[----:B------:R-:W-:Y:S02]  /*2dc80*/  PRMT R68, R6, 0x3340, R8 ;  /* 0x0000334006447816 */ /* 0x000fe40000000008 */
[----:B------:R-:W-:Y:S02]  /*2dc90*/  SHF.R.U32.HI R64, RZ, 0x8, R64 ;  /* 0x00000008ff407819 */ /* 0x000fe40000011640 */
[----:B------:R-:W-:Y:S02]  /*2dca0*/  SHF.R.U32.HI R62, RZ, 0x8, R62 ;  /* 0x00000008ff3e7819 */ /* 0x000fe4000001163e */
[----:B------:R-:W-:-:S02]  /*2dcb0*/  SHF.R.U32.HI R22, RZ, 0x8, R51 ;  /* 0x00000008ff167819 */ /* 0x000fc40000011633 */
[----:B------:R-:W-:Y:S02]  /*2dcc0*/  SHF.R.U32.HI R7, RZ, 0x8, R56 ;  /* 0x00000008ff077819 */ /* 0x000fe40000011638 */
[----:B------:R-:W-:Y:S02]  /*2dcd0*/  SHF.R.U32.HI R8, RZ, 0x8, R54 ;  /* 0x00000008ff087819 */ /* 0x000fe40000011636 */
[----:B------:R-:W-:Y:S02]  /*2dce0*/  SHF.R.U32.HI R6, RZ, 0x8, R55 ;  /* 0x00000008ff067819 */ /* 0x000fe40000011637 */
[----:B------:R-:W-:Y:S02]  /*2dcf0*/  LOP3.LUT R22, R22, 0xffff, RZ, 0xc0, !PT ;  /* 0x0000ffff16167812 */ /* 0x000fe400078ec0ff */
[----:B------:R-:W-:Y:S02]  /*2dd00*/  SHF.R.U32.HI R63, RZ, 0x8, R61 ;  /* 0x00000008ff3f7819 */ /* 0x000fe4000001163d */
[----:B------:R-:W-:Y:S01]  /*2dd10*/  LOP3.LUT R62, R62, 0xffff, RZ, 0xc0, !PT ;  /* 0x0000ffff3e3e7812 */ /* 0x000fe200078ec0ff */
[----:B------:R-:W2:Y:S01]  /*2dd20*/  LDL.LU R61, [R1+0xa0] ;  /* 0x0000a000013d7983 */ /* 0x000ea20000300800 */
[----:B------:R-:W-:-:S02]  /*2dd30*/  LOP3.LUT R8, R8, 0xffff, RZ, 0xc0, !PT ;  /* 0x0000ffff08087812 */ /* 0x000fc400078ec0ff */
[----:B------:R-:W-:Y:S01]  /*2dd40*/  LOP3.LUT R6, R6, 0xffff, RZ, 0xc0, !PT ;  /* 0x0000ffff06067812 */ /* 0x000fe200078ec0ff */
[----:B------:R-:W3:Y:S01]  /*2dd50*/  LDL.LU R56, [R1+0x27c] ;  /* 0x00027c0001387983 */ /* 0x000ee20000300800 */
[----:B------:R-:W-:Y:S02]  /*2dd60*/  LOP3.LUT R64, R64, 0xffff, RZ, 0xc0, !PT ;  /* 0x0000ffff40407812 */ /* 0x000fe400078ec0ff */
[----:B------:R-:W-:Y:S01]  /*2dd70*/  LOP3.LUT R7, R7, 0xffff, RZ, 0xc0, !PT ;  /* 0x0000ffff07077812 */ /* 0x000fe200078ec0ff */
[----:B------:R-:W4:Y:S01]  /*2dd80*/  LDL.LU R54, [R1+0x50] ;  /* 0x0000500001367983 */ /* 0x000f220000300800 */
[----:B------:R-:W-:Y:S02]  /*2dd90*/  PRMT R62, R62, 0x3340, R8 ;  /* 0x000033403e3e7816 */ /* 0x000fe40000000008 */
[----:B------:R-:W-:Y:S01]  /*2dda0*/  PRMT R22, R22, 0x3340, R6 ;  /* 0x0000334016167816 */ /* 0x000fe20000000006 */
[----:B------:R-:W2:Y:S01]  /*2ddb0*/  LDL.LU R55, [R1+0x4c] ;  /* 0x00004c0001377983 */ /* 0x000ea20000300800 */
[----:B------:R-:W-:-:S02]  /*2ddc0*/  PRMT R64, R64, 0x3340, R7 ;  /* 0x0000334040407816 */ /* 0x000fc40000000007 */
[----:B------:R-:W-:Y:S01]  /*2ddd0*/  SHF.R.U32.HI R6, RZ, 0x8, R49 ;  /* 0x00000008ff067819 */ /* 0x000fe20000011631 */
[----:B------:R-:W2:Y:S01]  /*2dde0*/  LDL.LU R43, [R1+0x294] ;  /* 0x00029400012b7983 */ /* 0x000ea20000300800 */
[----:B------:R-:W-:Y:S02]  /*2ddf0*/  SHF.R.U32.HI R8, RZ, 0x8, R59 ;  /* 0x00000008ff087819 */ /* 0x000fe4000001163b */
[----:B------:R-:W-:Y:S01]  /*2de00*/  SHF.R.U32.HI R7, RZ, 0x8, R57 ;  /* 0x00000008ff077819 */ /* 0x000fe20000011639 */
[----:B------:R-:W2:Y:S01]  /*2de10*/  LDL.LU R51, [R1+0xa8] ;  /* 0x0000a80001337983 */ /* 0x000ea20000300800 */
[----:B------:R-:W-:-:S03]  /*2de20*/  LOP3.LUT R6, R6, 0xffff, RZ, 0xc0, !PT ;  /* 0x0000ffff06067812 */ /* 0x000fc600078ec0ff */
[----:B------:R-:W2:Y:S01]  /*2de30*/  LDL.LU R57, [R1+0x288] ;  /* 0x0002880001397983 */ /* 0x000ea20000300800 */
[----:B------:R-:W-:-:S03]  /*2de40*/  LOP3.LUT R8, R8, 0xffff, RZ, 0xc0, !PT ;  /* 0x0000ffff08087812 */ /* 0x000fc600078ec0ff */
[----:B------:R-:W2:Y:S01]  /*2de50*/  LDL.LU R48, [R1+0x28c] ;  /* 0x00028c0001307983 */ /* 0x000ea20000300800 */
[----:B------:R-:W-:-:S03]  /*2de60*/  SHF.R.U32.HI R9, RZ, 0x8, R58 ;  /* 0x00000008ff097819 */ /* 0x000fc6000001163a */
[----:B------:R-:W2:Y:S01]  /*2de70*/  LDL.LU R50, [R1+0xa4] ;  /* 0x0000a40001327983 */ /* 0x000ea20000300800 */
[----:B------:R-:W-:-:S03]  /*2de80*/  PRMT R58, R6, 0x3340, R8 ;  /* 0x00003340063a7816 */ /* 0x000fc60000000008 */
[----:B------:R-:W2:Y:S01]  /*2de90*/  LDL.LU R49, [R1+0x9c] ;  /* 0x00009c0001317983 */ /* 0x000ea20000300800 */
[----:B------:R-:W-:-:S03]  /*2dea0*/  SHF.R.U32.HI R6, RZ, 0x8, R44 ;  /* 0x00000008ff067819 */ /* 0x000fc6000001162c */
[----:B------:R-:W2:Y:S04]  /*2deb0*/  LDL.LU R46, [R1+0xd8] ;  /* 0x0000d800012e7983 */ /* 0x000ea80000300800 */
[----:B------:R-:W2:Y:S04]  /*2dec0*/  LDL.LU R47, [R1+0xd0] ;  /* 0x0000d000012f7983 */ /* 0x000ea80000300800 */
[----:B------:R-:W2:Y:S04]  /*2ded0*/  LDL.LU R20, [R1+0x2b8] ;  /* 0x0002b80001147983 */ /* 0x000ea80000300800 */
[----:B------:R-:W2:Y:S04]  /*2dee0*/  LDL.LU R45, [R1+0xcc] ;  /* 0x0000cc00012d7983 */ /* 0x000ea80000300800 */
[----:B------:R-:W2:Y:S01]  /*2def0*/  LDL.LU R44, [R1+0xc4] ;  /* 0x0000c400012c7983 */ /* 0x000ea20000300800 */
[----:B------:R-:W-:-:S02]  /*2df00*/  LOP3.LUT R7, R7, 0xffff, RZ, 0xc0, !PT ;  /* 0x0000ffff07077812 */ /* 0x000fc400078ec0ff */
[----:B------:R-:W-:Y:S02]  /*2df10*/  LOP3.LUT R9, R9, 0xffff, RZ, 0xc0, !PT ;  /* 0x0000ffff09097812 */ /* 0x000fe400078ec0ff */
[----:B------:R-:W-:Y:S02]  /*2df20*/  SHF.R.U32.HI R59, RZ, 0x8, R60 ;  /* 0x00000008ff3b7819 */ /* 0x000fe4000001163c */
[----:B------:R-:W-:Y:S02]  /*2df30*/  PRMT R60, R7, 0x3340, R9 ;  /* 0x00003340073c7816 */ /* 0x000fe40000000009 */
[----:B------:R-:W-:Y:S02]  /*2df40*/  SHF.R.U32.HI R7, RZ, 0x8, R53 ;  /* 0x00000008ff077819 */ /* 0x000fe40000011635 */
[----:B------:R-:W-:Y:S01]  /*2df50*/  SHF.R.U32.HI R38, RZ, 0x8, R38 ;  /* 0x00000008ff267819 */ /* 0x000fe20000011626 */
[----:B------:R-:W2:Y:S01]  /*2df60*/  LDL.LU R53, [R1+0xb0] ;  /* 0x0000b00001357983 */ /* 0x000ea20000300800 */
[----:B------:R-:W-:-:S02]  /*2df70*/  LOP3.LUT R6, R6, 0xffff, RZ, 0xc0, !PT ;  /* 0x0000ffff06067812 */ /* 0x000fc400078ec0ff */
[----:B------:R-:W-:Y:S02]  /*2df80*/  SHF.R.U32.HI R36, RZ, 0x8, R36 ;  /* 0x00000008ff247819 */ /* 0x000fe40000011624 */
[----:B------:R-:W-:Y:S02]  /*2df90*/  LOP3.LUT R7, R7, 0xffff, RZ, 0xc0, !PT ;  /* 0x0000ffff07077812 */ /* 0x000fe400078ec0ff */
[----:B------:R-:W-:Y:S02]  /*2dfa0*/  SHF.R.U32.HI R109, RZ, 0x8, R41 ;  /* 0x00000008ff6d7819 */ /* 0x000fe40000011629 */
[----:B------:R-:W-:Y:S01]  /*2dfb0*/  LOP3.LUT R166, R166, 0xffff, RZ, 0xc0, !PT ;  /* 0x0000ffffa6a67812 */ /* 0x000fe200078ec0ff */
[----:B------:R-:W2:Y:S01]  /*2dfc0*/  LDL.LU R41, [R1+0x2bc] ;  /* 0x0002bc0001297983 */ /* 0x000ea20000300800 */
[----:B------:R-:W-:Y:S02]  /*2dfd0*/  LOP3.LUT R103, R103, 0xffff, RZ, 0xc0, !PT ;  /* 0x0000ffff67677812 */ /* 0x000fe400078ec0ff */
[----:B------:R-:W-:-:S02]  /*2dfe0*/  SHF.R.U32.HI R107, RZ, 0x8, R40 ;  /* 0x00000008ff6b7819 */ /* 0x000fc40000011628 */
[----:B------:R-:W-:Y:S01]  /*2dff0*/  LOP3.LUT R10, R10, 0xffff, RZ, 0xc0, !PT ;  /* 0x0000ffff0a0a7812 */ /* 0x000fe200078ec0ff */
[----:B------:R-:W2:Y:S01]  /*2e000*/  LDL.LU R40, [R1+0xb8] ;  /* 0x0000b80001287983 */ /* 0x000ea20000300800 */
[----:B------:R-:W-:Y:S02]  /*2e010*/  LOP3.LUT R38, R38, 0xffff, RZ, 0xc0, !PT ;  /* 0x0000ffff26267812 */ /* 0x000fe400078ec0ff */
[----:B------:R-:W-:Y:S01]  /*2e020*/  LOP3.LUT R36, R36, 0xffff, RZ, 0xc0, !PT ;  /* 0x0000ffff24247812 */ /* 0x000fe200078ec0ff */
[----:B------:R-:W2:Y:S01]  /*2e030*/  LDL.LU R42, [R1+0x2b0] ;  /* 0x0002b000012a7983 */ /* 0x000ea20000300800 */
[----:B------:R-:W-:Y:S02]  /*2e040*/  SHF.R.U32.HI R79, RZ, 0x8, R11 ;  /* 0x00000008ff4f7819 */ /* 0x000fe4000001160b */
[----:B------:R-:W-:Y:S02]  /*2e050*/  SHF.R.U32.HI R11, RZ, 0x8, R67 ;  /* 0x00000008ff0b7819 */ /* 0x000fe40000011643 */
[----:B------:R-:W-:-:S02]  /*2e060*/  PRMT R166, R166, 0x3340, R103 ;  /* 0x00003340a6a67816 */ /* 0x000fc40000000067 */
[----:B------:R-:W-:Y:S02]  /*2e070*/  PRMT R67, R10, 0x3340, R0 ;  /* 0x000033400a437816 */ /* 0x000fe40000000000 */
[----:B------:R-:W-:Y:S02]  /*2e080*/  SHF.R.U32.HI R103, RZ, 0x8, R240 ;  /* 0x00000008ff677819 */ /* 0x000fe400000116f0 */
[----:B------:R-:W-:Y:S02]  /*2e090*/  PRMT R240, R36, 0x3340, R38 ;  /* 0x0000334024f07816 */ /* 0x000fe40000000026 */
[----:B---3--:R-:W-:Y:S02]  /*2e0a0*/  SHF.R.U32.HI R8, RZ, 0x8, R56 ;  /* 0x00000008ff087819 */ /* 0x008fe40000011638 */
[----:B----4-:R-:W-:Y:S02]  /*2e0b0*/  SHF.R.U32.HI R54, RZ, 0x8, R54 ;  /* 0x00000008ff367819 */ /* 0x010fe40000011636 */
[----:B------:R-:W-:-:S02]  /*2e0c0*/  LOP3.LUT R8, R8, 0xffff, RZ, 0xc0, !PT ;  /* 0x0000ffff08087812 */ /* 0x000fc400078ec0ff */
[----:B------:R-:W-:Y:S02]  /*2e0d0*/  LOP3.LUT R54, R54, 0xffff, RZ, 0xc0, !PT ;  /* 0x0000ffff36367812 */ /* 0x000fe400078ec0ff */
[----:B------:R-:W-:Y:S02]  /*2e0e0*/  PRMT R56, R6, 0x3340, R8 ;  /* 0x0000334006387816 */ /* 0x000fe40000000008 */
[----:B------:R-:W-:Y:S02]  /*2e0f0*/  PRMT R54, R7, 0x3340, R54 ;  /* 0x0000334007367816 */ /* 0x000fe40000000036 */
[----:B--2---:R-:W-:Y:S02]  /*2e100*/  SHF.R.U32.HI R6, RZ, 0x8, R43 ;  /* 0x00000008ff067819 */ /* 0x004fe4000001162b */
[----:B------:R-:W2:Y:S01]  /*2e110*/  LDL.LU R43, [R1+0xb4] ;  /* 0x0000b400012b7983 */ /* 0x000ea20000300800 */
[----:B------:R-:W-:-:S03]  /*2e120*/  SHF.R.U32.HI R7, RZ, 0x8, R48 ;  /* 0x00000008ff077819 */ /* 0x000fc60000011630 */
[----:B------:R-:W3:Y:S01]  /*2e130*/  LDL.LU R48, [R1+0x2a4] ;  /* 0x0002a40001307983 */ /* 0x000ee20000300800 */
[----:B------:R-:W-:-:S03]  /*2e140*/  SHF.R.U32.HI R9, RZ, 0x8, R49 ;  /* 0x00000008ff097819 */ /* 0x000fc60000011631 */
[----:B------:R-:W4:Y:S01]  /*2e150*/  LDL.LU R49, [R1+0xac] ;  /* 0x0000ac0001317983 */ /* 0x000f220000300800 */
[----:B------:R-:W-:-:S03]  /*2e160*/  SHF.R.U32.HI R10, RZ, 0x8, R44 ;  /* 0x00000008ff0a7819 */ /* 0x000fc6000001162c */
[----:B------:R-:W4:Y:S04]  /*2e170*/  LDL.LU R44, [R1+0x2a0] ;  /* 0x0002a000012c7983 */ /* 0x000f280000300800 */
[----:B------:R-:W4:Y:S04]  /*2e180*/  LDL.LU R38, [R1+0x29c] ;  /* 0x00029c0001267983 */ /* 0x000f280000300800 */
[----:B------:R-:W2:Y:S01]  /*2e190*/  LDL.LU R36, [R1+0x290] ;  /* 0x0002900001247983 */ /* 0x000ea20000300800 */
[----:B------:R-:W-:Y:S02]  /*2e1a0*/  SHF.R.U32.HI R35, RZ, 0x8, R35 ;  /* 0x00000008ff237819 */ /* 0x000fe40000011623 */
[----:B------:R-:W-:-:S02]  /*2e1b0*/  SHF.R.U32.HI R37, RZ, 0x8, R37 ;  /* 0x00000008ff257819 */ /* 0x000fc40000011625 */
[----:B------:R-:W-:Y:S02]  /*2e1c0*/  SHF.R.U32.HI R51, RZ, 0x8, R51 ;  /* 0x00000008ff337819 */ /* 0x000fe40000011633 */
[----:B------:R-:W-:Y:S02]  /*2e1d0*/  SHF.R.U32.HI R8, RZ, 0x8, R50 ;  /* 0x00000008ff087819 */ /* 0x000fe40000011632 */
[----:B------:R-:W-:Y:S02]  /*2e1e0*/  LOP3.LUT R35, R35, 0xffff, RZ, 0xc0, !PT ;  /* 0x0000ffff23237812 */ /* 0x000fe400078ec0ff */
[----:B------:R-:W-:Y:S02]  /*2e1f0*/  LOP3.LUT R37, R37, 0xffff, RZ, 0xc0, !PT ;  /* 0x0000ffff25257812 */ /* 0x000fe400078ec0ff */
[----:B------:R-:W-:Y:S02]  /*2e200*/  SHF.R.U32.HI R52, RZ, 0x8, R52 ;  /* 0x00000008ff347819 */ /* 0x000fe40000011634 */
[----:B------:R-:W-:-:S02]  /*2e210*/  LOP3.LUT R51, R51, 0xffff, RZ, 0xc0, !PT ;  /* 0x0000ffff33337812 */ /* 0x000fc400078ec0ff */
[----:B------:R-:W-:Y:S02]  /*2e220*/  LOP3.LUT R8, R8, 0xffff, RZ, 0xc0, !PT ;  /* 0x0000ffff08087812 */ /* 0x000fe400078ec0ff */
[----:B------:R-:W-:Y:S02]  /*2e230*/  PRMT R104, R35, 0x3340, R37 ;  /* 0x0000334023687816 */ /* 0x000fe40000000025 */
[----:B------:R-:W-:Y:S01]  /*2e240*/  LOP3.LUT R52, R52, 0xffff, RZ, 0xc0, !PT ;  /* 0x0000ffff34347812 */ /* 0x000fe200078ec0ff */
[----:B------:R-:W4:Y:S01]  /*2e250*/  LDL.LU R35, [R1+0xec] ;  /* 0x0000ec0001237983 */ /* 0x000f220000300800 */
[----:B------:R-:W-:Y:S02]  /*2e260*/  PRMT R51, R51, 0x3340, R8 ;  /* 0x0000334033337816 */ /* 0x000fe40000000008 */
[----:B------:R-:W-:Y:S01]  /*2e270*/  LOP3.LUT R6, R6, 0xffff, RZ, 0xc0, !PT ;  /* 0x0000ffff06067812 */ /* 0x000fe200078ec0ff */
[----:B------:R-:W4:Y:S01]  /*2e280*/  LDL.LU R37, [R1+0xe8] ;  /* 0x0000e80001257983 */ /* 0x000f220000300800 */
[----:B------:R-:W-:-:S02]  /*2e290*/  LOP3.LUT R7, R7, 0xffff, RZ, 0xc0, !PT ;  /* 0x0000ffff07077812 */ /* 0x000fc400078ec0ff */
[----:B------:R-:W-:Y:S02]  /*2e2a0*/  LOP3.LUT R9, R9, 0xffff, RZ, 0xc0, !PT ;  /* 0x0000ffff09097812 */ /* 0x000fe400078ec0ff */
[----:B------:R-:W-:Y:S02]  /*2e2b0*/  SHF.R.U32.HI R8, RZ, 0x8, R20 ;  /* 0x00000008ff087819 */ /* 0x000fe40000011614 */
[----:B------:R-:W4:Y:S01]  /*2e2c0*/  LDL.LU R20, [R1+0x298] ;  /* 0x0002980001147983 */ /* 0x000f220000300800 */
[--C-:B------:R-:W-:Y:S02]  /*2e2d0*/  PRMT R113, R52, 0x3340, R0.reuse ;  /* 0x0000334034717816 */ /* 0x100fe40000000000 */
[----:B------:R-:W-:Y:S02]  /*2e2e0*/  PRMT R50, R6, 0x3340, R7 ;  /* 0x0000334006327816 */ /* 0x000fe40000000007 */
[----:B------:R-:W-:Y:S02]  /*2e2f0*/  PRMT R52, R9, 0x3340, R0 ;  /* 0x0000334009347816 */ /* 0x000fe40000000000 */
[----:B------:R-:W-:-:S02]  /*2e300*/  SHF.R.U32.HI R6, RZ, 0x8, R46 ;  /* 0x00000008ff067819 */ /* 0x000fc4000001162e */
[----:B------:R-:W-:Y:S02]  /*2e310*/  SHF.R.U32.HI R9, RZ, 0x8, R45 ;  /* 0x00000008ff097819 */ /* 0x000fe4000001162d */
[----:B------:R-:W-:Y:S01]  /*2e320*/  SHF.R.U32.HI R7, RZ, 0x8, R47 ;  /* 0x00000008ff077819 */ /* 0x000fe2000001162f */
[----:B------:R-:W4:Y:S01]  /*2e330*/  LDL.LU R45, [R1+0xc0] ;  /* 0x0000c000012d7983 */ /* 0x000f220000300800 */
[----:B------:R-:W-:Y:S02]  /*2e340*/  SHF.R.U32.HI R99, RZ, 0x8, R101 ;  /* 0x00000008ff637819 */ /* 0x000fe40000011665 */
[----:B------:R-:W-:Y:S02]  /*2e350*/  SHF.R.U32.HI R96, RZ, 0x8, R31 ;  /* 0x00000008ff607819 */ /* 0x000fe4000001161f */
[----:B------:R-:W-:Y:S01]  /*2e360*/  SHF.R.U32.HI R101, RZ, 0x8, R32 ;  /* 0x00000008ff657819 */ /* 0x000fe20000011620 */
[----:B------:R-:W4:Y:S01]  /*2e370*/  LDL.LU R31, [R1+0xd4] ;  /* 0x0000d400011f7983 */ /* 0x000f220000300800 */
[----:B------:R-:W-:-:S02]  /*2e380*/  LOP3.LUT R6, R6, 0xffff, RZ, 0xc0, !PT ;  /* 0x0000ffff06067812 */ /* 0x000fc400078ec0ff */
[----:B------:R-:W-:Y:S01]  /*2e390*/  LOP3.LUT R9, R9, 0xffff, RZ, 0xc0, !PT ;  /* 0x0000ffff09097812 */ /* 0x000fe200078ec0ff */
[----:B------:R-:W4:Y:S01]  /*2e3a0*/  LDL.LU R32, [R1+0x98] ;  /* 0x0000980001207983 */ /* 0x000f220000300800 */
[----:B------:R-:W-:Y:S02]  /*2e3b0*/  LOP3.LUT R7, R7, 0xffff, RZ, 0xc0, !PT ;  /* 0x0000ffff07077812 */ /* 0x000fe400078ec0ff */
[----:B------:R-:W-:Y:S01]  /*2e3c0*/  LOP3.LUT R10, R10, 0xffff, RZ, 0xc0, !PT ;  /* 0x0000ffff0a0a7812 */ /* 0x000fe200078ec0ff */
[----:B------:R-:W4:Y:S01]  /*2e3d0*/  LDL.LU R33, [R1+0xc8] ;  /* 0x0000c80001217983 */ /* 0x000f220000300800 */
[----:B------:R-:W-:Y:S02]  /*2e3e0*/  SHF.R.U32.HI R105, RZ, 0x8, R39 ;  /* 0x00000008ff697819 */ /* 0x000fe40000011627 */
[----:B------:R-:W-:Y:S01]  /*2e3f0*/  PRMT R46, R6, 0x3340, R9 ;  /* 0x00003340062e7816 */ /* 0x000fe20000000009 */
[----:B------:R-:W4:Y:S01]  /*2e400*/  LDL.LU R39, [R1+0x2c8] ;  /* 0x0002c80001277983 */ /* 0x000f220000300800 */
[----:B------:R-:W-:-:S02]  /*2e410*/  PRMT R23, R7, 0x3340, R10 ;  /* 0x0000334007177816 */ /* 0x000fc4000000000a */
[----:B------:R-:W-:Y:S02]  /*2e420*/  SHF.R.U32.HI R6, RZ, 0x8, R41 ;  /* 0x00000008ff067819 */ /* 0x000fe40000011629 */
[----:B------:R-:W-:Y:S01]  /*2e430*/  SHF.R.U32.HI R7, RZ, 0x8, R40 ;  /* 0x00000008ff077819 */ /* 0x000fe20000011628 */
[----:B------:R-:W4:Y:S04]  /*2e440*/  LDL.LU R41, [R1+0x94] ;  /* 0x0000940001297983 */ /* 0x000f280000300800 */
[----:B------:R-:W4:Y:S01]  /*2e450*/  LDL.LU R40, [R1+0xbc] ;  /* 0x0000bc0001287983 */ /* 0x000f220000300800 */
[----:B--2---:R-:W-:-:S03]  /*2e460*/  SHF.R.U32.HI R26, RZ, 0x8, R36 ;  /* 0x00000008ff1a7819 */ /* 0x004fc60000011624 */
[----:B------:R-:W2:Y:S04]  /*2e470*/  LDL.LU R36, [R1+0x2d0] ;  /* 0x0002d00001247983 */ /* 0x000ea80000300800 */
[----:B------:R-:W2:Y:S04]  /*2e480*/  LDL.LU R34, [R1+0x2cc] ;  /* 0x0002cc0001227983 */ /* 0x000ea80000300800 */
[----:B------:R-:W2:Y:S01]  /*2e490*/  LDL.LU R28, [R1+0x2c4] ;  /* 0x0002c400011c7983 */ /* 0x000ea20000300800 */
[----:B------:R-:W-:Y:S02]  /*2e4a0*/  LOP3.LUT R11, R11, 0xffff, RZ, 0xc0, !PT ;  /* 0x0000ffff0b0b7812 */ /* 0x000fe400078ec0ff */
[----:B------:R-:W-:-:S02]  /*2e4b0*/  LOP3.LUT R8, R8, 0xffff, RZ, 0xc0, !PT ;  /* 0x0000ffff08087812 */ /* 0x000fc400078ec0ff */
[--C-:B------:R-:W-:Y:S02]  /*2e4c0*/  PRMT R69, R11, 0x3340, R0.reuse ;  /* 0x000033400b457816 */ /* 0x100fe40000000000 */
[----:B------:R-:W-:Y:S02]  /*2e4d0*/  SHF.R.U32.HI R11, RZ, 0x8, R53 ;  /* 0x00000008ff0b7819 */ /* 0x000fe40000011635 */
[----:B------:R-:W-:Y:S02]  /*2e4e0*/  PRMT R53, R8, 0x3340, R0 ;  /* 0x0000334008357816 */ /* 0x000fe40000000000 */
[----:B------:R-:W-:Y:S02]  /*2e4f0*/  SHF.R.U32.HI R8, RZ, 0x8, R42 ;  /* 0x00000008ff087819 */ /* 0x000fe4000001162a */
[----:B------:R-:W-:Y:S02]  /*2e500*/  SHF.R.U32.HI R9, RZ, 0x8, R43 ;  /* 0x00000008ff097819 */ /* 0x000fe4000001162b */
[----:B------:R-:W-:-:S02]  /*2e510*/  LOP3.LUT R6, R6, 0xffff, RZ, 0xc0, !PT ;  /* 0x0000ffff06067812 */ /* 0x000fc400078ec0ff */
[----:B------:R-:W-:Y:S02]  /*2e520*/  LOP3.LUT R8, R8, 0xffff, RZ, 0xc0, !PT ;  /* 0x0000ffff08087812 */ /* 0x000fe400078ec0ff */
[----:B------:R-:W-:Y:S02]  /*2e530*/  SHF.R.U32.HI R86, RZ, 0x8, R86 ;  /* 0x00000008ff567819 */ /* 0x000fe40000011656 */
[----:B---3--:R-:W-:Y:S02]  /*2e540*/  SHF.R.U32.HI R10, RZ, 0x8, R48 ;  /* 0x00000008ff0a7819 */ /* 0x008fe40000011630 */
[----:B------:R-:W-:Y:S02]  /*2e550*/  LOP3.LUT R7, R7, 0xffff, RZ, 0xc0, !PT ;  /* 0x0000ffff07077812 */ /* 0x000fe400078ec0ff */
[----:B------:R-:W-:Y:S02]  /*2e560*/  LOP3.LUT R9, R9, 0xffff, RZ, 0xc0, !PT ;  /* 0x0000ffff09097812 */ /* 0x000fe400078ec0ff */
[----:B------:R-:W-:-:S02]  /*2e570*/  PRMT R48, R6, 0x3340, R8 ;  /* 0x0000334006307816 */ /* 0x000fc40000000008 */
[----:B----4-:R-:W-:Y:S02]  /*2e580*/  SHF.R.U32.HI R38, RZ, 0x8, R38 ;  /* 0x00000008ff267819 */ /* 0x010fe40000011626 */
[----:B------:R-:W-:Y:S02]  /*2e590*/  SHF.R.U32.HI R8, RZ, 0x8, R37 ;  /* 0x00000008ff087819 */ /* 0x000fe40000011625 */
[----:B------:R-:W-:Y:S02]  /*2e5a0*/  SHF.R.U32.HI R6, RZ, 0x8, R20 ;  /* 0x00000008ff067819 */ /* 0x000fe40000011614 */
[----:B------:R-:W-:Y:S02]  /*2e5b0*/  LOP3.LUT R86, R86, 0xffff, RZ, 0xc0, !PT ;  /* 0x0000ffff56567812 */ /* 0x000fe400078ec0ff */
[----:B------:R-:W-:Y:S02]  /*2e5c0*/  PRMT R42, R7, 0x3340, R9 ;  /* 0x00003340072a7816 */ /* 0x000fe40000000009 */
[----:B------:R-:W-:-:S02]  /*2e5d0*/  SHF.R.U32.HI R44, RZ, 0x8, R44 ;  /* 0x00000008ff2c7819 */ /* 0x000fc4000001162c */
[----:B------:R-:W-:Y:S02]  /*2e5e0*/  SHF.R.U32.HI R7, RZ, 0x8, R35 ;  /* 0x00000008ff077819 */ /* 0x000fe40000011623 */
[----:B------:R-:W-:Y:S01]  /*2e5f0*/  LOP3.LUT R26, R26, 0xffff, RZ, 0xc0, !PT ;  /* 0x0000ffff1a1a7812 */ /* 0x000fe200078ec0ff */
[----:B------:R-:W3:Y:S01]  /*2e600*/  LDL.LU R35, [R1+0x2c0] ;  /* 0x0002c00001237983 */ /* 0x000ee20000300800 */
[----:B------:R-:W-:Y:S02]  /*2e610*/  LOP3.LUT R8, R8, 0xffff, RZ, 0xc0, !PT ;  /* 0x0000ffff08087812 */ /* 0x000fe400078ec0ff */
[----:B------:R-:W-:Y:S01]  /*2e620*/  LOP3.LUT R38, R38, 0xffff, RZ, 0xc0, !PT ;  /* 0x0000ffff26267812 */ /* 0x000fe200078ec0ff */
[----:B------:R-:W4:Y:S01]  /*2e630*/  LDL.LU R37, [R1+0x2ac] ;  /* 0x0002ac0001257983 */ /* 0x000f220000300800 */
[----:B------:R-:W-:Y:S02]  /*2e640*/  LOP3.LUT R6, R6, 0xffff, RZ, 0xc0, !PT ;  /* 0x0000ffff06067812 */ /* 0x000fe400078ec0ff */
[----:B------:R-:W-:Y:S01]  /*2e650*/  PRMT R137, R86, 0x3340, R0 ;  /* 0x0000334056897816 */ /* 0x000fe20000000000 */
[----:B------:R-:W4:Y:S01]  /*2e660*/  LDL.LU R20, [R1+0x2b4] ;  /* 0x0002b40001147983 */ /* 0x000f220000300800 */
[----:B------:R-:W-:-:S02]  /*2e670*/  SHF.R.U32.HI R17, RZ, 0x8, R17 ;  /* 0x00000008ff117819 */ /* 0x000fc40000011611 */
[----:B------:R-:W-:Y:S01]  /*2e680*/  SHF.R.U32.HI R86, RZ, 0x8, R21 ;  /* 0x00000008ff567819 */ /* 0x000fe20000011615 */
[----:B------:R-:W4:Y:S01]  /*2e690*/  LDL.LU R30, [R1+0x2dc] ;  /* 0x0002dc00011e7983 */ /* 0x000f220000300800 */
[----:B------:R-:W-:Y:S02]  /*2e6a0*/  LOP3.LUT R44, R44, 0xffff, RZ, 0xc0, !PT ;  /* 0x0000ffff2c2c7812 */ /* 0x000fe400078ec0ff */
[----:B------:R-:W-:Y:S02]  /*2e6b0*/  LOP3.LUT R7, R7, 0xffff, RZ, 0xc0, !PT ;  /* 0x0000ffff07077812 */ /* 0x000fe400078ec0ff */
[----:B------:R-:W-:Y:S02]  /*2e6c0*/  PRMT R26, R26, 0x3340, R8 ;  /* 0x000033401a1a7816 */ /* 0x000fe40000000008 */
[----:B------:R-:W-:Y:S02]  /*2e6d0*/  PRMT R38, R38, 0x3340, R6 ;  /* 0x0000334026267816 */ /* 0x000fe40000000006 */
[----:B------:R-:W-:-:S02]  /*2e6e0*/  LOP3.LUT R17, R17, 0xffff, RZ, 0xc0, !PT ;  /* 0x0000ffff11117812 */ /* 0x000fc400078ec0ff */
[----:B------:R-:W-:Y:S02]  /*2e6f0*/  SHF.R.U32.HI R6, RZ, 0x8, R31 ;  /* 0x00000008ff067819 */ /* 0x000fe4000001161f */
[----:B------:R-:W-:Y:S02]  /*2e700*/  SHF.R.U32.HI R8, RZ, 0x8, R33 ;  /* 0x00000008ff087819 */ /* 0x000fe40000011621 */
[----:B------:R-:W-:Y:S02]  /*2e710*/  SHF.R.U32.HI R29, RZ, 0x8, R29 ;  /* 0x00000008ff1d7819 */ /* 0x000fe4000001161d */
[----:B------:R-:W-:Y:S02]  /*2e720*/  LOP3.LUT R86, R86, 0xffff, RZ, 0xc0, !PT ;  /* 0x0000ffff56567812 */ /* 0x000fe400078ec0ff */
[----:B------:R-:W-:Y:S02]  /*2e730*/  PRMT R44, R44, 0x3340, R7 ;  /* 0x000033402c2c7816 */ /* 0x000fe40000000007 */
[----:B------:R-:W-:-:S02]  /*2e740*/  SHF.R.U32.HI R7, RZ, 0x8, R32 ;  /* 0x00000008ff077819 */ /* 0x000fc40000011620 */
[----:B------:R-:W-:Y:S01]  /*2e750*/  LOP3.LUT R6, R6, 0xffff, RZ, 0xc0, !PT ;  /* 0x0000ffff06067812 */ /* 0x000fe200078ec0ff */
[----:B------:R-:W4:Y:S01]  /*2e760*/  LDL.LU R32, [R1+0x2a8] ;  /* 0x0002a80001207983 */ /* 0x000f220000300800 */
[----:B------:R-:W-:Y:S02]  /*2e770*/  LOP3.LUT R8, R8, 0xffff, RZ, 0xc0, !PT ;  /* 0x0000ffff08087812 */ /* 0x000fe400078ec0ff */
[----:B------:R-:W-:Y:S02]  /*2e780*/  LOP3.LUT R29, R29, 0xffff, RZ, 0xc0, !PT ;  /* 0x0000ffff1d1d7812 */ /* 0x000fe400078ec0ff */
[----:B------:R-:W-:Y:S02]  /*2e790*/  PRMT R86, R17, 0x3340, R86 ;  /* 0x0000334011567816 */ /* 0x000fe40000000056 */
[----:B------:R-:W-:Y:S01]  /*2e7a0*/  LOP3.LUT R96, R96, 0xffff, RZ, 0xc0, !PT ;  /* 0x0000ffff60607812 */ /* 0x000fe200078ec0ff */
[----:B------:R-:W4:Y:S01]  /*2e7b0*/  LDL.LU R17, [R1+0x2d8] ;  /* 0x0002d80001117983 */ /* 0x000f220000300800 */
[----:B------:R-:W-:-:S02]  /*2e7c0*/  SHF.R.U32.HI R97, RZ, 0x8, R24 ;  /* 0x00000008ff617819 */ /* 0x000fc40000011618 */
[----:B------:R-:W-:Y:S01]  /*2e7d0*/  SHF.R.U32.HI R9, RZ, 0x8, R41 ;  /* 0x00000008ff097819 */ /* 0x000fe20000011629 */
[----:B------:R-:W4:Y:S01]  /*2e7e0*/  LDL.LU R24, [R1+0x204] ;  /* 0x0002040001187983 */ /* 0x000f220000300800 */
[----:B------:R-:W-:Y:S02]  /*2e7f0*/  SHF.R.U32.HI R41, RZ, 0x8, R40 ;  /* 0x00000008ff297819 */ /* 0x000fe40000011628 */
[----:B------:R-:W-:Y:S01]  /*2e800*/  PRMT R40, R6, 0x3340, R8 ;  /* 0x0000334006287816 */ /* 0x000fe20000000008 */
[----:B------:R-:W4:Y:S01]  /*2e810*/  LDL.LU R31, [R1+0x2d4] ;  /* 0x0002d400011f7983 */ /* 0x000f220000300800 */
[----:B------:R-:W-:-:S03]  /*2e820*/  PRMT R96, R29, 0x3340, R96 ;  /* 0x000033401d607816 */ /* 0x000fc60000000060 */
[----:B------:R-:W4:Y:S01]  /*2e830*/  LDL.LU R33, [R1+0xdc] ;  /* 0x0000dc0001217983 */ /* 0x000f220000300800 */
[----:B--2---:R-:W-:-:S03]  /*2e840*/  SHF.R.U32.HI R6, RZ, 0x8, R28 ;  /* 0x00000008ff067819 */ /* 0x004fc6000001161c */
[----:B------:R-:W2:Y:S04]  /*2e850*/  LDL.LU R28, [R1+0x200] ;  /* 0x00020000011c7983 */ /* 0x000ea80000300800 */
[----:B------:R-:W2:Y:S04]  /*2e860*/  LDL.LU R29, [R1+0x2e0] ;  /* 0x0002e000011d7983 */ /* 0x000ea80000300800 */
[----:B------:R-:W2:Y:S01]  /*2e870*/  LDL.LU R25, [R1+0x2e4] ;  /* 0x0002e40001197983 */ /* 0x000ea20000300800 */
[----:B------:R-:W-:Y:S02]  /*2e880*/  SHF.R.U32.HI R36, RZ, 0x8, R36 ;  /* 0x00000008ff247819 */ /* 0x000fe40000011624 */
[----:B------:R-:W-:-:S02]  /*2e890*/  SHF.R.U32.HI R12, RZ, 0x8, R89 ;  /* 0x00000008ff0c7819 */ /* 0x000fc40000011659 */
[----:B------:R-:W-:Y:S02]  /*2e8a0*/  LOP3.LUT R7, R7, 0xffff, RZ, 0xc0, !PT ;  /* 0x0000ffff07077812 */ /* 0x000fe400078ec0ff */
[----:B------:R-:W-:Y:S02]  /*2e8b0*/  LOP3.LUT R9, R9, 0xffff, RZ, 0xc0, !PT ;  /* 0x0000ffff09097812 */ /* 0x000fe400078ec0ff */
[----:B------:R-:W-:Y:S02]  /*2e8c0*/  SHF.R.U32.HI R91, RZ, 0x8, R27 ;  /* 0x00000008ff5b7819 */ /* 0x000fe4000001161b */
[----:B------:R-:W-:Y:S02]  /*2e8d0*/  LOP3.LUT R36, R36, 0xffff, RZ, 0xc0, !PT ;  /* 0x0000ffff24247812 */ /* 0x000fe400078ec0ff */
[----:B------:R-:W-:Y:S02]  /*2e8e0*/  LOP3.LUT R6, R6, 0xffff, RZ, 0xc0, !PT ;  /* 0x0000ffff06067812 */ /* 0x000fe400078ec0ff */
[----:B------:R-:W-:-:S02]  /*2e8f0*/  LOP3.LUT R12, R12, 0xffff, RZ, 0xc0, !PT ;  /* 0x0000ffff0c0c7812 */ /* 0x000fc400078ec0ff */
[----:B------:R-:W-:Y:S02]  /*2e900*/  PRMT R27, R7, 0x3340, R9 ;  /* 0x00003340071b7816 */ /* 0x000fe40000000009 */
[----:B------:R-:W-:Y:S02]  /*2e910*/  PRMT R36, R36, 0x3340, R6 ;  /* 0x0000334024247816 */ /* 0x000fe40000000006 */
[----:B------:R-:W-:Y:S02]  /*2e920*/  PRMT R89, R12, 0x3340, R0 ;  /* 0x000033400c597816 */ /* 0x000fe40000000000 */
[----:B---3--:R-:W-:Y:S02]  /*2e930*/  SHF.R.U32.HI R7, RZ, 0x8, R35 ;  /* 0x00000008ff077819 */ /* 0x008fe40000011623 */
[----:B----4-:R-:W-:Y:S02]  /*2e940*/  SHF.R.U32.HI R35, RZ, 0x8, R37 ;  /* 0x00000008ff237819 */ /* 0x010fe40000011625 */
[----:B------:R-:W-:-:S02]  /*2e950*/  SHF.R.U32.HI R37, RZ, 0x8, R20 ;  /* 0x00000008ff257819 */ /* 0x000fc40000011614 */
[----:B------:R-:W3:Y:S04]  /*2e960*/  LDL.LU R20, [R1+0x2e8] ;  /* 0x0002e80001147983 */ /* 0x000ee80000300800 */
[----:B------:R-:W4:Y:S04]  /*2e970*/  LDL.LU R21, [R1+0x2ec] ;  /* 0x0002ec0001157983 */ /* 0x000f280000300800 */
[----:B------:R-:W3:Y:S01]  /*2e980*/  LDL.LU R12, [R1+0x2f4] ;  /* 0x0002f400010c7983 */ /* 0x000ee20000300800 */
[----:B------:R-:W-:Y:S02]  /*2e990*/  SHF.R.U32.HI R16, RZ, 0x8, R4 ;  /* 0x00000008ff107819 */ /* 0x000fe40000011604 */
[----:B------:R-:W-:-:S02]  /*2e9a0*/  SHF.R.U32.HI R6, RZ, 0x8, R24 ;  /* 0x00000008ff067819 */ /* 0x000fc40000011618 */
[----:B--2---:R-:W-:Y:S02]  /*2e9b0*/  SHF.R.U32.HI R24, RZ, 0x8, R25 ;  /* 0x00000008ff187819 */ /* 0x004fe40000011619 */
[----:B------:R-:W-:Y:S02]  /*2e9c0*/  SHF.R.U32.HI R25, RZ, 0x8, R2 ;  /* 0x00000008ff197819 */ /* 0x000fe40000011602 */
[----:B------:R-:W2:Y:S04]  /*2e9d0*/  LDL.LU R2, [R1+0x2128] ;  /* 0x0021280001027983 */ /* 0x000ea80000300800 */
[----:B------:R-:W4:Y:S01]  /*2e9e0*/  LDL.LU R4, [R1+0x2124] ;  /* 0x0021240001047983 */ /* 0x000f220000300800 */
[----:B------:R-:W-:Y:S02]  /*2e9f0*/  SHF.R.U32.HI R34, RZ, 0x8, R34 ;  /* 0x00000008ff227819 */ /* 0x000fe40000011622 */
[----:B------:R-:W-:-:S02]  /*2ea00*/  LOP3.LUT R7, R7, 0xffff, RZ, 0xc0, !PT ;  /* 0x0000ffff07077812 */ /* 0x000fc400078ec0ff */
[----:B------:R-:W-:-:S04]  /*2ea10*/  LOP3.LUT R34, R34, 0xffff, RZ, 0xc0, !PT ;  /* 0x0000ffff22227812 */ /* 0x000fc800078ec0ff */
[----:B------:R-:W-:Y:S02]  /*2ea20*/  PRMT R34, R34, 0x3340, R7 ;  /* 0x0000334022227816 */ /* 0x000fe40000000007 */
        /* <DEDUP_REMOVED lines=11> */
[----:B------:R-:W-:Y:S02]  /*2eae0*/  PRMT R136, R136, 0x3340, R83 ;  /* 0x0000334088887816 */ /* 0x000fe40000000053 */
[----:B------:R-:W-:Y:S02]  /*2eaf0*/  PRMT R82, R13, 0x3340, R14 ;  /* 0x000033400d527816 */ /* 0x000fe4000000000e */
[----:B------:R-:W-:Y:S02]  /*2eb00*/  PRMT R83, R15, 0x3340, R0 ;  /* 0x000033400f537816 */ /* 0x000fe40000000000 */
[----:B------:R-:W-:Y:S02]  /*2eb10*/  SHF.R.U32.HI R15, RZ, 0x8, R221 ;  /* 0x00000008ff0f7819 */ /* 0x000fe400000116dd */
[----:B---3--:R-:W-:Y:S02]  /*2eb20*/  SHF.R.U32.HI R14, RZ, 0x8, R12 ;  /* 0x00000008ff0e7819 */ /* 0x008fe4000001160c */
[----:B--2---:R-:W-:-:S02]  /*2eb30*/  SHF.R.U32.HI R17, RZ, 0x8, R2 ;  /* 0x00000008ff117819 */ /* 0x004fc40000011602 */
[----:B------:R-:W2:Y:S01]  /*2eb40*/  LDL.LU R2, [R1+0x2120] ;  /* 0x0021200001027983 */ /* 0x000ea20000300800 */
[----:B----4-:R-:W-:-:S03]  /*2eb50*/  SHF.R.U32.HI R12, RZ, 0x8, R4 ;  /* 0x00000008ff0c7819 */ /* 0x010fc60000011604 */
[----:B------:R-:W3:Y:S04]  /*2eb60*/  LDL.LU R221, [R1+0x211c] ;  /* 0x00211c0001dd7983 */ /* 0x000ee80000300800 */
[----:B------:R-:W4:Y:S01]  /*2eb70*/  LDL.LU R4, [R1+0x2118] ;  /* 0x0021180001047983 */ /* 0x000f220000300800 */
[----:B------:R-:W-:-:S04]  /*2eb80*/  LOP3.LUT R11, R11, 0xffff, RZ, 0xc0, !PT ;  /* 0x0000ffff0b0b7812 */ /* 0x000fc800078ec0ff */
[--C-:B------:R-:W-:Y:S02]  /*2eb90*/  PRMT R47, R11, 0x3340, R0.reuse ;  /* 0x000033400b2f7816 */ /* 0x100fe40000000000 */
[----:B------:R-:W-:Y:S02]  /*2eba0*/  SHF.R.U32.HI R11, RZ, 0x8, R49 ;  /* 0x00000008ff0b7819 */ /* 0x000fe40000011631 */
[----:B------:R-:W-:Y:S02]  /*2ebb0*/  LOP3.LUT R10, R10, 0xffff, RZ, 0xc0, !PT ;  /* 0x0000ffff0a0a7812 */ /* 0x000fe400078ec0ff */
[----:B------:R-:W-:Y:S02]  /*2ebc0*/  LOP3.LUT R11, R11, 0xffff, RZ, 0xc0, !PT ;  /* 0x0000ffff0b0b7812 */ /* 0x000fe400078ec0ff */
[--C-:B------:R-:W-:Y:S02]  /*2ebd0*/  PRMT R49, R10, 0x3340, R0.reuse ;  /* 0x000033400a317816 */ /* 0x100fe40000000000 */
[----:B------:R-:W-:-:S02]  /*2ebe0*/  PRMT R43, R11, 0x3340, R0 ;  /* 0x000033400b2b7816 */ /* 0x000fc40000000000 */
[----:B--2---:R-:W-:Y:S02]  /*2ebf0*/  SHF.R.U32.HI R13, RZ, 0x8, R2 ;  /* 0x00000008ff0d7819 */ /* 0x004fe40000011602 */
[----:B------:R-:W2:Y:S01]  /*2ec00*/  LDL.LU R2, [R1+0x2114] ;  /* 0x0021140001027983 */ /* 0x000ea20000300800 */
[----:B---3--:R-:W-:-:S03]  /*2ec10*/  SHF.R.U32.HI R10, RZ, 0x8, R221 ;  /* 0x00000008ff0a7819 */ /* 0x008fc600000116dd */
[----:B------:R-:W3:Y:S01]  /*2ec20*/  LDL.LU R221, [R1+0x2110] ;  /* 0x0021100001dd7983 */ /* 0x000ee20000300800 */
[----:B----4-:R-:W-:-:S03]  /*2ec30*/  SHF.R.U32.HI R11, RZ, 0x8, R4 ;  /* 0x00000008ff0b7819 */ /* 0x010fc60000011604 */
[----:B------:R-:W4:Y:S01]  /*2ec40*/  LDL.LU R4, [R1+0x210c] ;  /* 0x00210c0001047983 */ /* 0x000f220000300800 */
[----:B------:R-:W-:Y:S02]  /*2ec50*/  SHF.R.U32.HI R30, RZ, 0x8, R30 ;  /* 0x00000008ff1e7819 */ /* 0x000fe4000001161e */
[----:B------:R-:W-:Y:S02]  /*2ec60*/  SHF.R.U32.HI R32, RZ, 0x8, R32 ;  /* 0x00000008ff207819 */ /* 0x000fe40000011620 */
[----:B------:R-:W-:Y:S02]  /*2ec70*/  LOP3.LUT R30, R30, 0xffff, RZ, 0xc0, !PT ;  /* 0x0000ffff1e1e7812 */ /* 0x000fe400078ec0ff */
[----:B------:R-:W-:Y:S02]  /*2ec80*/  LOP3.LUT R7, R7, 0xffff, RZ, 0xc0, !PT ;  /* 0x0000ffff07077812 */ /* 0x000fe400078ec0ff */
[----:B------:R-:W-:Y:S02]  /*2ec90*/  LOP3.LUT R32, R32, 0xffff, RZ, 0xc0, !PT ;  /* 0x0000ffff20207812 */ /* 0x000fe400078ec0ff */
[----:B------:R-:W-:-:S02]  /*2eca0*/  LOP3.LUT R6, R6, 0xffff, RZ, 0xc0, !PT ;  /* 0x0000ffff06067812 */ /* 0x000fc400078ec0ff */
[----:B------:R-:W-:Y:S02]  /*2ecb0*/  PRMT R30, R30, 0x3340, R7 ;  /* 0x000033401e1e7816 */ /* 0x000fe40000000007 */
[----:B------:R-:W-:Y:S02]  /*2ecc0*/  SHF.R.U32.HI R7, RZ, 0x8, R243 ;  /* 0x00000008ff077819 */ /* 0x000fe400000116f3 */
[----:B------:R-:W-:Y:S02]  /*2ecd0*/  PRMT R32, R32, 0x3340, R6 ;  /* 0x0000334020207816 */ /* 0x000fe40000000006 */
[----:B--2---:R-:W-:Y:S02]  /*2ece0*/  SHF.R.U32.HI R9, RZ, 0x8, R2 ;  /* 0x00000008ff097819 */ /* 0x004fe40000011602 */
[----:B------:R-:W2:Y:S01]  /*2ecf0*/  LDL.LU R2, [R1+0x2108] ;  /* 0x0021080001027983 */ /* 0x000ea20000300800 */
[----:B---3--:R-:W-:-:S03]  /*2ed00*/  SHF.R.U32.HI R8, RZ, 0x8, R221 ;  /* 0x00000008ff087819 */ /* 0x008fc600000116dd */
[----:B------:R-:W3:Y:S01]  /*2ed10*/  LDL.LU R243, [R1+0x2104] ;  /* 0x0021040001f37983 */ /* 0x000ee20000300800 */
[----:B----4-:R-:W-:-:S03]  /*2ed20*/  SHF.R.U32.HI R6, RZ, 0x8, R4 ;  /* 0x00000008ff067819 */ /* 0x010fc60000011604 */
[----:B------:R-:W4:Y:S04]  /*2ed30*/  LDL.LU R221, [R1+0x2100] ;  /* 0x0021000001dd7983 */ /* 0x000f280000300800 */
[----:B------:R-:W4:Y:S01]  /*2ed40*/  LDL.LU R4, [R1+0x20fc] ;  /* 0x0020fc0001047983 */ /* 0x000f220000300800 */
[----:B------:R-:W-:-:S04]  /*2ed50*/  SHF.R.U32.HI R252, RZ, 0x8, R3 ;  /* 0x00000008fffc7819 */ /* 0x000fc80000011603 */
[----:B------:R-:W-:-:S04]  /*2ed60*/  LOP3.LUT R3, R252, 0xffff, RZ, 0xc0, !PT ;  /* 0x0000fffffc037812 */ /* 0x000fc800078ec0ff */
[----:B------:R-:W-:Y:S02]  /*2ed70*/  PRMT R3, R3, 0x3340, R0 ;  /* 0x0000334003037816 */ /* 0x000fe40000000000 */
[----:B------:R-:W-:-:S04]  /*2ed80*/  SHF.R.U32.HI R5, RZ, 0x8, R5 ;  /* 0x00000008ff057819 */ /* 0x000fc80000011605 */
[----:B------:R-:W-:Y:S02]  /*2ed90*/  LOP3.LUT R5, R5, 0xffff, RZ, 0xc0, !PT ;  /* 0x0000ffff05057812 */ /* 0x000fe400078ec0ff */
[--C-:B------:R-:W-:Y:S02]  /*2eda0*/  PRMT R190, R190, 0x3340, R0.reuse ;  /* 0x00003340bebe7816 */ /* 0x100fe40000000000 */
[----:B------:R-:W-:Y:S02]  /*2edb0*/  PRMT R5, R5, 0x3340, R0 ;  /* 0x0000334005057816 */ /* 0x000fe40000000000 */
[----:B------:R-:W-:Y:S02]  /*2edc0*/  LOP3.LUT R191, R191, 0xffff, RZ, 0xc0, !PT ;  /* 0x0000ffffbfbf7812 */ /* 0x000fe400078ec0ff */
[----:B------:R-:W-:Y:S02]  /*2edd0*/  LOP3.LUT R192, R192, 0xffff, RZ, 0xc0, !PT ;  /* 0x0000ffffc0c07812 */ /* 0x000fe400078ec0ff */
[----:B------:R-:W-:-:S02]  /*2ede0*/  LOP3.LUT R193, R193, 0xffff, RZ, 0xc0, !PT ;  /* 0x0000ffffc1c17812 */ /* 0x000fc400078ec0ff */
[----:B------:R-:W-:Y:S02]  /*2edf0*/  SHF.R.U32.HI R195, RZ, 0x8, R195 ;  /* 0x00000008ffc37819 */ /* 0x000fe400000116c3 */
[----:B------:R-:W-:Y:S02]  /*2ee00*/  PRMT R191, R191, 0x3340, R0 ;  /* 0x00003340bfbf7816 */ /* 0x000fe40000000000 */
[----:B------:R-:W-:Y:S02]  /*2ee10*/  PRMT R190, R251, 0x5410, R190 ;  /* 0x00005410fbbe7816 */ /* 0x000fe400000000be */
[--C-:B------:R-:W-:Y:S02]  /*2ee20*/  PRMT R192, R192, 0x3340, R0.reuse ;  /* 0x00003340c0c07816 */ /* 0x100fe40000000000 */
[----:B------:R-:W-:Y:S02]  /*2ee30*/  LOP3.LUT R194, R194, 0xffff, RZ, 0xc0, !PT ;  /* 0x0000ffffc2c27812 */ /* 0x000fe400078ec0ff */
[----:B------:R-:W-:-:S02]  /*2ee40*/  PRMT R193, R193, 0x3340, R0 ;  /* 0x00003340c1c17816 */ /* 0x000fc40000000000 */
[----:B------:R-:W-:Y:S02]  /*2ee50*/  LOP3.LUT R195, R195, 0xffff, RZ, 0xc0, !PT ;  /* 0x0000ffffc3c37812 */ /* 0x000fe400078ec0ff */
[----:B------:R-:W-:Y:S02]  /*2ee60*/  PRMT R191, R250, 0x5410, R191 ;  /* 0x00005410fabf7816 */ /* 0x000fe400000000bf */
[----:B------:R-:W-:Y:S02]  /*2ee70*/  SHF.R.U32.HI R198, RZ, 0x8, R198 ;  /* 0x00000008ffc67819 */ /* 0x000fe400000116c6 */
[----:B------:R-:W-:Y:S02]  /*2ee80*/  PRMT R192, R249, 0x5410, R192 ;  /* 0x00005410f9c07816 */ /* 0x000fe400000000c0 */
[--C-:B------:R-:W-:Y:S02]  /*2ee90*/  PRMT R194, R194, 0x3340, R0.reuse ;  /* 0x00003340c2c27816 */ /* 0x100fe40000000000 */
[----:B------:R-:W-:-:S02]  /*2eea0*/  PRMT R195, R195, 0x3340, R0 ;  /* 0x00003340c3c37816 */ /* 0x000fc40000000000 */
[----:B------:R-:W-:Y:S02]  /*2eeb0*/  LOP3.LUT R198, R198, 0xffff, RZ, 0xc0, !PT ;  /* 0x0000ffffc6c67812 */ /* 0x000fe400078ec0ff */
[----:B------:R-:W-:Y:S02]  /*2eec0*/  LOP3.LUT R200, R200, 0xffff, RZ, 0xc0, !PT ;  /* 0x0000ffffc8c87812 */ /* 0x000fe400078ec0ff */
[--C-:B------:R-:W-:Y:S02]  /*2eed0*/  PRMT R198, R198, 0x3340, R0.reuse ;  /* 0x00003340c6c67816 */ /* 0x100fe40000000000 */
[----:B------:R-:W-:Y:S02]  /*2eee0*/  LOP3.LUT R201, R201, 0xffff, RZ, 0xc0, !PT ;  /* 0x0000ffffc9c97812 */ /* 0x000fe400078ec0ff */
[----:B------:R-:W-:Y:S02]  /*2eef0*/  LOP3.LUT R202, R202, 0xffff, RZ, 0xc0, !PT ;  /* 0x0000ffffcaca7812 */ /* 0x000fe400078ec0ff */
[----:B------:R-:W-:-:S02]  /*2ef00*/  PRMT R200, R200, 0x3340, R0 ;  /* 0x00003340c8c87816 */ /* 0x000fc40000000000 */
[--C-:B------:R-:W-:Y:S02]  /*2ef10*/  PRMT R201, R201, 0x3340, R0.reuse ;  /* 0x00003340c9c97816 */ /* 0x100fe40000000000 */
[----:B------:R-:W-:Y:S02]  /*2ef20*/  LOP3.LUT R203, R203, 0xffff, RZ, 0xc0, !PT ;  /* 0x0000ffffcbcb7812 */ /* 0x000fe400078ec0ff */
[--C-:B------:R-:W-:Y:S02]  /*2ef30*/  PRMT R202, R202, 0x3340, R0.reuse ;  /* 0x00003340caca7816 */ /* 0x100fe40000000000 */
[----:B------:R-:W-:Y:S02]  /*2ef40*/  LOP3.LUT R204, R204, 0xffff, RZ, 0xc0, !PT ;  /* 0x0000ffffcccc7812 */ /* 0x000fe400078ec0ff */
[----:B------:R-:W-:Y:S02]  /*2ef50*/  PRMT R203, R203, 0x3340, R0 ;  /* 0x00003340cbcb7816 */ /* 0x000fe40000000000 */
[----:B------:R-:W-:-:S02]  /*2ef60*/  LOP3.LUT R206, R206, 0xffff, RZ, 0xc0, !PT ;  /* 0x0000ffffcece7812 */ /* 0x000fc400078ec0ff */
        /* <DEDUP_REMOVED lines=9> */
[----:B------:R-:W-:Y:S02]  /*2f000*/  PRMT R211, R211, 0x3340, R0 ;  /* 0x00003340d3d37816 */ /* 0x000fe40000000000 */
[----:B------:R-:W-:Y:S02]  /*2f010*/  LOP3.LUT R213, R213, 0xffff, RZ, 0xc0, !PT ;  /* 0x0000ffffd5d57812 */ /* 0x000fe400078ec0ff */
[----:B------:R-:W-:-:S02]  /*2f020*/  SHF.R.U32.HI R216, RZ, 0x8, R216 ;  /* 0x00000008ffd87819 */ /* 0x000fc400000116d8 */
[--C-:B------:R-:W-:Y:S02]  /*2f030*/  PRMT R213, R213, 0x3340, R0.reuse ;  /* 0x00003340d5d57816 */ /* 0x100fe40000000000 */
[----:B------:R-:W-:Y:S02]  /*2f040*/  LOP3.LUT R214, R214, 0xffff, RZ, 0xc0, !PT ;  /* 0x0000ffffd6d67812 */ /* 0x000fe400078ec0ff */
[----:B------:R-:W-:Y:S02]  /*2f050*/  LOP3.LUT R216, R216, 0xffff, RZ, 0xc0, !PT ;  /* 0x0000ffffd8d87812 */ /* 0x000fe400078ec0ff */
[----:B------:R-:W-:Y:S02]  /*2f060*/  SHF.R.U32.HI R217, RZ, 0x8, R217 ;  /* 0x00000008ffd97819 */ /* 0x000fe400000116d9 */
[--C-:B------:R-:W-:Y:S02]  /*2f070*/  PRMT R214, R214, 0x3340, R0.reuse ;  /* 0x00003340d6d67816 */ /* 0x100fe40000000000 */
[----:B------:R-:W-:-:S02]  /*2f080*/  PRMT R216, R216, 0x3340, R0 ;  /* 0x00003340d8d87816 */ /* 0x000fc40000000000 */
[----:B------:R-:W-:Y:S02]  /*2f090*/  LOP3.LUT R217, R217, 0xffff, RZ, 0xc0, !PT ;  /* 0x0000ffffd9d97812 */ /* 0x000fe400078ec0ff */
[----:B------:R-:W-:Y:S02]  /*2f0a0*/  LOP3.LUT R187, R187, 0xffff, RZ, 0xc0, !PT ;  /* 0x0000ffffbbbb7812 */ /* 0x000fe400078ec0ff */
[--C-:B------:R-:W-:Y:S02]  /*2f0b0*/  PRMT R217, R217, 0x3340, R0.reuse ;  /* 0x00003340d9d97816 */ /* 0x100fe40000000000 */
[----:B------:R-:W-:Y:S02]  /*2f0c0*/  PRMT R187, R187, 0x3340, R0 ;  /* 0x00003340bbbb7816 */ /* 0x000fe40000000000 */
[----:B------:R-:W-:Y:S02]  /*2f0d0*/  LOP3.LUT R181, R181, 0xffff, RZ, 0xc0, !PT ;  /* 0x0000ffffb5b57812 */ /* 0x000fe400078ec0ff */
[----:B------:R-:W-:-:S02]  /*2f0e0*/  PRMT R187, R186, 0x5410, R187 ;  /* 0x00005410babb7816 */ /* 0x000fc400000000bb */
[----:B------:R-:W-:Y:S02]  /*2f0f0*/  PRMT R186, R188, 0x5410, R189 ;  /* 0x00005410bcba7816 */ /* 0x000fe400000000bd */
[----:B------:R-:W-:Y:S02]  /*2f100*/  LOP3.LUT R175, R175, 0xffff, RZ, 0xc0, !PT ;  /* 0x0000ffffafaf7812 */ /* 0x000fe400078ec0ff */
[----:B------:R-:W-:Y:S02]  /*2f110*/  PRMT R182, R182, 0x5410, R183 ;  /* 0x00005410b6b67816 */ /* 0x000fe400000000b7 */
[----:B------:R-:W-:Y:S02]  /*2f120*/  PRMT R181, R181, 0x3340, R0 ;  /* 0x00003340b5b57816 */ /* 0x000fe40000000000 */
[----:B------:R-:W-:Y:S02]  /*2f130*/  LOP3.LUT R177, R177, 0xffff, RZ, 0xc0, !PT ;  /* 0x0000ffffb1b17812 */ /* 0x000fe400078ec0ff */
[----:B------:R-:W-:-:S02]  /*2f140*/  PRMT R183, R184, 0x5410, R185 ;  /* 0x00005410b8b77816 */ /* 0x000fc400000000b9 */
[--C-:B------:R-:W-:Y:S02]  /*2f150*/  PRMT R175, R175, 0x3340, R0.reuse ;  /* 0x00003340afaf7816 */ /* 0x100fe40000000000 */
[----:B------:R-:W-:Y:S02]  /*2f160*/  PRMT R178, R178, 0x5410, R179 ;  /* 0x00005410b2b27816 */ /* 0x000fe400000000b3 */
[----:B------:R-:W-:Y:S02]  /*2f170*/  PRMT R177, R177, 0x3340, R0 ;  /* 0x00003340b1b17816 */ /* 0x000fe40000000000 */
[----:B------:R-:W-:Y:S02]  /*2f180*/  SHF.R.U32.HI R169, RZ, 0x8, R169 ;  /* 0x00000008ffa97819 */ /* 0x000fe400000116a9 */
[----:B------:R-:W-:Y:S02]  /*2f190*/  PRMT R179, R180, 0x5410, R181 ;  /* 0x00005410b4b37816 */ /* 0x000fe400000000b5 */
[----:B------:R-:W-:-:S02]  /*2f1a0*/  LOP3.LUT R167, R167, 0xffff, RZ, 0xc0, !PT ;  /* 0x0000ffffa7a77812 */ /* 0x000fc400078ec0ff */
[----:B------:R-:W-:Y:S02]  /*2f1b0*/  PRMT R174, R174, 0x5410, R175 ;  /* 0x00005410aeae7816 */ /* 0x000fe400000000af */
[----:B------:R-:W-:Y:S02]  /*2f1c0*/  LOP3.LUT R169, R169, 0xffff, RZ, 0xc0, !PT ;  /* 0x0000ffffa9a97812 */ /* 0x000fe400078ec0ff */
[----:B------:R-:W-:Y:S02]  /*2f1d0*/  PRMT R175, R176, 0x5410, R177 ;  /* 0x00005410b0af7816 */ /* 0x000fe400000000b1 */
[----:B------:R-:W-:Y:S02]  /*2f1e0*/  PRMT R167, R167, 0x3340, R0 ;  /* 0x00003340a7a77816 */ /* 0x000fe40000000000 */
[----:B------:R-:W-:Y:S02]  /*2f1f0*/  LOP3.LUT R163, R163, 0xffff, RZ, 0xc0, !PT ;  /* 0x0000ffffa3a37812 */ /* 0x000fe400078ec0ff */
[----:B------:R-:W-:-:S02]  /*2f200*/  PRMT R171, R171, 0x5410, R172 ;  /* 0x00005410abab7816 */ /* 0x000fc400000000ac */
[--C-:B------:R-:W-:Y:S02]  /*2f210*/  PRMT R169, R169, 0x3340, R0.reuse ;  /* 0x00003340a9a97816 */ /* 0x100fe40000000000 */
[----:B------:R-:W-:Y:S02]  /*2f220*/  LOP3.LUT R165, R165, 0xffff, RZ, 0xc0, !PT ;  /* 0x0000ffffa5a57812 */ /* 0x000fe400078ec0ff */
[----:B------:R-:W-:Y:S02]  /*2f230*/  PRMT R170, R170, 0x5410, R173 ;  /* 0x00005410aaaa7816 */ /* 0x000fe400000000ad */
[----:B------:R-:W-:Y:S02]  /*2f240*/  PRMT R163, R163, 0x3340, R0 ;  /* 0x00003340a3a37816 */ /* 0x000fe40000000000 */
[----:B------:R-:W-:Y:S02]  /*2f250*/  LOP3.LUT R159, R159, 0xffff, RZ, 0xc0, !PT ;  /* 0x0000ffff9f9f7812 */ /* 0x000fe400078ec0ff */
[----:B------:R-:W-:-:S02]  /*2f260*/  PRMT R166, R166, 0x5410, R167 ;  /* 0x00005410a6a67816 */ /* 0x000fc400000000a7 */
[----:B------:R-:W-:Y:S02]  /*2f270*/  PRMT R165, R165, 0x3340, R0 ;  /* 0x00003340a5a57816 */ /* 0x000fe40000000000 */
[----:B------:R-:W-:Y:S02]  /*2f280*/  LOP3.LUT R161, R161, 0xffff, RZ, 0xc0, !PT ;  /* 0x0000ffffa1a17812 */ /* 0x000fe400078ec0ff */
[----:B--2---:R-:W-:-:S04]  /*2f290*/  SHF.R.U32.HI R2, RZ, 0x8, R2 ;  /* 0x00000008ff027819 */ /* 0x004fc80000011602 */
[----:B------:R-:W-:Y:S02]  /*2f2a0*/  LOP3.LUT R252, R2, 0xffff, RZ, 0xc0, !PT ;  /* 0x0000ffff02fc7812 */ /* 0x000fe400078ec0ff */
[----:B------:R-:W2:Y:S02]  /*2f2b0*/  LDL.LU R2, [R1+0x20f8] ;  /* 0x0020f80001027983 */ /* 0x000ea40000300800 */
[----:B------:R-:W-:Y:S02]  /*2f2c0*/  PRMT R252, R252, 0x3340, R0 ;  /* 0x00003340fcfc7816 */ /* 0x000fe40000000000 */
[----:B------:R0:W-:Y:S04]  /*2f2d0*/  STL [R1+0x48], R3 ;  /* 0x0000480301007387 */ /* 0x0001e80000100800 */
[----:B0-----:R-:W2:Y:S04]  /*2f2e0*/  LDL.LU R3, [R1+0x20f4] ;  /* 0x0020f40001037983 */ /* 0x001ea80000300800 */
[----:B------:R3:W-:Y:S02]  /*2f2f0*/  STL [R1+0x44], R252 ;  /* 0x000044fc01007387 */ /* 0x0007e40000100800 */
[----:B---3--:R-:W-:-:S02]  /*2f300*/  SHF.R.U32.HI R252, RZ, 0x8, R243 ;  /* 0x00000008fffc7819 */ /* 0x008fc400000116f3 */
[----:B----4-:R-:W-:Y:S02]  /*2f310*/  SHF.R.U32.HI R243, RZ, 0x8, R221 ;  /* 0x00000008fff37819 */ /* 0x010fe400000116dd */
[----:B------:R-:W-:Y:S02]  /*2f320*/  SHF.R.U32.HI R221, RZ, 0x8, R4 ;  /* 0x00000008ffdd7819 */ /* 0x000fe40000011604 */
[----:B------:R-:W-:-:S03]  /*2f330*/  LOP3.LUT R4, R252, 0xffff, RZ, 0xc0, !PT ;  /* 0x0000fffffc047812 */ /* 0x000fc600078ec0ff */
[----:B------:R-:W-:Y:S01]  /*2f340*/  IMAD.MOV.U32 R252, RZ, RZ, R221 ;  /* 0x000000fffffc7224 */ /* 0x000fe200078e00dd */
[----:B------:R-:W-:Y:S01]  /*2f350*/  LOP3.LUT R243, R243, 0xffff, RZ, 0xc0, !PT ;  /* 0x0000fffff3f37812 */ /* 0x000fe200078ec0ff */
[----:B------:R-:W3:Y:S01]  /*2f360*/  LDL.LU R221, [R1+0x20f0] ;  /* 0x0020f00001dd7983 */ /* 0x000ee20000300800 */
[--C-:B------:R-:W-:Y:S02]  /*2f370*/  PRMT R4, R4, 0x3340, R0.reuse ;  /* 0x0000334004047816 */ /* 0x100fe40000000000 */
[----:B------:R-:W-:Y:S02]  /*2f380*/  LOP3.LUT R252, R252, 0xffff, RZ, 0xc0, !PT ;  /* 0x0000fffffcfc7812 */ /* 0x000fe400078ec0ff */
[--C-:B------:R-:W-:Y:S01]  /*2f390*/  PRMT R243, R243, 0x3340, R0.reuse ;  /* 0x00003340f3f37816 */ /* 0x100fe20000000000 */
[----:B------:R0:W-:Y:S01]  /*2f3a0*/  STL [R1+0x2c], R4 ;  /* 0x00002c0401007387 */ /* 0x0001e20000100800 */
[----:B------:R-:W-:-:S03]  /*2f3b0*/  PRMT R252, R252, 0x3340, R0 ;  /* 0x00003340fcfc7816 */ /* 0x000fc60000000000 */
[----:B0-----:R-:W4:Y:S04]  /*2f3c0*/  LDL.LU R4, [R1+0x20ec] ;  /* 0x0020ec0001047983 */ /* 0x001f280000300800 */
[----:B------:R0:W-:Y:S04]  /*2f3d0*/  STL [R1+0x30], R5 ;  /* 0x0000300501007387 */ /* 0x0001e80000100800 */
[----:B0-----:R-:W4:Y:S04]  /*2f3e0*/  LDL.LU R5, [R1+0x20e8] ;  /* 0x0020e80001057983 */ /* 0x001f280000300800 */
[----:B------:R0:W-:Y:S04]  /*2f3f0*/  STL [R1+0x28], R243 ;  /* 0x000028f301007387 */ /* 0x0001e80000100800 */
[----:B0-----:R-:W4:Y:S04]  /*2f400*/  LDL.LU R243, [R1+0x20e4] ;  /* 0x0020e40001f37983 */ /* 0x001f280000300800 */
[----:B------:R-:W-:Y:S04]  /*2f410*/  STL [R1+0x24], R252 ;  /* 0x000024fc01007387 */ /* 0x000fe80000100800 */
[----:B------:R0:W-:Y:S04]  /*2f420*/  STL [R1+0x5a8], R190 ;  /* 0x0005a8be01007387 */ /* 0x0001e80000100800 */
[----:B------:R1:W-:Y:S01]  /*2f430*/  STL [R1+0x5a4], R191 ;  /* 0x0005a4bf01007387 */ /* 0x0003e20000100800 */
[----:B0-----:R-:W-:-:S03]  /*2f440*/  PRMT R190, R248, 0x5410, R193 ;  /* 0x00005410f8be7816 */ /* 0x001fc600000000c1 */
[----:B------:R0:W-:Y:S01]  /*2f450*/  STL [R1+0x5a0], R192 ;  /* 0x0005a0c001007387 */ /* 0x0001e20000100800 */
[----:B-1----:R-:W-:-:S03]  /*2f460*/  PRMT R191, R247, 0x5410, R194 ;  /* 0x00005410f7bf7816 */ /* 0x002fc600000000c2 */
[----:B------:R1:W-:Y:S01]  /*2f470*/  STL [R1+0x59c], R190 ;  /* 0x00059cbe01007387 */ /* 0x0003e20000100800 */
[----:B0-----:R-:W-:-:S03]  /*2f480*/  PRMT R192, R246, 0x5410, R195 ;  /* 0x00005410f6c07816 */ /* 0x001fc600000000c3 */
[----:B------:R0:W-:Y:S01]  /*2f490*/  STL [R1+0x598], R191 ;  /* 0x000598bf01007387 */ /* 0x0001e20000100800 */
[----:B-1----:R-:W-:-:S03]  /*2f4a0*/  PRMT R190, R245, 0x5410, R196 ;  /* 0x00005410f5be7816 */ /* 0x002fc600000000c4 */
[----:B------:R1:W-:Y:S04]  /*2f4b0*/  STL [R1+0x594], R192 ;  /* 0x000594c001007387 */ /* 0x0003e80000100800 */
[----:B------:R1:W-:Y:S01]  /*2f4c0*/  STL [R1+0x590], R190 ;  /* 0x000590be01007387 */ /* 0x0003e20000100800 */
[----:B0-----:R-:W-:Y:S02]  /*2f4d0*/  PRMT R191, R244, 0x5410, R197 ;  /* 0x00005410f4bf7816 */ /* 0x001fe400000000c5 */
[----:B-1----:R-:W-:-:S03]  /*2f4e0*/  PRMT R192, R231, 0x5410, R198 ;  /* 0x00005410e7c07816 */ /* 0x002fc600000000c6 */
[----:B------:R0:W-:Y:S01]  /*2f4f0*/  STL [R1+0x58c], R191 ;  /* 0x00058cbf01007387 */ /* 0x0001e20000100800 */
[----:B------:R-:W-:-:S03]  /*2f500*/  PRMT R190, R230, 0x5410, R199 ;  /* 0x00005410e6be7816 */ /* 0x000fc600000000c7 */
[----:B------:R1:W-:Y:S04]  /*2f510*/  STL [R1+0x588], R192 ;  /* 0x000588c001007387 */ /* 0x0003e80000100800 */
[----:B------:R1:W-:Y:S01]  /*2f520*/  STL [R1+0x584], R190 ;  /* 0x000584be01007387 */ /* 0x0003e20000100800 */
[----:B0-----:R-:W-:Y:S02]  /*2f530*/  PRMT R191, R229, 0x5410, R200 ;  /* 0x00005410e5bf7816 */ /* 0x001fe400000000c8 */
[----:B-1----:R-:W-:-:S03]  /*2f540*/  PRMT R192, R228, 0x5410, R201 ;  /* 0x00005410e4c07816 */ /* 0x002fc600000000c9 */
[----:B------:R0:W-:Y:S01]  /*2f550*/  STL [R1+0x580], R191 ;  /* 0x000580bf01007387 */ /* 0x0001e20000100800 */
[----:B------:R-:W-:-:S03]  /*2f560*/  PRMT R190, R227, 0x5410, R202 ;  /* 0x00005410e3be7816 */ /* 0x000fc600000000ca */
[----:B------:R-:W-:Y:S04]  /*2f570*/  STL [R1+0x57c], R192 ;  /* 0x00057cc001007387 */ /* 0x000fe80000100800 */
[----:B------:R1:W-:Y:S01]  /*2f580*/  STL [R1+0x578], R190 ;  /* 0x000578be01007387 */ /* 0x0003e20000100800 */
[----:B0-----:R-:W-:-:S05]  /*2f590*/  PRMT R191, R226, 0x5410, R203 ;  /* 0x00005410e2bf7816 */ /* 0x001fca00000000cb */
[----:B------:R0:W-:Y:S01]  /*2f5a0*/  STL [R1+0x574], R191 ;  /* 0x000574bf01007387 */ /* 0x0001e20000100800 */
[----:B-1----:R-:W-:Y:S01]  /*2f5b0*/  PRMT R190, R225, 0x5410, R204 ;  /* 0x00005410e1be7816 */ /* 0x002fe200000000cc */
[----:B------:R-:W-:Y:S01]  /*2f5c0*/  IMAD R192, R0, UR5, RZ ;  /* 0x0000000500c07c24 */ /* 0x000fe2000f8e02ff */
[----:B------:R-:W-:Y:S01]  /*2f5d0*/  PRMT R193, R223, 0x5410, R208 ;  /* 0x00005410dfc17816 */ /* 0x000fe200000000d0 */
[----:B------:R-:W-:Y:S02]  /*2f5e0*/  ULDC UR5, c[0x0][0x248] ;  /* 0x0000920000057ab9 */ /* 0x000fe40000000800 */
[----:B------:R1:W-:Y:S01]  /*2f5f0*/  STL [R1+0x570], R190 ;  /* 0x000570be01007387 */ /* 0x0003e20000100800 */
[----:B0-----:R-:W-:-:S05]  /*2f600*/  PRMT R191, R205, 0x5410, R206 ;  /* 0x00005410cdbf7816 */ /* 0x001fca00000000ce */
[----:B------:R0:W-:Y:S01]  /*2f610*/  STL [R1+0x56c], R191 ;  /* 0x00056cbf01007387 */ /* 0x0001e20000100800 */
[----:B-1----:R-:W-:-:S03]  /*2f620*/  PRMT R190, R224, 0x5410, R207 ;  /* 0x00005410e0be7816 */ /* 0x002fc600000000cf */
[----:B------:R-:W-:Y:S04]  /*2f630*/  STL [R1+0x488], R192 ;  /* 0x000488c001007387 */ /* 0x000fe80000100800 */
[----:B------:R1:W-:Y:S01]  /*2f640*/  STL [R1+0x568], R190 ;  /* 0x000568be01007387 */ /* 0x0003e20000100800 */
[----:B0-----:R-:W-:Y:S01]  /*2f650*/  VIADD R191, R192, UR5 ;  /* 0x00000005c0bf7c36 */ /* 0x001fe20008000000 */
[----:B------:R-:W-:Y:S02]  /*2f660*/  ULDC UR5, c[0x0][0x248] ;  /* 0x0000920000057ab9 */ /* 0x000fe40000000800 */
[----:B------:R0:W-:Y:S01]  /*2f670*/  STL [R1+0x564], R193 ;  /* 0x000564c101007387 */ /* 0x0001e20000100800 */
[----:B-1----:R-:W-:Y:S02]  /*2f680*/  PRMT R190, R209, 0x5410, R210 ;  /* 0x00005410d1be7816 */ /* 0x002fe400000000d2 */
[----:B0-----:R-:W-:-:S03]  /*2f690*/  PRMT R193, R222, 0x5410, R211 ;  /* 0x00005410dec17816 */ /* 0x001fc600000000d3 */
[----:B------:R0:W-:Y:S04]  /*2f6a0*/  STL [R1+0x560], R190 ;  /* 0x000560be01007387 */ /* 0x0001e80000100800 */
[----:B------:R-:W-:Y:S04]  /*2f6b0*/  STL [R1+0x46c], R191 ;  /* 0x00046cbf01007387 */ /* 0x000fe80000100800 */
[----:B------:R1:W-:Y:S01]  /*2f6c0*/  STL [R1+0x55c], R193 ;  /* 0x00055cc101007387 */ /* 0x0003e20000100800 */
[----:B0-----:R-:W-:Y:S01]  /*2f6d0*/  VIADD R190, R191, UR5 ;  /* 0x00000005bfbe7c36 */ /* 0x001fe20008000000 */
[----:B------:R-:W-:Y:S01]  /*2f6e0*/  ULDC UR5, c[0x0][0x248] ;  /* 0x0000920000057ab9 */ /* 0x000fe20000000800 */
[----:B------:R-:W-:-:S02]  /*2f6f0*/  PRMT R194, R219, 0x5410, R214 ;  /* 0x00005410dbc27816 */ /* 0x000fc400000000d6 */
[----:B-1----:R-:W-:Y:S02]  /*2f700*/  PRMT R193, R212, 0x5410, R213 ;  /* 0x00005410d4c17816 */ /* 0x002fe400000000d5 */
[----:B------:R-:W-:-:S03]  /*2f710*/  PRMT R195, R215, 0x5410, R216 ;  /* 0x00005410d7c37816 */ /* 0x000fc600000000d8 */
[----:B------:R0:W-:Y:S04]  /*2f720*/  STL [R1+0x558], R193 ;  /* 0x000558c101007387 */ /* 0x0001e80000100800 */
[----:B------:R-:W-:Y:S01]  /*2f730*/  STL [R1+0x45c], R190 ;  /* 0x00045cbe01007387 */ /* 0x000fe20000100800 */
[----:B0-----:R-:W-:-:S03]  /*2f740*/  VIADD R193, R190, UR5 ;  /* 0x00000005bec17c36 */ /* 0x001fc60008000000 */
[----:B------:R0:W-:Y:S01]  /*2f750*/  STL [R1+0x554], R194 ;  /* 0x000554c201007387 */ /* 0x0001e20000100800 */
[----:B------:R-:W-:-:S03]  /*2f760*/  ULDC UR5, c[0x0][0x248] ;  /* 0x0000920000057ab9 */ /* 0x000fc60000000800 */
[----:B------:R-:W-:Y:S04]  /*2f770*/  STL [R1+0x550], R195 ;  /* 0x000550c301007387 */ /* 0x000fe80000100800 */
[----:B------:R1:W-:Y:S01]  /*2f780*/  STL [R1+0x440], R193 ;  /* 0x000440c101007387 */ /* 0x0003e20000100800 */
[----:B0-----:R-:W-:-:S05]  /*2f790*/  PRMT R194, R218, 0x5410, R217 ;  /* 0x00005410dac27816 */ /* 0x001fca00000000d9 */
[----:B------:R-:W-:Y:S01]  /*2f7a0*/  STL [R1+0x54c], R194 ;  /* 0x00054cc201007387 */ /* 0x000fe20000100800 */
[----:B-1----:R-:W-:Y:S01]  /*2f7b0*/  VIADD R193, R193, UR5 ;  /* 0x00000005c1c17c36 */ /* 0x002fe20008000000 */
[----:B------:R-:W-:Y:S02]  /*2f7c0*/  ULDC UR5, c[0x0][0x248] ;  /* 0x0000920000057ab9 */ /* 0x000fe40000000800 */
[----:B------:R-:W-:Y:S01]  /*2f7d0*/  STL [R1+0x548], R187 ;  /* 0x000548bb01007387 */ /* 0x000fe20000100800 */
[----:B------:R-:W-:Y:S01]  /*2f7e0*/  VIADD R252, R193, UR5 ;  /* 0x00000005c1fc7c36 */ /* 0x000fe20008000000 */
[----:B------:R-:W-:Y:S02]  /*2f7f0*/  ULDC UR5, c[0x0][0x248] ;  /* 0x0000920000057ab9 */ /* 0x000fe40000000800 */
[----:B------:R-:W-:Y:S04]  /*2f800*/  STL [R1+0x234], R193 ;  /* 0x000234c101007387 */ /* 0x000fe80000100800 */
[----:B------:R-:W-:Y:S04]  /*2f810*/  STL [R1+0x544], R186 ;  /* 0x000544ba01007387 */ /* 0x000fe80000100800 */
[----:B------:R0:W-:Y:S04]  /*2f820*/  STL [R1+0x540], R182 ;  /* 0x000540b601007387 */ /* 0x0001e80000100800 */
[----:B------:R-:W-:Y:S01]  /*2f830*/  STL [R1+0x53c], R183 ;  /* 0x00053cb701007387 */ /* 0x000fe20000100800 */
[----:B0-----:R-:W-:Y:S01]  /*2f840*/  VIADD R182, R252, UR5 ;  /* 0x00000005fcb67c36 */ /* 0x001fe20008000000 */
[----:B------:R-:W-:-:S02]  /*2f850*/  ULDC UR5, c[0x0][0x248] ;  /* 0x0000920000057ab9 */ /* 0x000fc40000000800 */
[----:B------:R0:W-:Y:S04]  /*2f860*/  STL [R1+0x538], R178 ;  /* 0x000538b201007387 */ /* 0x0001e80000100800 */
[----:B------:R-:W-:Y:S04]  /*2f870*/  STL [R1+0xe0], R182 ;  /* 0x0000e0b601007387 */ /* 0x000fe80000100800 */
[----:B------:R-:W-:Y:S01]  /*2f880*/  STL [R1+0x534], R179 ;  /* 0x000534b301007387 */ /* 0x000fe20000100800 */
[----:B0-----:R-:W-:Y:S01]  /*2f890*/  VIADD R178, R182, UR5 ;  /* 0x00000005b6b27c36 */ /* 0x001fe20008000000 */
[----:B------:R-:W-:-:S02]  /*2f8a0*/  ULDC UR5, c[0x0][0x248] ;  /* 0x0000920000057ab9 */ /* 0x000fc40000000800 */
[----:B------:R0:W-:Y:S04]  /*2f8b0*/  STL [R1+0x530], R174 ;  /* 0x000530ae01007387 */ /* 0x0001e80000100800 */
[----:B------:R-:W-:Y:S01]  /*2f8c0*/  STL [R1+0xe4], R178 ;  /* 0x0000e4b201007387 */ /* 0x000fe20000100800 */
[----:B------:R-:W-:-:S03]  /*2f8d0*/  PRMT R167, R168, 0x5410, R169 ;  /* 0x00005410a8a77816 */ /* 0x000fc600000000a9 */
[----:B------:R-:W-:Y:S01]  /*2f8e0*/  STL [R1+0x52c], R175 ;  /* 0x00052caf01007387 */ /* 0x000fe20000100800 */
[----:B0-----:R-:W-:Y:S01]  /*2f8f0*/  VIADD R174, R178, UR5 ;  /* 0x00000005b2ae7c36 */ /* 0x001fe20008000000 */
[----:B------:R-:W-:Y:S02]  /*2f900*/  ULDC UR5, c[0x0][0x248] ;  /* 0x0000920000057ab9 */ /* 0x000fe40000000800 */
[----:B------:R0:W-:Y:S01]  /*2f910*/  STL [R1+0x528], R171 ;  /* 0x000528ab01007387 */ /* 0x0001e20000100800 */
[----:B------:R-:W-:Y:S02]  /*2f920*/  PRMT R159, R159, 0x3340, R0 ;  /* 0x000033409f9f7816 */ /* 0x000fe40000000000 */
[----:B------:R-:W-:Y:S01]  /*2f930*/  LOP3.LUT R155, R155, 0xffff, RZ, 0xc0, !PT ;  /* 0x0000ffff9b9b7812 */ /* 0x000fe200078ec0ff */
[----:B------:R-:W-:Y:S01]  /*2f940*/  STL [R1+0xe8], R174 ;  /* 0x0000e8ae01007387 */ /* 0x000fe20000100800 */
[----:B------:R-:W-:-:S03]  /*2f950*/  PRMT R162, R162, 0x5410, R163 ;  /* 0x00005410a2a27816 */ /* 0x000fc600000000a3 */
[----:B------:R-:W-:Y:S01]  /*2f960*/  STL [R1+0x524], R170 ;  /* 0x000524aa01007387 */ /* 0x000fe20000100800 */
[----:B0-----:R-:W-:Y:S01]  /*2f970*/  VIADD R171, R174, UR5 ;  /* 0x00000005aeab7c36 */ /* 0x001fe20008000000 */
[----:B------:R-:W-:Y:S02]  /*2f980*/  ULDC UR5, c[0x0][0x248] ;  /* 0x0000920000057ab9 */ /* 0x000fe40000000800 */
[----:B------:R0:W-:Y:S01]  /*2f990*/  STL [R1+0x520], R166 ;  /* 0x000520a601007387 */ /* 0x0001e20000100800 */
[--C-:B------:R-:W-:Y:S02]  /*2f9a0*/  PRMT R161, R161, 0x3340, R0.reuse ;  /* 0x00003340a1a17816 */ /* 0x100fe40000000000 */
[----:B------:R-:W-:Y:S01]  /*2f9b0*/  PRMT R163, R164, 0x5410, R165 ;  /* 0x00005410a4a37816 */ /* 0x000fe200000000a5 */
[----:B------:R-:W-:Y:S01]  /*2f9c0*/  STL [R1+0xec], R171 ;  /* 0x0000ecab01007387 */ /* 0x000fe20000100800 */
[----:B------:R-:W-:Y:S02]  /*2f9d0*/  PRMT R155, R155, 0x3340, R0 ;  /* 0x000033409b9b7816 */ /* 0x000fe40000000000 */
[----:B------:R-:W-:Y:S01]  /*2f9e0*/  PRMT R158, R158, 0x5410, R159 ;  /* 0x000054109e9e7816 */ /* 0x000fe2000000009f */
[----:B------:R-:W-:Y:S01]  /*2f9f0*/  STL [R1+0x51c], R167 ;  /* 0x00051ca701007387 */ /* 0x000fe20000100800 */
[----:B0-----:R-:W-:Y:S01]  /*2fa00*/  VIADD R166, R171, UR5 ;  /* 0x00000005aba67c36 */ /* 0x001fe20008000000 */
[----:B------:R-:W-:-:S02]  /*2fa10*/  ULDC UR5, c[0x0][0x248] ;  /* 0x0000920000057ab9 */ /* 0x000fc40000000800 */
[----:B------:R0:W-:Y:S01]  /*2fa20*/  STL [R1+0x518], R162 ;  /* 0x000518a201007387 */ /* 0x0001e20000100800 */
[----:B------:R-:W-:Y:S02]  /*2fa30*/  PRMT R159, R160, 0x5410, R161 ;  /* 0x00005410a09f7816 */ /* 0x000fe400000000a1 */
[----:B------:R-:W-:Y:S01]  /*2fa40*/  PRMT R154, R154, 0x5410, R155 ;  /* 0x000054109a9a7816 */ /* 0x000fe2000000009b */
[----:B------:R-:W-:Y:S01]  /*2fa50*/  STL [R1+0xf0], R166 ;  /* 0x0000f0a601007387 */ /* 0x000fe20000100800 */
[----:B------:R-:W-:-:S03]  /*2fa60*/  PRMT R155, R156, 0x5410, R157 ;  /* 0x000054109c9b7816 */ /* 0x000fc6000000009d */
[----:B------:R-:W-:Y:S01]  /*2fa70*/  STL [R1+0x514], R163 ;  /* 0x000514a301007387 */ /* 0x000fe20000100800 */
[----:B0-----:R-:W-:Y:S01]  /*2fa80*/  VIADD R162, R166, UR5 ;  /* 0x00000005a6a27c36 */ /* 0x001fe20008000000 */
[----:B------:R-:W-:Y:S02]  /*2fa90*/  ULDC UR5, c[0x0][0x248] ;  /* 0x0000920000057ab9 */ /* 0x000fe40000000800 */
[----:B------:R0:W-:Y:S01]  /*2faa0*/  STL [R1+0x510], R158 ;  /* 0x0005109e01007387 */ /* 0x0001e20000100800 */
[----:B------:R-:W-:Y:S02]  /*2fab0*/  LOP3.LUT R143, R143, 0xffff, RZ, 0xc0, !PT ;  /* 0x0000ffff8f8f7812 */ /* 0x000fe400078ec0ff */
[----:B------:R-:W-:Y:S01]  /*2fac0*/  PRMT R150, R150, 0x5410, R151 ;  /* 0x0000541096967816 */ /* 0x000fe20000000097 */
[----:B------:R-:W-:Y:S01]  /*2fad0*/  STL [R1+0xf4], R162 ;  /* 0x0000f4a201007387 */ /* 0x000fe20000100800 */
[----:B------:R-:W-:-:S03]  /*2fae0*/  LOP3.LUT R145, R145, 0xffff, RZ, 0xc0, !PT ;  /* 0x0000ffff91917812 */ /* 0x000fc600078ec0ff */
[----:B------:R-:W-:Y:S01]  /*2faf0*/  STL [R1+0x50c], R159 ;  /* 0x00050c9f01007387 */ /* 0x000fe20000100800 */
[----:B0-----:R-:W-:Y:S01]  /*2fb00*/  VIADD R158, R162, UR5 ;  /* 0x00000005a29e7c36 */ /* 0x001fe20008000000 */
[----:B------:R-:W-:Y:S02]  /*2fb10*/  ULDC UR5, c[0x0][0x248] ;  /* 0x0000920000057ab9 */ /* 0x000fe40000000800 */
        /* <DEDUP_REMOVED lines=17> */
[----:B------:R-:W-:Y:S02]  /*2fc30*/  SHF.R.U32.HI R133, RZ, 0x8, R133 ;  /* 0x00000008ff857819 */ /* 0x000fe40000011685 */
[----:B------:R-:W-:Y:S01]  /*2fc40*/  PRMT R143, R144, 0x5410, R145 ;  /* 0x00005410908f7816 */ /* 0x000fe20000000091 */
[----:B------:R-:W-:Y:S01]  /*2fc50*/  STL [R1+0x100], R150 ;  /* 0x0001009601007387 */ /* 0x000fe20000100800 */
[----:B------:R-:W-:Y:S02]  /*2fc60*/  LOP3.LUT R131, R131, 0xffff, RZ, 0xc0, !PT ;  /* 0x0000ffff83837812 */ /* 0x000fe400078ec0ff */
[----:B------:R-:W-:Y:S01]  /*2fc70*/  PRMT R139, R139, 0x5410, R140 ;  /* 0x000054108b8b7816 */ /* 0x000fe2000000008c */
[----:B------:R-:W-:Y:S01]  /*2fc80*/  STL [R1+0x4ec], R147 ;  /* 0x0004ec9301007387 */ /* 0x000fe20000100800 */
[----:B0-----:R-:W-:Y:S01]  /*2fc90*/  VIADD R146, R150, UR5 ;  /* 0x0000000596927c36 */ /* 0x001fe20008000000 */
[----:B------:R-:W-:-:S02]  /*2fca0*/  ULDC UR5, c[0x0][0x248] ;  /* 0x0000920000057ab9 */ /* 0x000fc40000000800 */
[----:B------:R0:W-:Y:S01]  /*2fcb0*/  STL [R1+0x4e8], R142 ;  /* 0x0004e88e01007387 */ /* 0x0001e20000100800 */
[----:B------:R-:W-:Y:S02]  /*2fcc0*/  LOP3.LUT R133, R133, 0xffff, RZ, 0xc0, !PT ;  /* 0x0000ffff85857812 */ /* 0x000fe400078ec0ff */
[----:B------:R-:W-:Y:S01]  /*2fcd0*/  PRMT R138, R138, 0x5410, R141 ;  /* 0x000054108a8a7816 */ /* 0x000fe2000000008d */
[----:B------:R-:W-:Y:S01]  /*2fce0*/  STL [R1+0x104], R146 ;  /* 0x0001049201007387 */ /* 0x000fe20000100800 */
[--C-:B------:R-:W-:Y:S02]  /*2fcf0*/  PRMT R131, R131, 0x3340, R0.reuse ;  /* 0x0000334083837816 */ /* 0x100fe40000000000 */
[----:B------:R-:W-:Y:S01]  /*2fd00*/  LOP3.LUT R127, R127, 0xffff, RZ, 0xc0, !PT ;  /* 0x0000ffff7f7f7812 */ /* 0x000fe200078ec0ff */
[----:B------:R-:W-:Y:S01]  /*2fd10*/  STL [R1+0x4e4], R143 ;  /* 0x0004e48f01007387 */ /* 0x000fe20000100800 */
[----:B0-----:R-:W-:Y:S01]  /*2fd20*/  VIADD R142, R146, UR5 ;  /* 0x00000005928e7c36 */ /* 0x001fe20008000000 */
[----:B------:R-:W-:Y:S01]  /*2fd30*/  ULDC UR5, c[0x0][0x248] ;  /* 0x0000920000057ab9 */ /* 0x000fe20000000800 */
[----:B------:R-:W-:Y:S01]  /*2fd40*/  PRMT R134, R134, 0x5410, R135 ;  /* 0x0000541086867816 */ /* 0x000fe20000000087 */
[----:B------:R0:W-:Y:S01]  /*2fd50*/  STL [R1+0x4dc], R139 ;  /* 0x0004dc8b01007387 */ /* 0x0001e20000100800 */
[----:B------:R-:W-:-:S02]  /*2fd60*/  PRMT R133, R133, 0x3340, R0 ;  /* 0x0000334085857816 */ /* 0x000fc40000000000 */
[----:B------:R-:W-:Y:S01]  /*2fd70*/  LOP3.LUT R129, R129, 0xffff, RZ, 0xc0, !PT ;  /* 0x0000ffff81817812 */ /* 0x000fe200078ec0ff */
[----:B------:R-:W-:Y:S01]  /*2fd80*/  STL [R1+0x108], R142 ;  /* 0x0001088e01007387 */ /* 0x000fe20000100800 */
[----:B------:R-:W-:Y:S02]  /*2fd90*/  PRMT R135, R136, 0x5410, R137 ;  /* 0x0000541088877816 */ /* 0x000fe40000000089 */
[--C-:B------:R-:W-:Y:S01]  /*2fda0*/  PRMT R127, R127, 0x3340, R0.reuse ;  /* 0x000033407f7f7816 */ /* 0x100fe20000000000 */
[----:B------:R-:W-:Y:S01]  /*2fdb0*/  STL [R1+0x4d8], R138 ;  /* 0x0004d88a01007387 */ /* 0x000fe20000100800 */
[----:B0-----:R-:W-:Y:S01]  /*2fdc0*/  VIADD R139, R142, UR5 ;  /* 0x000000058e8b7c36 */ /* 0x001fe20008000000 */
[----:B------:R-:W-:Y:S01]  /*2fdd0*/  LOP3.LUT R123, R123, 0xffff, RZ, 0xc0, !PT ;  /* 0x0000ffff7b7b7812 */ /* 0x000fe200078ec0ff */
[----:B------:R-:W-:Y:S01]  /*2fde0*/  ULDC UR5, c[0x0][0x248] ;  /* 0x0000920000057ab9 */ /* 0x000fe20000000800 */
[----:B------:R-:W-:Y:S01]  /*2fdf0*/  PRMT R130, R130, 0x5410, R131 ;  /* 0x0000541082827816 */ /* 0x000fe20000000083 */
[----:B------:R0:W-:Y:S01]  /*2fe00*/  STL [R1+0x4d4], R134 ;  /* 0x0004d48601007387 */ /* 0x0001e20000100800 */
[----:B------:R-:W-:-:S02]  /*2fe10*/  PRMT R129, R129, 0x3340, R0 ;  /* 0x0000334081817816 */ /* 0x000fc40000000000 */
[----:B------:R-:W-:Y:S01]  /*2fe20*/  PRMT R131, R132, 0x5410, R133 ;  /* 0x0000541084837816 */ /* 0x000fe20000000085 */
[----:B------:R-:W-:Y:S01]  /*2fe30*/  STL [R1+0x10c], R139 ;  /* 0x00010c8b01007387 */ /* 0x000fe20000100800 */
[----:B------:R-:W-:Y:S02]  /*2fe40*/  PRMT R123, R123, 0x3340, R0 ;  /* 0x000033407b7b7816 */ /* 0x000fe40000000000 */
[----:B------:R-:W-:Y:S01]  /*2fe50*/  PRMT R126, R126, 0x5410, R127 ;  /* 0x000054107e7e7816 */ /* 0x000fe2000000007f */
[----:B------:R-:W-:Y:S01]  /*2fe60*/  STL [R1+0x4d0], R135 ;  /* 0x0004d08701007387 */ /* 0x000fe20000100800 */
[----:B0-----:R-:W-:Y:S01]  /*2fe70*/  VIADD R134, R139, UR5 ;  /* 0x000000058b867c36 */ /* 0x001fe20008000000 */
[----:B------:R-:W-:Y:S02]  /*2fe80*/  ULDC UR5, c[0x0][0x248] ;  /* 0x0000920000057ab9 */ /* 0x000fe40000000800 */
[----:B------:R0:W-:Y:S01]  /*2fe90*/  STL [R1+0x4c4], R130 ;  /* 0x0004c48201007387 */ /* 0x0001e20000100800 */
[----:B------:R-:W-:-:S02]  /*2fea0*/  PRMT R127, R128, 0x5410, R129 ;  /* 0x00005410807f7816 */ /* 0x000fc40000000081 */
[----:B------:R-:W-:Y:S01]  /*2feb0*/  PRMT R122, R122, 0x5410, R123 ;  /* 0x000054107a7a7816 */ /* 0x000fe2000000007b */
[----:B------:R-:W-:Y:S01]  /*2fec0*/  STL [R1+0x110], R134 ;  /* 0x0001108601007387 */ /* 0x000fe20000100800 */
[----:B------:R-:W-:-:S03]  /*2fed0*/  PRMT R123, R124, 0x5410, R125 ;  /* 0x000054107c7b7816 */ /* 0x000fc6000000007d */
[----:B------:R-:W-:Y:S01]  /*2fee0*/  STL [R1+0x4c0], R131 ;  /* 0x0004c08301007387 */ /* 0x000fe20000100800 */
[----:B0-----:R-:W-:Y:S01]  /*2fef0*/  VIADD R130, R134, UR5 ;  /* 0x0000000586827c36 */ /* 0x001fe20008000000 */
[----:B------:R-:W-:Y:S02]  /*2ff00*/  ULDC UR5, c[0x0][0x248] ;  /* 0x0000920000057ab9 */ /* 0x000fe40000000800 */
[----:B------:R0:W-:Y:S01]  /*2ff10*/  STL [R1+0x4b8], R126 ;  /* 0x0004b87e01007387 */ /* 0x0001e20000100800 */
[----:B------:R-:W-:-:S03]  /*2ff20*/  PRMT R118, R118, 0x5410, R119 ;  /* 0x0000541076767816 */ /* 0x000fc60000000077 */
[----:B------:R-:W-:Y:S04]  /*2ff30*/  STL [R1+0x114], R130 ;  /* 0x0001148201007387 */ /* 0x000fe80000100800 */
[----:B------:R-:W-:Y:S01]  /*2ff40*/  STL [R1+0x4ac], R127 ;  /* 0x0004ac7f01007387 */ /* 0x000fe20000100800 */
[----:B0-----:R-:W-:Y:S01]  /*2ff50*/  VIADD R126, R130, UR5 ;  /* 0x00000005827e7c36 */ /* 0x001fe20008000000 */
[----:B------:R-:W-:Y:S02]  /*2ff60*/  ULDC UR5, c[0x0][0x248] ;  /* 0x0000920000057ab9 */ /* 0x000fe40000000800 */
[----:B------:R0:W-:Y:S01]  /*2ff70*/  STL [R1+0x4a8], R122 ;  /* 0x0004a87a01007387 */ /* 0x0001e20000100800 */
[----:B------:R-:W-:-:S03]  /*2ff80*/  PRMT R119, R120, 0x5410, R121 ;  /* 0x0000541078777816 */ /* 0x000fc60000000079 */
[----:B------:R-:W-:Y:S01]  /*2ff90*/  STL [R1+0x118], R126 ;  /* 0x0001187e01007387 */ /* 0x000fe20000100800 */
[----:B------:R-:W-:-:S03]  /*2ffa0*/  PRMT R114, R114, 0x5410, R115 ;  /* 0x0000541072727816 */ /* 0x000fc60000000073 */
[----:B------:R-:W-:Y:S01]  /*2ffb0*/  STL [R1+0x4a4], R123 ;  /* 0x0004a47b01007387 */ /* 0x000fe20000100800 */
[----:B0-----:R-:W-:Y:S01]  /*2ffc0*/  VIADD R122, R126, UR5 ;  /* 0x000000057e7a7c36 */ /* 0x001fe20008000000 */
[----:B------:R-:W-:Y:S02]  /*2ffd0*/  ULDC UR5, c[0x0][0x248] ;  /* 0x0000920000057ab9 */ /* 0x000fe40000000800 */
[----:B------:R0:W-:Y:S04]  /*2ffe0*/  STL [R1+0x498], R118 ;  /* 0x0004987601007387 */ /* 0x0001e80000100800 */
[----:B------:R-:W-:Y:S01]  /*2fff0*/  STL [R1+0x11c], R122 ;  /* 0x00011c7a01007387 */ /* 0x000fe20000100800 */
[----:B0-----:R-:W-:-:S03]  /*30000*/  VIADD R118, R122, UR5 ;  /* 0x000000057a767c36 */ /* 0x001fc60008000000 */
[----:B------:R-:W-:Y:S01]  /*30010*/  STL [R1+0x494], R119 ;  /* 0x0004947701007387 */ /* 0x000fe20000100800 */
[----:B------:R-:W-:-:S03]  /*30020*/  ULDC UR5, c[0x0][0x248] ;  /* 0x0000920000057ab9 */ /* 0x000fc60000000800 */
[----:B------:R-:W-:Y:S04]  /*30030*/  STL [R1+0x490], R114 ;  /* 0x0004907201007387 */ /* 0x000fe80000100800 */
[----:B------:R0:W-:Y:S01]  /*30040*/  STL [R1+0x120], R118 ;  /* 0x0001207601007387 */ /* 0x0001e20000100800 */
[----:B------:R-:W-:Y:S02]  /*30050*/  LOP3.LUT R107, R107, 0xffff, RZ, 0xc0, !PT ;  /* 0x0000ffff6b6b7812 */ /* 0x000fe400078ec0ff */
[----:B------:R-:W-:Y:S01]  /*30060*/  LOP3.LUT R103, R103, 0xffff, RZ, 0xc0, !PT ;  /* 0x0000ffff67677812 */ /* 0x000fe200078ec0ff */
[----:B0-----:R-:W-:Y:S01]  /*30070*/  VIADD R118, R118, UR5 ;  /* 0x0000000576767c36 */ /* 0x001fe20008000000 */
[----:B------:R-:W-:-:S03]  /*30080*/  ULDC UR5, c[0x0][0x248] ;  /* 0x0000920000057ab9 */ /* 0x000fc60000000800 */
[----:B------:R-:W-:Y:S01]  /*30090*/  VIADD R114, R118, UR5 ;  /* 0x0000000576727c36 */ /* 0x000fe20008000000 */
[----:B------:R-:W-:Y:S01]  /*300a0*/  ULDC UR5, c[0x0][0x248] ;  /* 0x0000920000057ab9 */ /* 0x000fe20000000800 */
[--C-:B------:R-:W-:Y:S02]  /*300b0*/  PRMT R107, R107, 0x3340, R0.reuse ;  /* 0x000033406b6b7816 */ /* 0x100fe40000000000 */
[----:B------:R-:W-:Y:S01]  /*300c0*/  PRMT R168, R110, 0x5410, R111 ;  /* 0x000054106ea87816 */ /* 0x000fe2000000006f */
[----:B------:R-:W-:Y:S01]  /*300d0*/  VIADD R110, R114, UR5 ;  /* 0x00000005726e7c36 */ /* 0x000fe20008000000 */
[----:B------:R-:W-:Y:S01]  /*300e0*/  ULDC UR5, c[0x0][0x248] ;  /* 0x0000920000057ab9 */ /* 0x000fe20000000800 */
[--C-:B------:R-:W-:Y:S02]  /*300f0*/  PRMT R103, R103, 0x3340, R0.reuse ;  /* 0x0000334067677816 */ /* 0x100fe40000000000 */
[----:B------:R-:W-:Y:S02]  /*30100*/  LOP3.LUT R99, R99, 0xffff, RZ, 0xc0, !PT ;  /* 0x0000ffff63637812 */ /* 0x000fe400078ec0ff */
[----:B------:R-:W-:Y:S01]  /*30110*/  PRMT R166, R106, 0x5410, R107 ;  /* 0x000054106aa67816 */ /* 0x000fe2000000006b */
[----:B------:R-:W-:Y:S01]  /*30120*/  VIADD R106, R110, UR5 ;  /* 0x000000056e6a7c36 */ /* 0x000fe20008000000 */
[----:B------:R-:W-:Y:S01]  /*30130*/  ULDC UR5, c[0x0][0x248] ;  /* 0x0000920000057ab9 */ /* 0x000fe20000000800 */
[----:B------:R-:W-:-:S02]  /*30140*/  PRMT R99, R99, 0x3340, R0 ;  /* 0x0000334063637816 */ /* 0x000fc40000000000 */
[----:B------:R-:W-:Y:S02]  /*30150*/  LOP3.LUT R95, R95, 0xffff, RZ, 0xc0, !PT ;  /* 0x0000ffff5f5f7812 */ /* 0x000fe400078ec0ff */
        /* <DEDUP_REMOVED lines=9> */
[----:B------:R-:W-:Y:S01]  /*301f0*/  PRMT R160, R94, 0x5410, R95 ;  /* 0x000054105ea07816 */ /* 0x000fe2000000005f */
[----:B------:R-:W-:Y:S01]  /*30200*/  VIADD R94, R98, UR5 ;  /* 0x00000005625e7c36 */ /* 0x000fe20008000000 */
[----:B------:R-:W-:Y:S01]  /*30210*/  ULDC UR5, c[0x0][0x248] ;  /* 0x0000920000057ab9 */ /* 0x000fe20000000800 */
[----:B------:R-:W-:Y:S02]  /*30220*/  PRMT R158, R90, 0x5410, R91 ;  /* 0x000054105a9e7816 */ /* 0x000fe4000000005b */
[----:B------:R-:W-:Y:S01]  /*30230*/  VIADD R90, R94, UR5 ;  /* 0x000000055e5a7c36 */ /* 0x000fe20008000000 */
[----:B------:R-:W-:Y:S01]  /*30240*/  ULDC UR5, c[0x0][0x248] ;  /* 0x0000920000057ab9 */ /* 0x000fe20000000800 */
[----:B------:R-:W-:Y:S02]  /*30250*/  LOP3.LUT R79, R79, 0xffff, RZ, 0xc0, !PT ;  /* 0x0000ffff4f4f7812 */ /* 0x000fe400078ec0ff */
[----:B------:R-:W-:Y:S01]  /*30260*/  PRMT R155, R86, 0x5410, R89 ;  /* 0x00005410569b7816 */ /* 0x000fe20000000059 */
[----:B------:R-:W-:Y:S01]  /*30270*/  VIADD R86, R90, UR5 ;  /* 0x000000055a567c36 */ /* 0x000fe20008000000 */
[----:B------:R-:W-:Y:S01]  /*30280*/  ULDC UR5, c[0x0][0x248] ;  /* 0x0000920000057ab9 */ /* 0x000fe20000000800 */
[----:B------:R-:W-:-:S02]  /*30290*/  PRMT R79, R79, 0x3340, R0 ;  /* 0x000033404f4f7816 */ /* 0x000fc40000000000 */
[----:B------:R-:W-:Y:S02]  /*302a0*/  SHF.R.U32.HI R73, RZ, 0x8, R73 ;  /* 0x00000008ff497819 */ /* 0x000fe40000011649 */
[----:B------:R-:W-:Y:S01]  /*302b0*/  PRMT R154, R82, 0x5410, R83 ;  /* 0x00005410529a7816 */ /* 0x000fe20000000053 */
[----:B------:R-:W-:Y:S01]  /*302c0*/  VIADD R82, R86, UR5 ;  /* 0x0000000556527c36 */ /* 0x000fe20008000000 */
[----:B------:R-:W-:Y:S01]  /*302d0*/  ULDC UR5, c[0x0][0x248] ;  /* 0x0000920000057ab9 */ /* 0x000fe20000000800 */
        /* <DEDUP_REMOVED lines=8> */
[----:B------:R-:W-:Y:S02]  /*30360*/  LOP3.LUT R63, R63, 0xffff, RZ, 0xc0, !PT ;  /* 0x0000ffff3f3f7812 */ /* 0x000fe400078ec0ff */
[----:B------:R-:W-:Y:S01]  /*30370*/  PRMT R144, R70, 0x5410, R73 ;  /* 0x0000541046907816 */ /* 0x000fe20000000049 */
[----:B------:R-:W-:Y:S01]  /*30380*/  VIADD R70, R74, UR5 ;  /* 0x000000054a467c36 */ /* 0x000fe20008000000 */
[----:B------:R-:W-:Y:S01]  /*30390*/  ULDC UR5, c[0x0][0x248] ;  /* 0x0000920000057ab9 */ /* 0x000fe20000000800 */
[----:B------:R-:W-:Y:S02]  /*303a0*/  PRMT R63, R63, 0x3340, R0 ;  /* 0x000033403f3f7816 */ /* 0x000fe40000000000 */
[----:B------:R-:W-:-:S02]  /*303b0*/  LOP3.LUT R59, R59, 0xffff, RZ, 0xc0, !PT ;  /* 0x0000ffff3b3b7812 */ /* 0x000fc400078ec0ff */
[----:B------:R-:W-:Y:S02]  /*303c0*/  SHF.R.U32.HI R55, RZ, 0x8, R55 ;  /* 0x00000008ff377819 */ /* 0x000fe40000011637 */
        /* <DEDUP_REMOVED lines=15> */
[----:B------:R-:W-:Y:S02]  /*304c0*/  SHF.R.U32.HI R39, RZ, 0x8, R39 ;  /* 0x00000008ff277819 */ /* 0x000fe40000011627 */
[----:B------:R-:W-:Y:S01]  /*304d0*/  PRMT R131, R50, 0x5410, R53 ;  /* 0x0000541032837816 */ /* 0x000fe20000000035 */
[----:B------:R-:W-:Y:S01]  /*304e0*/  VIADD R50, R54, UR5 ;  /* 0x0000000536327c36 */ /* 0x000fe20008000000 */
[----:B------:R-:W-:Y:S01]  /*304f0*/  ULDC UR5, c[0x0][0x248] ;  /* 0x0000920000057ab9 */ /* 0x000fe20000000800 */
[----:B------:R-:W-:-:S02]  /*30500*/  LOP3.LUT R39, R39, 0xffff, RZ, 0xc0, !PT ;  /* 0x0000ffff27277812 */ /* 0x000fc400078ec0ff */
[----:B------:R-:W-:Y:S01]  /*30510*/  PRMT R130, R46, 0x5410, R47 ;  /* 0x000054102e827816 */ /* 0x000fe2000000002f */
[----:B------:R-:W-:Y:S01]  /*30520*/  VIADD R46, R50, UR5 ;  /* 0x00000005322e7c36 */ /* 0x000fe20008000000 */
[----:B------:R-:W-:Y:S01]  /*30530*/  ULDC UR5, c[0x0][0x248] ;  /* 0x0000920000057ab9 */ /* 0x000fe20000000800 */
[--C-:B------:R-:W-:Y:S01]  /*30540*/  PRMT R39, R39, 0x3340, R0.reuse ;  /* 0x0000334027277816 */ /* 0x100fe20000000000 */
[----:B------:R-:W-:Y:S01]  /*30550*/  STL [R1+0x124], R118 ;  /* 0x0001247601007387 */ /* 0x000fe20000100800 */
[----:B------:R-:W-:Y:S02]  /*30560*/  LOP3.LUT R35, R35, 0xffff, RZ, 0xc0, !PT ;  /* 0x0000ffff23237812 */ /* 0x000fe400078ec0ff */
[----:B------:R-:W-:Y:S02]  /*30570*/  SHF.R.U32.HI R31, RZ, 0x8, R31 ;  /* 0x00000008ff1f7819 */ /* 0x000fe4000001161f */
[----:B------:R-:W-:Y:S01]  /*30580*/  PRMT R128, R42, 0x5410, R43 ;  /* 0x000054102a807816 */ /* 0x000fe2000000002b */
[----:B------:R-:W-:Y:S01]  /*30590*/  VIADD R42, R46, UR5 ;  /* 0x000000052e2a7c36 */ /* 0x000fe20008000000 */
[----:B------:R-:W-:Y:S01]  /*305a0*/  STL [R1+0x128], R114 ;  /* 0x0001287201007387 */ /* 0x000fe20000100800 */
[----:B------:R-:W-:Y:S01]  /*305b0*/  ULDC UR5, c[0x0][0x248] ;  /* 0x0000920000057ab9 */ /* 0x000fe20000000800 */
[----:B------:R-:W-:-:S02]  /*305c0*/  PRMT R35, R35, 0x3340, R0 ;  /* 0x0000334023237816 */ /* 0x000fc40000000000 */
[----:B------:R-:W-:Y:S01]  /*305d0*/  STL [R1+0x12c], R110 ;  /* 0x00012c6e01007387 */ /* 0x000fe20000100800 */
[----:B------:R-:W-:Y:S02]  /*305e0*/  LOP3.LUT R31, R31, 0xffff, RZ, 0xc0, !PT ;  /* 0x0000ffff1f1f7812 */ /* 0x000fe400078ec0ff */
[----:B------:R-:W-:Y:S01]  /*305f0*/  SHF.R.U32.HI R29, RZ, 0x8, R29 ;  /* 0x00000008ff1d7819 */ /* 0x000fe2000001161d */
[----:B------:R-:W-:Y:S01]  /*30600*/  STL [R1+0x130], R106 ;  /* 0x0001306a01007387 */ /* 0x000fe20000100800 */
[----:B------:R-:W-:Y:S01]  /*30610*/  PRMT R124, R38, 0x5410, R39 ;  /* 0x00005410267c7816 */ /* 0x000fe20000000027 */
[----:B------:R-:W-:Y:S01]  /*30620*/  VIADD R38, R42, UR5 ;  /* 0x000000052a267c36 */ /* 0x000fe20008000000 */
[----:B------:R-:W-:Y:S01]  /*30630*/  ULDC UR5, c[0x0][0x248] ;  /* 0x0000920000057ab9 */ /* 0x000fe20000000800 */
[----:B------:R-:W-:Y:S01]  /*30640*/  STL [R1+0x134], R102 ;  /* 0x0001346601007387 */ /* 0x000fe20000100800 */
[----:B------:R-:W-:-:S03]  /*30650*/  PRMT R31, R31, 0x3340, R0 ;  /* 0x000033401f1f7816 */ /* 0x000fc60000000000 */
[----:B------:R-:W-:Y:S01]  /*30660*/  STL [R1+0x138], R98 ;  /* 0x0001386201007387 */ /* 0x000fe20000100800 */
[----:B------:R-:W-:Y:S02]  /*30670*/  LOP3.LUT R29, R29, 0xffff, RZ, 0xc0, !PT ;  /* 0x0000ffff1d1d7812 */ /* 0x000fe400078ec0ff */
[----:B------:R-:W-:Y:S01]  /*30680*/  PRMT R121, R34, 0x5410, R35 ;  /* 0x0000541022797816 */ /* 0x000fe20000000023 */
[----:B------:R-:W-:Y:S01]  /*30690*/  STL [R1+0x13c], R94 ;  /* 0x00013c5e01007387 */ /* 0x000fe20000100800 */
[----:B------:R-:W-:Y:S01]  /*306a0*/  VIADD R34, R38, UR5 ;  /* 0x0000000526227c36 */ /* 0x000fe20008000000 */
[----:B------:R-:W-:Y:S02]  /*306b0*/  ULDC UR5, c[0x0][0x248] ;  /* 0x0000920000057ab9 */ /* 0x000fe40000000800 */
[----:B------:R-:W-:Y:S01]  /*306c0*/  STL [R1+0x140], R90 ;  /* 0x0001405a01007387 */ /* 0x000fe20000100800 */
[----:B------:R-:W-:-:S03]  /*306d0*/  LOP3.LUT R25, R25, 0xffff, RZ, 0xc0, !PT ;  /* 0x0000ffff19197812 */ /* 0x000fc600078ec0ff */
[----:B------:R-:W-:Y:S01]  /*306e0*/  STL [R1+0x144], R86 ;  /* 0x0001445601007387 */ /* 0x000fe20000100800 */
[----:B------:R-:W-:-:S03]  /*306f0*/  PRMT R29, R29, 0x3340, R0 ;  /* 0x000033401d1d7816 */ /* 0x000fc60000000000 */
[----:B------:R-:W-:Y:S01]  /*30700*/  STL [R1+0x148], R82 ;  /* 0x0001485201007387 */ /* 0x000fe20000100800 */
[----:B------:R-:W-:Y:S01]  /*30710*/  PRMT R119, R30, 0x5410, R31 ;  /* 0x000054101e777816 */ /* 0x000fe2000000001f */
[----:B------:R-:W-:Y:S01]  /*30720*/  VIADD R30, R34, UR5 ;  /* 0x00000005221e7c36 */ /* 0x000fe20008000000 */
[----:B------:R-:W-:Y:S01]  /*30730*/  ULDC UR5, c[0x0][0x248] ;  /* 0x0000920000057ab9 */ /* 0x000fe20000000800 */
[----:B------:R-:W-:Y:S04]  /*30740*/  STL [R1+0x14c], R78 ;  /* 0x00014c4e01007387 */ /* 0x000fe80000100800 */
[----:B------:R-:W-:Y:S01]  /*30750*/  STL [R1+0x150], R74 ;  /* 0x0001504a01007387 */ /* 0x000fe20000100800 */
[----:B------:R-:W-:-:S03]  /*30760*/  PRMT R25, R25, 0x3340, R0 ;  /* 0x0000334019197816 */ /* 0x000fc60000000000 */
[----:B------:R-:W-:Y:S01]  /*30770*/  STL [R1+0x154], R70 ;  /* 0x0001544601007387 */ /* 0x000fe20000100800 */
[----:B------:R-:W-:-:S03]  /*30780*/  LOP3.LUT R16, R16, 0xffff, RZ, 0xc0, !PT ;  /* 0x0000ffff10107812 */ /* 0x000fc600078ec0ff */
[----:B------:R-:W-:Y:S01]  /*30790*/  STL [R1+0x158], R66 ;  /* 0x0001584201007387 */ /* 0x000fe20000100800 */
[----:B------:R-:W-:Y:S01]  /*307a0*/  PRMT R126, R26, 0x5410, R29 ;  /* 0x000054101a7e7816 */ /* 0x000fe2000000001d */
[----:B------:R-:W-:Y:S01]  /*307b0*/  VIADD R26, R30, UR5 ;  /* 0x000000051e1a7c36 */ /* 0x000fe20008000000 */
[----:B------:R-:W-:Y:S01]  /*307c0*/  LOP3.LUT R17, R17, 0xffff, RZ, 0xc0, !PT ;  /* 0x0000ffff11117812 */ /* 0x000fe200078ec0ff */
[----:B------:R-:W-:Y:S01]  /*307d0*/  STL [R1+0x15c], R62 ;  /* 0x00015c3e01007387 */ /* 0x000fe20000100800 */
[----:B------:R-:W-:Y:S01]  /*307e0*/  LOP3.LUT R15, R15, 0xffff, RZ, 0xc0, !PT ;  /* 0x0000ffff0f0f7812 */ /* 0x000fe200078ec0ff */
[----:B------:R-:W-:Y:S02]  /*307f0*/  ULDC UR5, c[0x0][0x248] ;  /* 0x0000920000057ab9 */ /* 0x000fe40000000800 */
[----:B------:R-:W-:Y:S01]  /*30800*/  STL [R1+0x160], R58 ;  /* 0x0001603a01007387 */ /* 0x000fe20000100800 */
[----:B------:R-:W-:-:S03]  /*30810*/  LOP3.LUT R14, R14, 0xffff, RZ, 0xc0, !PT ;  /* 0x0000ffff0e0e7812 */ /* 0x000fc600078ec0ff */
[----:B------:R-:W-:Y:S01]  /*30820*/  STL [R1+0x164], R54 ;  /* 0x0001643601007387 */ /* 0x000fe20000100800 */
[----:B------:R-:W-:-:S03]  /*30830*/  PRMT R16, R16, 0x3340, R0 ;  /* 0x0000334010107816 */ /* 0x000fc60000000000 */
[----:B------:R-:W-:Y:S01]  /*30840*/  STL [R1+0x168], R50 ;  /* 0x0001683201007387 */ /* 0x000fe20000100800 */
[----:B------:R-:W-:Y:S02]  /*30850*/  LOP3.LUT R12, R12, 0xffff, RZ, 0xc0, !PT ;  /* 0x0000ffff0c0c7812 */ /* 0x000fe400078ec0ff */
[----:B------:R-:W-:Y:S01]  /*30860*/  PRMT R134, R22, 0x5410, R25 ;  /* 0x0000541016867816 */ /* 0x000fe20000000019 */
[----:B------:R-:W-:Y:S01]  /*30870*/  STL [R1+0x16c], R46 ;  /* 0x00016c2e01007387 */ /* 0x000fe20000100800 */
[--C-:B------:R-:W-:Y:S01]  /*30880*/  PRMT R17, R17, 0x3340, R0.reuse ;  /* 0x0000334011117816 */ /* 0x100fe20000000000 */
[----:B------:R-:W-:Y:S01]  /*30890*/  VIADD R22, R26, UR5 ;  /* 0x000000051a167c36 */ /* 0x000fe20008000000 */
[----:B------:R-:W-:Y:S01]  /*308a0*/  PRMT R15, R15, 0x3340, R0 ;  /* 0x000033400f0f7816 */ /* 0x000fe20000000000 */
[----:B------:R-:W-:Y:S01]  /*308b0*/  STL [R1+0x170], R42 ;  /* 0x0001702a01007387 */ /* 0x000fe20000100800 */
[----:B------:R-:W-:Y:S01]  /*308c0*/  LOP3.LUT R13, R13, 0xffff, RZ, 0xc0, !PT ;  /* 0x0000ffff0d0d7812 */ /* 0x000fe200078ec0ff */
[----:B------:R-:W-:-:S02]  /*308d0*/  ULDC UR5, c[0x0][0x248] ;  /* 0x0000920000057ab9 */ /* 0x000fc40000000800 */
[----:B------:R-:W-:Y:S01]  /*308e0*/  STL [R1+0x174], R38 ;  /* 0x0001742601007387 */ /* 0x000fe20000100800 */
[----:B------:R-:W-:-:S03]  /*308f0*/  PRMT R14, R14, 0x3340, R0 ;  /* 0x000033400e0e7816 */ /* 0x000fc60000000000 */
[----:B------:R-:W-:Y:S01]  /*30900*/  STL [R1+0x178], R34 ;  /* 0x0001782201007387 */ /* 0x000fe20000100800 */
[----:B------:R-:W-:Y:S02]  /*30910*/  PRMT R12, R12, 0x3340, R0 ;  /* 0x000033400c0c7816 */ /* 0x000fe40000000000 */
[----:B------:R-:W-:Y:S01]  /*30920*/  PRMT R147, R242, 0x5410, R16 ;  /* 0x00005410f2937816 */ /* 0x000fe20000000010 */
[----:B------:R-:W-:Y:S01]  /*30930*/  STL [R1+0x17c], R30 ;  /* 0x00017c1e01007387 */ /* 0x000fe20000100800 */
[----:B------:R-:W-:Y:S01]  /*30940*/  LOP3.LUT R10, R10, 0xffff, RZ, 0xc0, !PT ;  /* 0x0000ffff0a0a7812 */ /* 0x000fe200078ec0ff */
[----:B------:R-:W-:Y:S01]  /*30950*/  VIADD R16, R22, UR5 ;  /* 0x0000000516107c36 */ /* 0x000fe20008000000 */
[----:B------:R-:W-:Y:S01]  /*30960*/  PRMT R148, R241, 0x5410, R17 ;  /* 0x00005410f1947816 */ /* 0x000fe20000000011 */
[----:B------:R-:W-:Y:S01]  /*30970*/  STL [R1+0x180], R26 ;  /* 0x0001801a01007387 */ /* 0x000fe20000100800 */
[----:B------:R-:W-:Y:S01]  /*30980*/  PRMT R15, R239, 0x5410, R15 ;  /* 0x00005410ef0f7816 */ /* 0x000fe2000000000f */
[----:B------:R-:W-:-:S02]  /*30990*/  ULDC UR5, c[0x0][0x248] ;  /* 0x0000920000057ab9 */ /* 0x000fc40000000800 */
[----:B------:R-:W4:Y:S01]  /*309a0*/  LDL.LU R242, [R1+0x20e0] ;  /* 0x0020e00001f27983 */ /* 0x000f220000300800 */
[----:B------:R-:W-:Y:S02]  /*309b0*/  PRMT R13, R13, 0x3340, R0 ;  /* 0x000033400d0d7816 */ /* 0x000fe40000000000 */
[----:B------:R-:W-:Y:S01]  /*309c0*/  PRMT R152, R240, 0x5410, R14 ;  /* 0x00005410f0987816 */ /* 0x000fe2000000000e */
[----:B------:R-:W4:Y:S01]  /*309d0*/  LDL.LU R241, [R1+0x20dc] ;  /* 0x0020dc0001f17983 */ /* 0x000f220000300800 */
[----:B------:R-:W-:-:S03]  /*309e0*/  PRMT R12, R238, 0x5410, R12 ;  /* 0x00005410ee0c7816 */ /* 0x000fc6000000000c */
[----:B------:R-:W-:Y:S01]  /*309f0*/  STL [R1+0x184], R22 ;  /* 0x0001841601007387 */ /* 0x000fe20000100800 */
[----:B------:R-:W-:Y:S01]  /*30a00*/  LOP3.LUT R11, R11, 0xffff, RZ, 0xc0, !PT ;  /* 0x0000ffff0b0b7812 */ /* 0x000fe200078ec0ff */
[----:B------:R-:W-:Y:S01]  /*30a10*/  VIADD R14, R16, UR5 ;  /* 0x00000005100e7c36 */ /* 0x000fe20008000000 */
[----:B------:R-:W-:Y:S01]  /*30a20*/  PRMT R10, R10, 0x3340, R0 ;  /* 0x000033400a0a7816 */ /* 0x000fe20000000000 */
[----:B------:R-:W4:Y:S01]  /*30a30*/  LDL.LU R240, [R1+0x20d8] ;  /* 0x0020d80001f07983 */ /* 0x000f220000300800 */
[----:B------:R-:W-:Y:S01]  /*30a40*/  PRMT R13, R237, 0x5410, R13 ;  /* 0x00005410ed0d7816 */ /* 0x000fe2000000000d */
[----:B------:R-:W-:Y:S02]  /*30a50*/  ULDC UR5, c[0x0][0x248] ;  /* 0x0000920000057ab9 */ /* 0x000fe40000000800 */
[----:B------:R-:W4:Y:S01]  /*30a60*/  LDL.LU R239, [R1+0x20d4] ;  /* 0x0020d40001ef7983 */ /* 0x000f220000300800 */
[----:B------:R-:W-:-:S03]  /*30a70*/  LOP3.LUT R9, R9, 0xffff, RZ, 0xc0, !PT ;  /* 0x0000ffff09097812 */ /* 0x000fc600078ec0ff */
[----:B------:R-:W-:Y:S01]  /*30a80*/  STL [R1+0x188], R16 ;  /* 0x0001881001007387 */ /* 0x000fe20000100800 */
[----:B------:R-:W-:-:S03]  /*30a90*/  PRMT R11, R11, 0x3340, R0 ;  /* 0x000033400b0b7816 */ /* 0x000fc60000000000 */
[----:B------:R-:W-:Y:S01]  /*30aa0*/  STL [R1+0xc8], R15 ;  /* 0x0000c80f01007387 */ /* 0x000fe20000100800 */
[----:B------:R-:W-:-:S03]  /*30ab0*/  PRMT R10, R236, 0x5410, R10 ;  /* 0x00005410ec0a7816 */ /* 0x000fc6000000000a */
[----:B------:R-:W4:Y:S01]  /*30ac0*/  LDL.LU R238, [R1+0x20d0] ;  /* 0x0020d00001ee7983 */ /* 0x000f220000300800 */
[----:B------:R-:W-:-:S03]  /*30ad0*/  LOP3.LUT R7, R7, 0xffff, RZ, 0xc0, !PT ;  /* 0x0000ffff07077812 */ /* 0x000fc600078ec0ff */
[----:B------:R0:W-:Y:S01]  /*30ae0*/  STL [R1+0x478], R12 ;  /* 0x0004780c01007387 */ /* 0x0001e20000100800 */
[----:B------:R-:W-:-:S03]  /*30af0*/  PRMT R9, R9, 0x3340, R0 ;  /* 0x0000334009097816 */ /* 0x000fc60000000000 */
[----:B------:R-:W4:Y:S01]  /*30b00*/  LDL.LU R237, [R1+0x20cc] ;  /* 0x0020cc0001ed7983 */ /* 0x000f220000300800 */
[----:B------:R-:W-:-:S03]  /*30b10*/  PRMT R11, R235, 0x5410, R11 ;  /* 0x00005410eb0b7816 */ /* 0x000fc6000000000b */
[----:B------:R-:W-:Y:S01]  /*30b20*/  STL [R1+0x18c], R14 ;  /* 0x00018c0e01007387 */ /* 0x000fe20000100800 */
[----:B0-----:R-:W-:Y:S01]  /*30b30*/  VIADD R12, R14, UR5 ;  /* 0x000000050e0c7c36 */ /* 0x001fe20008000000 */
[----:B------:R-:W-:Y:S02]  /*30b40*/  ULDC UR5, c[0x0][0x248] ;  /* 0x0000920000057ab9 */ /* 0x000fe40000000800 */
        /* <DEDUP_REMOVED lines=8> */
[----:B------:R1:W-:Y:S01]  /*30bd0*/  STL [R1+0x190], R12 ;  /* 0x0001900c01007387 */ /* 0x0003e20000100800 */
[----:B0-----:R-:W-:Y:S01]  /*30be0*/  VIADD R10, R12, UR5 ;  /* 0x000000050c0a7c36 */ /* 0x001fe20008000000 */
[----:B------:R-:W-:Y:S02]  /*30bf0*/  ULDC UR5, c[0x0][0x248] ;  /* 0x0000920000057ab9 */ /* 0x000fe40000000800 */
[----:B------:R-:W-:Y:S01]  /*30c00*/  STL [R1+0x48c], R11 ;  /* 0x00048c0b01007387 */ /* 0x000fe20000100800 */
[----:B------:R-:W-:Y:S02]  /*30c10*/  PRMT R7, R233, 0x5410, R7 ;  /* 0x00005410e9077816 */ /* 0x000fe40000000007 */
[----:B------:R-:W-:Y:S01]  /*30c20*/  LOP3.LUT R6, R6, 0xffff, RZ, 0xc0, !PT ;  /* 0x0000ffff06067812 */ /* 0x000fe200078ec0ff */
[----:B------:R-:W4:Y:S01]  /*30c30*/  LDL.LU R234, [R1+0x20c0] ;  /* 0x0020c00001ea7983 */ /* 0x000f220000300800 */
[----:B------:R-:W-:Y:S01]  /*30c40*/  PRMT R8, R232, 0x5410, R8 ;  /* 0x00005410e8087816 */ /* 0x000fe20000000008 */
[----:B-1----:R-:W0:Y:S02]  /*30c50*/  LDC R12, c[0x0][0x244] ;  /* 0x00009100ff0c7b82 */ /* 0x002e240000000800 */
[----:B------:R1:W-:Y:S01]  /*30c60*/  STL [R1+0x194], R10 ;  /* 0x0001940a01007387 */ /* 0x0003e20000100800 */
[----:B------:R-:W-:-:S03]  /*30c70*/  PRMT R6, R6, 0x3340, R0 ;  /* 0x0000334006067816 */ /* 0x000fc60000000000 */
[----:B------:R2:W-:Y:S04]  /*30c80*/  STL [R1+0x49c], R9 ;  /* 0x00049c0901007387 */ /* 0x0005e80000100800 */
[----:B------:R-:W4:Y:S01]  /*30c90*/  LDL.LU R233, [R1+0x20bc] ;  /* 0x0020bc0001e97983 */ /* 0x000f220000300800 */
[----:B-1----:R-:W-:Y:S01]  /*30ca0*/  VIADD R10, R10, UR5 ;  /* 0x000000050a0a7c36 */ /* 0x002fe20008000000 */
[----:B------:R-:W-:Y:S02]  /*30cb0*/  ULDC UR5, c[0x0][0x248] ;  /* 0x0000920000057ab9 */ /* 0x000fe40000000800 */
[----:B------:R1:W-:Y:S01]  /*30cc0*/  STL [R1+0x4b4], R7 ;  /* 0x0004b40701007387 */ /* 0x0003e20000100800 */
[----:B------:R-:W-:Y:S01]  /*30cd0*/  PRMT R6, R220, 0x5410, R6 ;  /* 0x00005410dc067816 */ /* 0x000fe20000000006 */
[----:B--2---:R-:W2:Y:S02]  /*30ce0*/  LDC R9, c[0x0][0x244] ;  /* 0x00009100ff097b82 */ /* 0x004ea40000000800 */
[----:B------:R-:W4:Y:S04]  /*30cf0*/  LDL.LU R232, [R1+0x20b8] ;  /* 0x0020b80001e87983 */ /* 0x000f280000300800 */
[----:B------:R-:W-:Y:S01]  /*30d00*/  STL [R1+0x198], R10 ;  /* 0x0001980a01007387 */ /* 0x000fe20000100800 */
[----:B-1----:R-:W-:Y:S01]  /*30d10*/  VIADD R7, R10, UR5 ;  /* 0x000000050a077c36 */ /* 0x002fe20008000000 */
[----:B------:R-:W-:-:S02]  /*30d20*/  ULDC UR5, c[0x0][0x248] ;  /* 0x0000920000057ab9 */ /* 0x000fc40000000800 */
[----:B------:R1:W-:Y:S04]  /*30d30*/  STL [R1+0x4c8], R8 ;  /* 0x0004c80801007387 */ /* 0x0003e80000100800 */
[----:B------:R-:W4:Y:S04]  /*30d40*/  LDL.LU R220, [R1+0x20b4] ;  /* 0x0020b40001dc7983 */ /* 0x000f280000300800 */
[----:B------:R3:W-:Y:S01]  /*30d50*/  STL [R1+0x19c], R7 ;  /* 0x00019c0701007387 */ /* 0x0007e20000100800 */
[----:B------:R-:W-:Y:S01]  /*30d60*/  SHF.R.U32.HI R20, RZ, 0x8, R20 ;  /* 0x00000008ff147819 */ /* 0x000fe20000011614 */
[----:B-1----:R-:W1:Y:S02]  /*30d70*/  LDC R8, c[0x0][0x244] ;  /* 0x00009100ff087b82 */ /* 0x002e640000000800 */
[----:B------:R0:W-:Y:S01]  /*30d80*/  STL [R1+0x4cc], R6 ;  /* 0x0004cc0601007387 */ /* 0x0001e20000100800 */
[----:B---3--:R-:W-:Y:S01]  /*30d90*/  VIADD R7, R7, UR5 ;  /* 0x0000000507077c36 */ /* 0x008fe20008000000 */
[----:B------:R-:W-:-:S03]  /*30da0*/  ULDC UR5, c[0x0][0x244] ;  /* 0x0000910000057ab9 */ /* 0x000fc60000000800 */
[----:B0-----:R-:W-:Y:S01]  /*30db0*/  VIADD R6, R7, UR7 ;  /* 0x0000000707067c36 */ /* 0x001fe20008000000 */
[----:B------:R-:W-:Y:S01]  /*30dc0*/  STL [R1+0x1a0], R7 ;  /* 0x0001a00701007387 */ /* 0x000fe20000100800 */
[----:B------:R-:W-:-:S03]  /*30dd0*/  ULDC UR7, c[0x0][0x248] ;  /* 0x0000920000077ab9 */ /* 0x000fc60000000800 */
[----:B------:R0:W-:Y:S01]  /*30de0*/  STL [R1+0x1a4], R6 ;  /* 0x0001a40601007387 */ /* 0x0001e20000100800 */
[----:B------:R-:W-:Y:S01]  /*30df0*/  IMAD R14, R2, UR5, RZ ;  /* 0x00000005020e7c24 */ /* 0x000fe2000f8e02ff */
[----:B------:R-:W-:Y:S01]  /*30e00*/  ULDC UR5, c[0x0][0x248] ;  /* 0x0000920000057ab9 */ /* 0x000fe20000000800 */
[----:B0-----:R-:W-:Y:S01]  /*30e10*/  VIADD R6, R6, UR7 ;  /* 0x0000000706067c36 */ /* 0x001fe20008000000 */
[----:B------:R-:W-:-:S04]  /*30e20*/  ULDC UR7, c[0x0][0x248] ;  /* 0x0000920000077ab9 */ /* 0x000fc80000000800 */
[----:B------:R0:W-:Y:S02]  /*30e30*/  STL [R1+0x1a8], R6 ;  /* 0x0001a80601007387 */ /* 0x0001e40000100800 */
        /* <DEDUP_REMOVED lines=16> */
[----:B------:R-:W-:Y:S02]  /*30f40*/  SHF.R.U32.HI R21, RZ, 0x8, R21 ;  /* 0x00000008ff157819 */ /* 0x000fe40000011615 */
[----:B------:R-:W-:Y:S02]  /*30f50*/  LOP3.LUT R20, R20, 0xffff, RZ, 0xc0, !PT ;  /* 0x0000ffff14147812 */ /* 0x000fe400078ec0ff */
[----:B------:R-:W-:Y:S01]  /*30f60*/  LOP3.LUT R24, R24, 0xffff, RZ, 0xc0, !PT ;  /* 0x0000ffff18187812 */ /* 0x000fe200078ec0ff */
[----:B------:R0:W-:Y:S01]  /*30f70*/  STL [R1+0x1c0], R6 ;  /* 0x0001c00601007387 */ /* 0x0001e20000100800 */
[----:B------:R-:W-:Y:S01]  /*30f80*/  SHF.R.U32.HI R28, RZ, 0x8, R28 ;  /* 0x00000008ff1c7819 */ /* 0x000fe2000001161c */
[----:B------:R-:W-:Y:S01]  /*30f90*/  IMAD R12, R12, 0x80, R14 ;  /* 0x000000800c0c7824 */ /* 0x000fe200078e020e */
        /* <DEDUP_REMOVED lines=132> */
[----:B------:R0:W-:Y:S01]  /*317e0*/  STL [R1+0x274], R6 ;  /* 0x0002740601007387 */ /* 0x0001e20000100800 */
[----:B------:R-:W-:Y:S02]  /*317f0*/  LOP3.LUT R21, R21, 0xffff, RZ, 0xc0, !PT ;  /* 0x0000ffff15157812 */ /* 0x000fe400078ec0ff */
[----:B------:R-:W-:Y:S01]  /*31800*/  PRMT R20, R20, 0x3340, R0 ;  /* 0x0000334014147816 */ /* 0x000fe20000000000 */
[----:B0-----:R-:W-:Y:S01]  /*31810*/  VIADD R6, R6, UR5 ;  /* 0x0000000506067c36 */ /* 0x001fe20008000000 */
[----:B------:R-:W-:-:S03]  /*31820*/  ULDC UR5, c[0x0][0x248] ;  /* 0x0000920000057ab9 */ /* 0x000fc60000000800 */
[----:B------:R-:W-:Y:S01]  /*31830*/  VIADD R7, R6, UR5 ;  /* 0x0000000506077c36 */ /* 0x000fe20008000000 */
[----:B------:R-:W-:-:S03]  /*31840*/  ULDC UR5, c[0x0][0x248] ;  /* 0x0000920000057ab9 */ /* 0x000fc60000000800 */
[----:B------:R-:W-:Y:S01]  /*31850*/  VIADD R17, R7, UR5 ;  /* 0x0000000507117c36 */ /* 0x000fe20008000000 */
[----:B------:R-:W-:Y:S01]  /*31860*/  ULDC UR5, c[0x0][0x248] ;  /* 0x0000920000057ab9 */ /* 0x000fe20000000800 */
[----:B------:R-:W-:Y:S02]  /*31870*/  PRMT R21, R21, 0x3340, R0 ;  /* 0x0000334015157816 */ /* 0x000fe40000000000 */
[----:B------:R-:W-:Y:S01]  /*31880*/  PRMT R139, R19, 0x5410, R20 ;  /* 0x00005410138b7816 */ /* 0x000fe20000000014 */
[----:B------:R-:W-:Y:S01]  /*31890*/  VIADD R19, R17, UR5 ;  /* 0x0000000511137c36 */ /* 0x000fe20008000000 */
[----:B------:R-:W-:Y:S01]  /*318a0*/  ULDC UR5, c[0x0][0x248] ;  /* 0x0000920000057ab9 */ /* 0x000fe20000000800 */
[----:B------:R-:W-:Y:S02]  /*318b0*/  PRMT R24, R24, 0x3340, R0 ;  /* 0x0000334018187816 */ /* 0x000fe40000000000 */
[----:B------:R-:W-:Y:S01]  /*318c0*/  PRMT R140, R18, 0x5410, R21 ;  /* 0x00005410128c7816 */ /* 0x000fe20000000015 */
[----:B------:R-:W-:Y:S01]  /*318d0*/  VIADD R21, R19, UR5 ;  /* 0x0000000513157c36 */ /* 0x000fe20008000000 */
[----:B------:R-:W-:Y:S01]  /*318e0*/  ULDC UR5, c[0x0][0x248] ;  /* 0x0000920000057ab9 */ /* 0x000fe20000000800 */
[----:B------:R-:W-:-:S02]  /*318f0*/  LOP3.LUT R28, R28, 0xffff, RZ, 0xc0, !PT ;  /* 0x0000ffff1c1c7812 */ /* 0x000fc400078ec0ff */
[----:B------:R-:W-:Y:S01]  /*31900*/  PRMT R127, R23, 0x5410, R24 ;  /* 0x00005410177f7816 */ /* 0x000fe20000000018 */
[----:B------:R-:W-:Y:S01]  /*31910*/  VIADD R23, R21, UR5 ;  /* 0x0000000515177c36 */ /* 0x000fe20008000000 */
[----:B------:R-:W-:Y:S01]  /*31920*/  ULDC UR5, c[0x0][0x248] ;  /* 0x0000920000057ab9 */ /* 0x000fe20000000800 */
[----:B------:R-:W-:Y:S02]  /*31930*/  PRMT R28, R28, 0x3340, R0 ;  /* 0x000033401c1c7816 */ /* 0x000fe40000000000 */
[----:B------:R-:W-:Y:S01]  /*31940*/  VIADD R25, R23, UR5 ;  /* 0x0000000517197c36 */ /* 0x000fe20008000000 */
[----:B------:R-:W-:Y:S01]  /*31950*/  ULDC UR5, c[0x0][0x248] ;  /* 0x0000920000057ab9 */ /* 0x000fe20000000800 */
[----:B------:R-:W-:Y:S02]  /*31960*/  PRMT R122, R27, 0x5410, R28 ;  /* 0x000054101b7a7816 */ /* 0x000fe4000000001c */
[----:B------:R-:W-:Y:S01]  /*31970*/  VIADD R27, R25, UR5 ;  /* 0x00000005191b7c36 */ /* 0x000fe20008000000 */
[----:B------:R-:W-:-:S03]  /*31980*/  ULDC UR5, c[0x0][0x248] ;  /* 0x0000920000057ab9 */ /* 0x000fc60000000800 */
[----:B------:R-:W-:Y:S01]  /*31990*/  VIADD R29, R27, UR5 ;  /* 0x000000051b1d7c36 */ /* 0x000fe20008000000 */
[----:B------:R-:W-:Y:S01]  /*319a0*/  ULDC UR5, c[0x0][0x248] ;  /* 0x0000920000057ab9 */ /* 0x000fe20000000800 */
[----:B------:R-:W-:Y:S02]  /*319b0*/  STL [R1+0x278], R6 ;  /* 0x0002780601007387 */ /* 0x000fe40000100800 */
[----:B------:R-:W-:Y:S01]  /*319c0*/  VIADD R31, R29, UR5 ;  /* 0x000000051d1f7c36 */ /* 0x000fe20008000000 */
[----:B------:R-:W-:Y:S01]  /*319d0*/  ULDC UR5, c[0x0][0x248] ;  /* 0x0000920000057ab9 */ /* 0x000fe20000000800 */
[----:B------:R-:W-:Y:S04]  /*319e0*/  STL [R1+0x27c], R7 ;  /* 0x00027c0701007387 */ /* 0x000fe80000100800 */
[----:B------:R-:W-:Y:S01]  /*319f0*/  STL [R1+0x280], R17 ;  /* 0x0002801101007387 */ /* 0x000fe20000100800 */
[----:B------:R-:W-:Y:S01]  /*31a00*/  VIADD R172, R31, UR5 ;  /* 0x000000051fac7c36 */ /* 0x000fe20008000000 */
[----:B------:R-:W-:-:S02]  /*31a10*/  ULDC UR5, c[0x0][0x248] ;  /* 0x0000920000057ab9 */ /* 0x000fc40000000800 */
[----:B------:R-:W-:Y:S04]  /*31a20*/  STL [R1+0x284], R19 ;  /* 0x0002841301007387 */ /* 0x000fe80000100800 */
[----:B------:R-:W-:Y:S04]  /*31a30*/  STL [R1+0x288], R21 ;  /* 0x0002881501007387 */ /* 0x000fe80000100800 */
[----:B------:R-:W-:Y:S04]  /*31a40*/  STL [R1+0x28c], R23 ;  /* 0x00028c1701007387 */ /* 0x000fe80000100800 */
[----:B------:R-:W-:Y:S04]  /*31a50*/  STL [R1+0x290], R25 ;  /* 0x0002901901007387 */ /* 0x000fe80000100800 */
[----:B------:R-:W-:Y:S04]  /*31a60*/  STL [R1+0x294], R27 ;  /* 0x0002941b01007387 */ /* 0x000fe80000100800 */
[----:B------:R-:W-:Y:S04]  /*31a70*/  STL [R1+0x298], R29 ;  /* 0x0002981d01007387 */ /* 0x000fe80000100800 */
[----:B------:R-:W-:Y:S04]  /*31a80*/  STL [R1+0x29c], R31 ;  /* 0x00029c1f01007387 */ /* 0x000fe80000100800 */
        /* <DEDUP_REMOVED lines=43> */
[----:B--2---:R-:W-:Y:S02]  /*31d40*/  IMAD R9, R9, 0x80, R12 ;  /* 0x0000008009097824 */ /* 0x004fe400078e020c */
[----:B0-----:R-:W-:Y:S01]  /*31d50*/  VIADD R172, R172, UR5 ;  /* 0x00000005acac7c36 */ /* 0x001fe20008000000 */
[----:B------:R-:W-:-:S04]  /*31d60*/  ULDC UR5, c[0x0][0x248] ;  /* 0x0000920000057ab9 */ /* 0x000fc80000000800 */
[----:B------:R0:W-:Y:S01]  /*31d70*/  STL [R1+0x2dc], R172 ;  /* 0x0002dcac01007387 */ /* 0x0001e20000100800 */
[----:B-1----:R-:W-:Y:S02]  /*31d80*/  IMAD R8, R8, 0x80, R9 ;  /* 0x0000008008087824 */ /* 0x002fe400078e0209 */
[----:B0-----:R-:W-:-:S03]  /*31d90*/  VIADD R172, R172, UR5 ;  /* 0x00000005acac7c36 */ /* 0x001fc60008000000 */
[----:B------:R-:W-:Y:S01]  /*31da0*/  IADD3 R10, P3, R8, UR12, RZ ;  /* 0x0000000c080a7c10 */ /* 0x000fe2000ff7e0ff */
[----:B------:R-:W-:Y:S01]  /*31db0*/  ULDC UR12, c[0x0][0x228] ;  /* 0x00008a00000c7ab9 */ /* 0x000fe20000000800 */
[----:B------:R-:W-:Y:S02]  /*31dc0*/  IADD3 R15, P2, R14, UR10, RZ ;  /* 0x0000000a0e0f7c10 */ /* 0x000fe4000ff5e0ff */
[----:B------:R-:W-:Y:S01]  /*31dd0*/  LOP3.LUT R221, R221, 0xfeffffff, RZ, 0xc0, !PT ;  /* 0xfeffffffdddd7812 */ /* 0x000fe200078ec0ff */
[----:B------:R0:W-:Y:S01]  /*31de0*/  STL [R1+0x2e0], R172 ;  /* 0x0002e0ac01007387 */ /* 0x0001e20000100800 */
[----:B------:R-:W-:Y:S01]  /*31df0*/  LEA.HI.X.SX32 R8, R8, UR13, 0x1, P3 ;  /* 0x0000000d08087c11 */ /* 0x000fe200098f0eff */
[----:B------:R-:W-:Y:S01]  /*31e00*/  ULDC UR13, c[0x0][0x248] ;  /* 0x00009200000d7ab9 */ /* 0x000fe20000000800 */
[----:B------:R-:W-:Y:S02]  /*31e10*/  SHF.R.S32.HI R176, RZ, 0x1f, R192 ;  /* 0x0000001fffb07819 */ /* 0x000fe400000114c0 */
[----:B------:R-:W-:-:S02]  /*31e20*/  SHF.R.S32.HI R173, RZ, 0x1f, R191 ;  /* 0x0000001fffad7819 */ /* 0x000fc400000114bf */
[----:B------:R-:W-:Y:S01]  /*31e30*/  PRMT R156, R87, 0x5410, R88 ;  /* 0x00005410579c7816 */ /* 0x000fe20000000058 */
[----:B------:R-:W-:Y:S01]  /*31e40*/  VIADD R86, R0, 0xa8 ;  /* 0x000000a800567836 */ /* 0x000fe20000000000 */
[----:B------:R-:W-:Y:S01]  /*31e50*/  SHF.R.U32.HI R85, RZ, 0x8, R85 ;  /* 0x00000008ff557819 */ /* 0x000fe20000011655 */
[----:B0-----:R-:W-:Y:S01]  /*31e60*/  VIADD R172, R172, UR7 ;  /* 0x00000007acac7c36 */ /* 0x001fe20008000000 */
[----:B------:R-:W-:Y:S01]  /*31e70*/  ULDC UR7, c[0x0][0x248] ;  /* 0x0000920000077ab9 */ /* 0x000fe20000000800 */
[C---:B------:R-:W-:Y:S01]  /*31e80*/  VIADD R83, R0.reuse, 0xa5 ;  /* 0x000000a500537836 */ /* 0x040fe20000000000 */
[----:B----4-:R-:W-:Y:S01]  /*31e90*/  LOP3.LUT R243, R243, 0x7fffffff, RZ, 0xc0, !PT ;  /* 0x7ffffffff3f37812 */ /* 0x010fe200078ec0ff */
[----:B------:R-:W-:Y:S01]  /*31ea0*/  VIADD R82, R0, 0xa4 ;  /* 0x000000a400527836 */ /* 0x000fe20000000000 */
[----:B------:R0:W-:Y:S01]  /*31eb0*/  STL [R1+0x2e4], R172 ;  /* 0x0002e4ac01007387 */ /* 0x0001e20000100800 */
[----:B------:R-:W-:Y:S01]  /*31ec0*/  LEA.HI.X.SX32 R14, R14, UR11, 0x1, P2 ;  /* 0x0000000b0e0e7c11 */ /* 0x000fe200090f0eff */
[----:B------:R-:W-:Y:S01]  /*31ed0*/  ULDC.64 UR10, c[0x0][0x220] ;  /* 0x00008800000a7ab9 */ /* 0x000fe20000000a00 */
[----:B------:R-:W-:Y:S01]  /*31ee0*/  PRMT R150, R80, 0x5410, R81 ;  /* 0x0000541050967816 */ /* 0x000fe20000000051 */
[----:B------:R-:W-:Y:S01]  /*31ef0*/  VIADD R79, R0, 0xa1 ;  /* 0x000000a1004f7836 */ /* 0x000fe20000000000 */
[----:B------:R-:W-:Y:S01]  /*31f00*/  ULDC UR5, c[0x0][0x228] ;  /* 0x00008a0000057ab9 */ /* 0x000fe20000000800 */
[----:B0-----:R-:W-:Y:S01]  /*31f10*/  VIADD R172, R172, UR7 ;  /* 0x00000007acac7c36 */ /* 0x001fe20008000000 */
[----:B------:R-:W-:Y:S01]  /*31f20*/  IADD3 R13, P2, R12, UR10, RZ ;  /* 0x0000000a0c0d7c10 */ /* 0x000fe2000ff5e0ff */
[C---:B------:R-:W-:Y:S01]  /*31f30*/  VIADD R87, R0.reuse, 0xa9 ;  /* 0x000000a900577836 */ /* 0x040fe20000000000 */
[----:B------:R-:W-:Y:S01]  /*31f40*/  LOP3.LUT R85, R85, 0xffff, RZ, 0xc0, !PT ;  /* 0x0000ffff55557812 */ /* 0x000fe200078ec0ff */
[----:B------:R-:W-:Y:S01]  /*31f50*/  VIADD R81, R0, 0xa3 ;  /* 0x000000a300517836 */ /* 0x000fe20000000000 */
[----:B------:R0:W-:Y:S01]  /*31f60*/  STL [R1+0x2e8], R172 ;  /* 0x0002e8ac01007387 */ /* 0x0001e20000100800 */
[----:B------:R-:W-:Y:S01]  /*31f70*/  LEA.HI.X.SX32 R12, R12, UR11, 0x1, P2 ;  /* 0x0000000b0c0c7c11 */ /* 0x000fe200090f0eff */
[----:B------:R-:W-:Y:S01]  /*31f80*/  ULDC.64 UR10, c[0x0][0x220] ;  /* 0x00008800000a7ab9 */ /* 0x000fe20000000a00 */
[C---:B------:R-:W-:Y:S01]  /*31f90*/  VIADD R80, R0.reuse, 0xa2 ;  /* 0x000000a200507836 */ /* 0x040fe20000000000 */
[----:B------:R-:W-:Y:S01]  /*31fa0*/  SHF.R.U32.HI R77, RZ, 0x8, R77 ;  /* 0x00000008ff4d7819 */ /* 0x000fe2000001164d */
[----:B------:R-:W-:Y:S01]  /*31fb0*/  VIADD R78, R0, 0xa0 ;  /* 0x000000a0004e7836 */ /* 0x000fe20000000000 */
[----:B------:R-:W-:Y:S01]  /*31fc0*/  ULDC UR7, c[0x0][0x228] ;  /* 0x00008a0000077ab9 */ /* 0x000fe20000000800 */
[----:B0-----:R-:W-:Y:S01]  /*31fd0*/  VIADD R172, R172, UR13 ;  /* 0x0000000dacac7c36 */ /* 0x001fe20008000000 */
[----:B------:R-:W-:-:S04]  /*31fe0*/  ULDC UR13, c[0x0][0x248] ;  /* 0x00009200000d7ab9 */ /* 0x000fc80000000800 */
[----:B------:R0:W-:Y:S01]  /*31ff0*/  STL [R1+0x2ec], R172 ;  /* 0x0002ecac01007387 */ /* 0x0001e20000100800 */
[C---:B------:R-:W-:Y:S01]  /*32000*/  IADD3 R11, P2, R9.reuse, UR10, RZ ;  /* 0x0000000a090b7c10 */ /* 0x040fe2000ff5e0ff */
[----:B------:R-:W-:Y:S01]  /*32010*/  ULDC UR10, c[0x0][0x228] ;  /* 0x00008a00000a7ab9 */ /* 0x000fe20000000800 */
[----:B0-----:R-:W-:Y:S01]  /*32020*/  VIADD R172, R172, UR13 ;  /* 0x0000000dacac7c36 */ /* 0x001fe20008000000 */
[----:B------:R-:W-:Y:S01]  /*32030*/  ULDC UR13, c[0x0][0x248] ;  /* 0x00009200000d7ab9 */ /* 0x000fe20000000800 */
[----:B------:R-:W-:Y:S01]  /*32040*/  LEA.HI.X.SX32 R9, R9, UR11, 0x1, P2 ;  /* 0x0000000b09097c11 */ /* 0x000fe200090f0eff */
[----:B------:R-:W-:Y:S02]  /*32050*/  ULDC UR11, c[0x0][0x228] ;  /* 0x00008a00000b7ab9 */ /* 0x000fe40000000800 */
[----:B------:R0:W-:Y:S01]  /*32060*/  STL [R1+0x2f0], R172 ;  /* 0x0002f0ac01007387 */ /* 0x0001e20000100800 */
[----:B------:R-:W-:Y:S01]  /*32070*/  ISETP.LT.AND P2, PT, R3, UR22, !P1 ;  /* 0x0000001603007c0c */ /* 0x000fe2000cf41270 */
[----:B0-----:R-:W-:Y:S01]  /*32080*/  VIADD R172, R172, UR13 ;  /* 0x0000000dacac7c36 */ /* 0x001fe20008000000 */
[----:B------:R-:W-:-:S04]  /*32090*/  ULDC UR13, c[0x0][0x248] ;  /* 0x00009200000d7ab9 */ /* 0x000fc80000000800 */
[----:B------:R0:W-:Y:S02]  /*320a0*/  STL [R1+0x2f4], R172 ;  /* 0x0002f4ac01007387 */ /* 0x0001e40000100800 */
[----:B0-----:R-:W-:Y:S01]  /*320b0*/  VIADD R172, R172, UR13 ;  /* 0x0000000dacac7c36 */ /* 0x001fe20008000000 */
[----:B------:R-:W-:-:S04]  /*320c0*/  ULDC UR13, c[0x0][0x248] ;  /* 0x00009200000d7ab9 */ /* 0x000fc80000000800 */
[----:B------:R0:W-:Y:S01]  /*320d0*/  STL [R1+0x2f8], R172 ;  /* 0x0002f8ac01007387 */ /* 0x0001e20000100800 */
[----:B------:R-:W-:Y:S02]  /*320e0*/  @P2 LOP3.LUT R221, R221, 0x1000000, RZ, 0xfc, !PT ;  /* 0x01000000dddd2812 */ /* 0x000fe400078efcff */
[----:B------:R-:W-:Y:S01]  /*320f0*/  ISETP.LT.AND P2, PT, R4, UR14, !P1 ;  /* 0x0000000e04007c0c */ /* 0x000fe2000cf41270 */
[----:B------:R-:W-:Y:S01]  /*32100*/  ULDC UR14, c[0x0][0x248] ;  /* 0x00009200000e7ab9 */ /* 0x000fe20000000800 */
[----:B0-----:R-:W-:Y:S01]  /*32110*/  VIADD R172, R172, UR13 ;  /* 0x0000000dacac7c36 */ /* 0x001fe20008000000 */
[----:B------:R-:W-:-:S04]  /*32120*/  ULDC UR13, c[0x0][0x248] ;  /* 0x00009200000d7ab9 */ /* 0x000fc80000000800 */
[----:B------:R0:W-:Y:S01]  /*32130*/  STL [R1+0x2fc], R172 ;  /* 0x0002fcac01007387 */ /* 0x0001e20000100800 */
[----:B------:R-:W-:Y:S01]  /*32140*/  LOP3.LUT R221, R221, 0xff7fffff, RZ, 0xc0, !PT ;  /* 0xff7fffffdddd7812 */ /* 0x000fe200078ec0ff */
[----:B0-----:R-:W-:Y:S01]  /*32150*/  VIADD R172, R172, UR13 ;  /* 0x0000000dacac7c36 */ /* 0x001fe20008000000 */
[----:B------:R-:W-:-:S04]  /*32160*/  ULDC UR13, c[0x0][0x248] ;  /* 0x00009200000d7ab9 */ /* 0x000fc80000000800 */
[----:B------:R0:W-:Y:S01]  /*32170*/  STL [R1+0x300], R172 ;  /* 0x000300ac01007387 */ /* 0x0001e20000100800 */
[----:B------:R-:W-:Y:S02]  /*32180*/  @P2 LOP3.LUT R221, R221, 0x800000, RZ, 0xfc, !PT ;  /* 0x00800000dddd2812 */ /* 0x000fe400078efcff */
[----:B------:R-:W-:Y:S01]  /*32190*/  ISETP.LT.AND P2, PT, R5, UR12, !P1 ;  /* 0x0000000c05007c0c */ /* 0x000fe2000cf41270 */
[----:B0-----:R-:W-:Y:S01]  /*321a0*/  VIADD R172, R172, UR13 ;  /* 0x0000000dacac7c36 */ /* 0x001fe20008000000 */
[----:B------:R-:W-:-:S04]  /*321b0*/  ULDC UR13, c[0x0][0x248] ;  /* 0x00009200000d7ab9 */ /* 0x000fc80000000800 */
[----:B------:R0:W-:Y:S02]  /*321c0*/  STL [R1+0x304], R172 ;  /* 0x000304ac01007387 */ /* 0x0001e40000100800 */
[----:B0-----:R-:W-:Y:S01]  /*321d0*/  VIADD R172, R172, UR13 ;  /* 0x0000000dacac7c36 */ /* 0x001fe20008000000 */
[----:B------:R-:W-:-:S04]  /*321e0*/  ULDC UR13, c[0x0][0x248] ;  /* 0x00009200000d7ab9 */ /* 0x000fc80000000800 */
[----:B------:R0:W-:Y:S01]  /*321f0*/  STL [R1+0x308], R172 ;  /* 0x000308ac01007387 */ /* 0x0001e20000100800 */
[----:B------:R-:W-:Y:S01]  /*32200*/  LOP3.LUT R221, R221, 0xffbfffff, RZ, 0xc0, !PT ;  /* 0xffbfffffdddd7812 */ /* 0x000fe200078ec0ff */
[----:B0-----:R-:W-:Y:S01]  /*32210*/  VIADD R172, R172, UR13 ;  /* 0x0000000dacac7c36 */ /* 0x001fe20008000000 */
[----:B------:R-:W-:Y:S02]  /*32220*/  ULDC.64 UR12, c[0x0][0x228] ;  /* 0x00008a00000c7ab9 */ /* 0x000fe40000000a00 */
[----:B------:R-:W-:Y:S01]  /*32230*/  ISETP.LT.AND P1, PT, R2, UR12, !P1 ;  /* 0x0000000c02007c0c */ /* 0x000fe2000cf21270 */
[----:B------:R-:W-:Y:S01]  /*32240*/  ULDC UR12, c[0x0][0x248] ;  /* 0x00009200000c7ab9 */ /* 0x000fe20000000800 */
[----:B------:R-:W-:-:S04]  /*32250*/  @P2 LOP3.LUT R221, R221, 0x400000, RZ, 0xfc, !PT ;  /* 0x00400000dddd2812 */ /* 0x000fc800078efcff */
[----:B------:R-:W-:Y:S01]  /*32260*/  LOP3.LUT R221, R221, 0xffdfffff, RZ, 0xc0, !PT ;  /* 0xffdfffffdddd7812 */ /* 0x000fe200078ec0ff */
[----:B------:R0:W-:Y:S06]  /*32270*/  STL [R1+0x30c], R172 ;  /* 0x00030cac01007387 */ /* 0x0001ec0000100800 */
[----:B------:R-:W-:Y:S02]  /*32280*/  @P1 LOP3.LUT R221, R221, 0x200000, RZ, 0xfc, !PT ;  /* 0x00200000dddd1812 */ /* 0x000fe400078efcff */
[----:B------:R-:W-:Y:S01]  /*32290*/  ISETP.LT.AND P1, PT, R3, UR28, !P0 ;  /* 0x0000001c03007c0c */ /* 0x000fe2000c721270 */
[----:B------:R-:W-:Y:S01]  /*322a0*/  ULDC.64 UR28, c[0x0][0x228] ;  /* 0x00008a00001c7ab9 */ /* 0x000fe20000000a00 */
[----:B0-----:R-:W-:Y:S01]  /*322b0*/  VIADD R172, R172, UR14 ;  /* 0x0000000eacac7c36 */ /* 0x001fe20008000000 */
[----:B------:R-:W-:Y:S01]  /*322c0*/  ULDC UR14, c[0x0][0x248] ;  /* 0x00009200000e7ab9 */ /* 0x000fe20000000800 */
[----:B------:R-:W-:-:S03]  /*322d0*/  LOP3.LUT R221, R221, 0xffefffff, RZ, 0xc0, !PT ;  /* 0xffefffffdddd7812 */ /* 0x000fc600078ec0ff */
[----:B------:R0:W-:Y:S06]  /*322e0*/  STL [R1+0x310], R172 ;  /* 0x000310ac01007387 */ /* 0x0001ec0000100800 */
[----:B------:R-:W-:Y:S01]  /*322f0*/  @P1 LOP3.LUT R221, R221, 0x100000, RZ, 0xfc, !PT ;  /* 0x00100000dddd1812 */ /* 0x000fe200078efcff */
[----:B0-----:R-:W-:Y:S01]  /*32300*/  VIADD R172, R172, UR14 ;  /* 0x0000000eacac7c36 */ /* 0x001fe20008000000 */
[----:B------:R-:W-:Y:S01]  /*32310*/  IADD3 R174, P1, R192, R15, RZ ;  /* 0x0000000fc0ae7210 */ /* 0x000fe20007f3e0ff */
[----:B------:R-:W-:-:S03]  /*32320*/  ULDC UR14, c[0x0][0x248] ;  /* 0x00009200000e7ab9 */ /* 0x000fc60000000800 */
[----:B------:R0:W-:Y:S01]  /*32330*/  STL [R1+0x314], R172 ;  /* 0x000314ac01007387 */ /* 0x0001e20000100800 */
[----:B------:R-:W-:-:S03]  /*32340*/  IMAD.X R175, R176, 0x1, R14, P1 ;  /* 0x00000001b0af7824 */ /* 0x000fc600008e060e */
[----:B------:R-:W-:Y:S01]  /*32350*/  STL [R1+0x480], R176 ;  /* 0x000480b001007387 */ /* 0x000fe20000100800 */
[----:B0-----:R-:W-:Y:S01]  /*32360*/  VIADD R172, R172, UR12 ;  /* 0x0000000cacac7c36 */ /* 0x001fe20008000000 */
[----:B------:R-:W-:-:S04]  /*32370*/  ULDC UR12, c[0x0][0x248] ;  /* 0x00009200000c7ab9 */ /* 0x000fc80000000800 */
[----:B------:R0:W-:Y:S04]  /*32380*/  STL [R1+0x318], R172 ;  /* 0x000318ac01007387 */ /* 0x0001e80000100800 */
[----:B------:R1:W-:Y:S01]  /*32390*/  STL.64 [R1+0xd0], R174 ;  /* 0x0000d0ae01007387 */ /* 0x0003e20000100a00 */
[----:B0-----:R-:W-:-:S03]  /*323a0*/  VIADD R172, R172, UR14 ;  /* 0x0000000eacac7c36 */ /* 0x001fc60008000000 */
[----:B------:R-:W-:Y:S01]  /*323b0*/  STL [R1+0x470], R173 ;  /* 0x000470ad01007387 */ /* 0x000fe20000100800 */
[----:B------:R-:W-:Y:S01]  /*323c0*/  LOP3.LUT R221, R221, 0xfff7ffff, RZ, 0xc0, !PT ;  /* 0xfff7ffffdddd7812 */ /* 0x000fe200078ec0ff */
[----:B------:R-:W-:Y:S01]  /*323d0*/  ULDC UR14, c[0x0][0x248] ;  /* 0x00009200000e7ab9 */ /* 0x000fe20000000800 */
[----:B-1----:R-:W-:Y:S01]  /*323e0*/  IADD3 R174, P1, R191, R15, RZ ;  /* 0x0000000fbfae7210 */ /* 0x002fe20007f3e0ff */
[----:B------:R0:W-:Y:S04]  /*323f0*/  STL [R1+0x31c], R172 ;  /* 0x00031cac01007387 */ /* 0x0001e80000100800 */
[----:B------:R-:W-:Y:S02]  /*32400*/  IMAD.X R175, R173, 0x1, R14, P1 ;  /* 0x00000001adaf7824 */ /* 0x000fe400008e060e */
[----:B0-----:R-:W-:Y:S01]  /*32410*/  VIADD R172, R172, UR12 ;  /* 0x0000000cacac7c36 */ /* 0x001fe20008000000 */
[----:B------:R-:W-:Y:S01]  /*32420*/  SHF.R.S32.HI R173, RZ, 0x1f, R190 ;  /* 0x0000001fffad7819 */ /* 0x000fe200000114be */
[----:B------:R-:W-:-:S03]  /*32430*/  ULDC UR12, c[0x0][0x248] ;  /* 0x00009200000c7ab9 */ /* 0x000fc60000000800 */
[----:B------:R-:W-:Y:S04]  /*32440*/  STL [R1+0x320], R172 ;  /* 0x000320ac01007387 */ /* 0x000fe80000100800 */
[----:B------:R0:W-:Y:S02]  /*32450*/  STL.64 [R1+0xd8], R174 ;  /* 0x0000d8ae01007387 */ /* 0x0001e40000100a00 */
[----:B0-----:R-:W-:-:S05]  /*32460*/  IADD3 R174, P1, R190, R15, RZ ;  /* 0x0000000fbeae7210 */ /* 0x001fca0007f3e0ff */
[----:B------:R-:W-:Y:S01]  /*32470*/  IMAD.X R175, R173, 0x1, R14, P1 ;  /* 0x00000001adaf7824 */ /* 0x000fe200008e060e */
[----:B------:R-:W-:-:S13]  /*32480*/  ISETP.LT.AND P1, PT, R4, UR11, !P0 ;  /* 0x0000000b04007c0c */ /* 0x000fda000c721270 */
[----:B------:R-:W-:Y:S02]  /*32490*/  @P1 LOP3.LUT R221, R221, 0x80000, RZ, 0xfc, !PT ;  /* 0x00080000dddd1812 */ /* 0x000fe400078efcff */
[----:B------:R-:W-:Y:S01]  /*324a0*/  ISETP.LT.AND P1, PT, R5, UR10, !P0 ;  /* 0x0000000a05007c0c */ /* 0x000fe2000c721270 */
[----:B------:R-:W-:Y:S01]  /*324b0*/  VIADD R172, R172, UR12 ;  /* 0x0000000cacac7c36 */ /* 0x000fe20008000000 */
[----:B------:R-:W-:Y:S01]  /*324c0*/  ISETP.LT.AND P0, PT, R2, UR28, !P0 ;  /* 0x0000001c02007c0c */ /* 0x000fe2000c701270 */
[----:B------:R-:W-:Y:S01]  /*324d0*/  STL [R1+0x468], R173 ;  /* 0x000468ad01007387 */ /* 0x000fe20000100800 */
[----:B------:R-:W-:Y:S01]  /*324e0*/  LOP3.LUT R221, R221, 0xfffbffff, RZ, 0xc0, !PT ;  /* 0xfffbffffdddd7812 */ /* 0x000fe200078ec0ff */
[----:B------:R-:W-:Y:S01]  /*324f0*/  ULDC UR12, c[0x0][0x248] ;  /* 0x00009200000c7ab9 */ /* 0x000fe20000000800 */
[----:B------:R-:W-:-:S07]  /*32500*/  ULDC UR10, c[0x0][0x248] ;  /* 0x00009200000a7ab9 */ /* 0x000fce0000000800 */
[----:B------:R-:W-:-:S04]  /*32510*/  @P1 LOP3.LUT R221, R221, 0x40000, RZ, 0xfc, !PT ;  /* 0x00040000dddd1812 */ /* 0x000fc800078efcff */
[----:B------:R-:W-:-:S04]  /*32520*/  LOP3.LUT R221, R221, 0xfffdffff, RZ, 0xc0, !PT ;  /* 0xfffdffffdddd7812 */ /* 0x000fc800078ec0ff */
[----:B------:R-:W-:Y:S02]  /*32530*/  @P0 LOP3.LUT R221, R221, 0x20000, RZ, 0xfc, !PT ;  /* 0x00020000dddd0812 */ /* 0x000fe400078efcff */
[----:B------:R-:W-:Y:S01]  /*32540*/  ISETP.GE.AND P0, PT, R87, UR23, PT ;  /* 0x0000001757007c0c */ /* 0x000fe2000bf06270 */
[----:B------:R0:W-:Y:S01]  /*32550*/  STL [R1+0x324], R172 ;  /* 0x000324ac01007387 */ /* 0x0001e20000100800 */
[----:B------:R-:W-:Y:S01]  /*32560*/  LOP3.LUT R221, R221, 0xfffeffff, RZ, 0xc0, !PT ;  /* 0xfffeffffdddd7812 */ /* 0x000fe200078ec0ff */
[----:B------:R-:W-:Y:S01]  /*32570*/  ULDC.64 UR22, c[0x0][0x228] ;  /* 0x00008a0000167ab9 */ /* 0x000fe20000000a00 */
[----:B------:R-:W-:Y:S01]  /*32580*/  ISETP.LT.AND P3, PT, R3, UR60, !P0 ;  /* 0x0000003c03007c0c */ /* 0x000fe2000c761270 */
[----:B------:R-:W-:Y:S01]  /*32590*/  VIADD R75, R0, 0x9d ;  /* 0x0000009d004b7836 */ /* 0x000fe20000000000 */
[----:B------:R-:W-:Y:S01]  /*325a0*/  ISETP.LT.AND P2, PT, R4, UR61, !P0 ;  /* 0x0000003d04007c0c */ /* 0x000fe2000c741270 */
[C---:B------:R-:W-:Y:S01]  /*325b0*/  VIADD R74, R0.reuse, 0x9c ;  /* 0x0000009c004a7836 */ /* 0x040fe20000000000 */
[----:B------:R-:W-:Y:S01]  /*325c0*/  ISETP.LT.AND P1, PT, R5, UR38, !P0 ;  /* 0x0000002605007c0c */ /* 0x000fe2000c721270 */
[----:B------:R-:W-:Y:S01]  /*325d0*/  VIADD R73, R0, 0x9b ;  /* 0x0000009b00497836 */ /* 0x000fe20000000000 */
[----:B------:R-:W-:Y:S01]  /*325e0*/  PRMT R85, R85, 0x3340, R0 ;  /* 0x0000334055557816 */ /* 0x000fe20000000000 */
[----:B0-----:R-:W-:Y:S01]  /*325f0*/  VIADD R172, R172, UR14 ;  /* 0x0000000eacac7c36 */ /* 0x001fe20008000000 */
[----:B------:R-:W-:Y:S01]  /*32600*/  LOP3.LUT R77, R77, 0xffff, RZ, 0xc0, !PT ;  /* 0x0000ffff4d4d7812 */ /* 0x000fe200078ec0ff */
[----:B------:R-:W-:Y:S01]  /*32610*/  ULDC UR38, c[0x0][0x228] ;  /* 0x00008a0000267ab9 */ /* 0x000fe20000000800 */
[----:B------:R-:W-:-:S02]  /*32620*/  LOP3.LUT R242, R242, 0x7fffffff, RZ, 0xc0, !PT ;  /* 0x7ffffffff2f27812 */ /* 0x000fc400078ec0ff */
[----:B------:R-:W-:Y:S01]  /*32630*/  SHF.R.U32.HI R72, RZ, 0x8, R72 ;  /* 0x00000008ff487819 */ /* 0x000fe20000011648 */
[----:B------:R0:W-:Y:S01]  /*32640*/  STL [R1+0x328], R172 ;  /* 0x000328ac01007387 */ /* 0x0001e20000100800 */
[----:B------:R-:W-:Y:S01]  /*32650*/  @P3 LOP3.LUT R221, R221, 0x10000, RZ, 0xfc, !PT ;  /* 0x00010000dddd3812 */ /* 0x000fe200078efcff */
[----:B------:R-:W-:Y:S01]  /*32660*/  VIADD R70, R0, 0x98 ;  /* 0x0000009800467836 */ /* 0x000fe20000000000 */
[----:B------:R-:W-:Y:S01]  /*32670*/  PRMT R142, R68, 0x5410, R69 ;  /* 0x00005410448e7816 */ /* 0x000fe20000000045 */
[C---:B------:R-:W-:Y:S01]  /*32680*/  VIADD R67, R0.reuse, 0x95 ;  /* 0x0000009500437836 */ /* 0x040fe20000000000 */
[----:B------:R-:W-:Y:S01]  /*32690*/  LOP3.LUT R221, R221, 0xffff7fff, RZ, 0xc0, !PT ;  /* 0xffff7fffdddd7812 */ /* 0x000fe200078ec0ff */
[----:B------:R-:W-:Y:S01]  /*326a0*/  STL.64 [R1+0x460], R174 ;  /* 0x000460ae01007387 */ /* 0x000fe20000100a00 */
[----:B------:R-:W-:Y:S01]  /*326b0*/  LOP3.LUT R241, R241, 0x7fffffff, RZ, 0xc0, !PT ;  /* 0x7ffffffff1f17812 */ /* 0x000fe200078ec0ff */
[----:B------:R-:W-:Y:S01]  /*326c0*/  VIADD R66, R0, 0x94 ;  /* 0x0000009400427836 */ /* 0x000fe20000000000 */
[----:B------:R-:W-:Y:S01]  /*326d0*/  ULDC UR61, c[0x0][0x228] ;  /* 0x00008a00003d7ab9 */ /* 0x000fe20000000800 */
[----:B0-----:R-:W-:Y:S01]  /*326e0*/  VIADD R172, R172, UR12 ;  /* 0x0000000cacac7c36 */ /* 0x001fe20008000000 */
[----:B------:R-:W-:Y:S01]  /*326f0*/  @P2 LOP3.LUT R221, R221, 0x8000, RZ, 0xfc, !PT ;  /* 0x00008000dddd2812 */ /* 0x000fe200078efcff */
[----:B------:R-:W-:-:S03]  /*32700*/  ULDC UR60, c[0x0][0x228] ;  /* 0x00008a00003c7ab9 */ /* 0x000fc60000000800 */
[----:B------:R0:W-:Y:S01]  /*32710*/  STL [R1+0x32c], R172 ;  /* 0x00032cac01007387 */ /* 0x0001e20000100800 */
[----:B------:R-:W-:Y:S01]  /*32720*/  LOP3.LUT R221, R221, 0xffffbfff, RZ, 0xc0, !PT ;  /* 0xffffbfffdddd7812 */ /* 0x000fe200078ec0ff */
[----:B0-----:R-:W-:Y:S01]  /*32730*/  VIADD R172, R172, UR10 ;  /* 0x0000000aacac7c36 */ /* 0x001fe20008000000 */
[----:B------:R-:W-:Y:S02]  /*32740*/  ULDC.64 UR10, c[0x0][0x228] ;  /* 0x00008a00000a7ab9 */ /* 0x000fe40000000a00 */
[----:B------:R-:W-:Y:S01]  /*32750*/  ISETP.LT.AND P0, PT, R2, UR10, !P0 ;  /* 0x0000000a02007c0c */ /* 0x000fe2000c701270 */
[----:B------:R-:W-:Y:S01]  /*32760*/  ULDC UR10, c[0x0][0x248] ;  /* 0x00009200000a7ab9 */ /* 0x000fe20000000800 */
[----:B------:R-:W-:-:S04]  /*32770*/  @P1 LOP3.LUT R221, R221, 0x4000, RZ, 0xfc, !PT ;  /* 0x00004000dddd1812 */ /* 0x000fc800078efcff */
[----:B------:R-:W-:-:S07]  /*32780*/  LOP3.LUT R221, R221, 0xffffdfff, RZ, 0xc0, !PT ;  /* 0xffffdfffdddd7812 */ /* 0x000fce00078ec0ff */
[----:B------:R-:W-:Y:S02]  /*32790*/  @P0 LOP3.LUT R221, R221, 0x2000, RZ, 0xfc, !PT ;  /* 0x00002000dddd0812 */ /* 0x000fe400078efcff */
[----:B------:R-:W-:Y:S01]  /*327a0*/  ISETP.GE.AND P0, PT, R86, UR15, PT ;  /* 0x0000000f56007c0c */ /* 0x000fe2000bf06270 */
[----:B------:R-:W-:-:S03]  /*327b0*/  ULDC.64 UR14, c[0x0][0x228] ;  /* 0x00008a00000e7ab9 */ /* 0x000fc60000000a00 */
[----:B------:R-:W-:Y:S02]  /*327c0*/  ISETP.LT.AND P3, PT, R3, UR39, !P0 ;  /* 0x0000002703007c0c */ /* 0x000fe4000c761270 */
[----:B------:R-:W-:Y:S02]  /*327d0*/  PRMT R153, R84, 0x5410, R85 ;  /* 0x0000541054997816 */ /* 0x000fe40000000055 */
[----:B------:R-:W-:Y:S02]  /*327e0*/  ISETP.LT.AND P2, PT, R4, UR58, !P0 ;  /* 0x0000003a04007c0c */ /* 0x000fe4000c741270 */
[----:B------:R-:W-:Y:S02]  /*327f0*/  LOP3.LUT R221, R221, 0xffffefff, RZ, 0xc0, !PT ;  /* 0xffffefffdddd7812 */ /* 0x000fe400078ec0ff */
[----:B------:R-:W-:Y:S01]  /*32800*/  ISETP.LT.AND P1, PT, R5, UR59, !P0 ;  /* 0x0000003b05007c0c */ /* 0x000fe2000c721270 */
[C---:B------:R-:W-:Y:S01]  /*32810*/  VIADD R85, R0.reuse, 0xa7 ;  /* 0x000000a700557836 */ /* 0x040fe20000000000 */
[----:B------:R0:W-:Y:S01]  /*32820*/  STL [R1+0x330], R172 ;  /* 0x000330ac01007387 */ /* 0x0001e20000100800 */
[----:B------:R-:W-:Y:S01]  /*32830*/  VIADD R84, R0, 0xa6 ;  /* 0x000000a600547836 */ /* 0x000fe20000000000 */
[----:B------:R-:W-:Y:S01]  /*32840*/  PRMT R77, R77, 0x3340, R0 ;  /* 0x000033404d4d7816 */ /* 0x000fe20000000000 */
[----:B------:R-:W-:Y:S01]  /*32850*/  ULDC UR39, c[0x0][0x228] ;  /* 0x00008a0000277ab9 */ /* 0x000fe20000000800 */
[----:B------:R-:W-:-:S02]  /*32860*/  @P3 LOP3.LUT R221, R221, 0x1000, RZ, 0xfc, !PT ;  /* 0x00001000dddd3812 */ /* 0x000fc400078efcff */
[----:B------:R-:W-:Y:S01]  /*32870*/  LOP3.LUT R72, R72, 0xffff, RZ, 0xc0, !PT ;  /* 0x0000ffff48487812 */ /* 0x000fe200078ec0ff */
[C---:B------:R-:W-:Y:S01]  /*32880*/  VIADD R69, R0.reuse, 0x97 ;  /* 0x0000009700457836 */ /* 0x040fe20000000000 */
[----:B------:R-:W-:Y:S01]  /*32890*/  LOP3.LUT R221, R221, 0xfffff7ff, RZ, 0xc0, !PT ;  /* 0xfffff7ffdddd7812 */ /* 0x000fe200078ec0ff */
[----:B------:R-:W-:Y:S01]  /*328a0*/  VIADD R68, R0, 0x96 ;  /* 0x0000009600447836 */ /* 0x000fe20000000000 */
[----:B------:R-:W-:Y:S01]  /*328b0*/  SHF.R.U32.HI R65, RZ, 0x8, R65 ;  /* 0x00000008ff417819 */ /* 0x000fe20000011641 */
[----:B------:R-:W-:Y:S01]  /*328c0*/  ULDC UR59, c[0x0][0x228] ;  /* 0x00008a00003b7ab9 */ /* 0x000fe20000000800 */
[----:B------:R-:W-:Y:S01]  /*328d0*/  @P2 LOP3.LUT R221, R221, 0x800, RZ, 0xfc, !PT ;  /* 0x00000800dddd2812 */ /* 0x000fe200078efcff */
[----:B------:R-:W-:Y:S01]  /*328e0*/  ULDC UR58, c[0x0][0x228] ;  /* 0x00008a00003a7ab9 */ /* 0x000fe20000000800 */
[----:B------:R-:W-:Y:S02]  /*328f0*/  ISETP.LT.AND P0, PT, R2, UR22, !P0 ;  /* 0x0000001602007c0c */ /* 0x000fe4000c701270 */
[----:B------:R-:W-:-:S04]  /*32900*/  LOP3.LUT R221, R221, 0xfffffbff, RZ, 0xc0, !PT ;  /* 0xfffffbffdddd7812 */ /* 0x000fc800078ec0ff */
[----:B------:R-:W-:-:S04]  /*32910*/  @P1 LOP3.LUT R221, R221, 0x400, RZ, 0xfc, !PT ;  /* 0x00000400dddd1812 */ /* 0x000fc800078efcff */
[----:B------:R-:W-:-:S04]  /*32920*/  LOP3.LUT R221, R221, 0xfffffdff, RZ, 0xc0, !PT ;  /* 0xfffffdffdddd7812 */ /* 0x000fc800078ec0ff */
[----:B------:R-:W-:Y:S02]  /*32930*/  @P0 LOP3.LUT R221, R221, 0x200, RZ, 0xfc, !PT ;  /* 0x00000200dddd0812 */ /* 0x000fe400078efcff */
[----:B------:R-:W-:Y:S01]  /*32940*/  ISETP.GE.AND P0, PT, R85, UR13, PT ;  /* 0x0000000d55007c0c */ /* 0x000fe2000bf06270 */
[----:B------:R-:W-:-:S03]  /*32950*/  ULDC.64 UR12, c[0x0][0x228] ;  /* 0x00008a00000c7ab9 */ /* 0x000fc60000000a00 */
[----:B------:R-:W-:Y:S01]  /*32960*/  ISETP.LT.AND P3, PT, R3, UR41, !P0 ;  /* 0x0000002903007c0c */ /* 0x000fe2000c761270 */
[----:B0-----:R-:W-:Y:S01]  /*32970*/  VIADD R172, R172, UR10 ;  /* 0x0000000aacac7c36 */ /* 0x001fe20008000000 */
[----:B------:R-:W-:Y:S01]  /*32980*/  ISETP.LT.AND P2, PT, R4, UR56, !P0 ;  /* 0x0000003804007c0c */ /* 0x000fe2000c741270 */
[----:B------:R-:W-:Y:S01]  /*32990*/  ULDC UR10, c[0x0][0x248] ;  /* 0x00009200000a7ab9 */ /* 0x000fe20000000800 */
[----:B------:R-:W-:Y:S01]  /*329a0*/  LOP3.LUT R221, R221, 0xfffffeff, RZ, 0xc0, !PT ;  /* 0xfffffeffdddd7812 */ /* 0x000fe200078ec0ff */
[----:B------:R-:W-:Y:S01]  /*329b0*/  ULDC UR41, c[0x0][0x228] ;  /* 0x00008a0000297ab9 */ /* 0x000fe20000000800 */
[----:B------:R-:W-:Y:S01]  /*329c0*/  ISETP.LT.AND P1, PT, R5, UR57, !P0 ;  /* 0x0000003905007c0c */ /* 0x000fe2000c721270 */
[----:B------:R-:W-:Y:S01]  /*329d0*/  VIADD R87, R172, UR10 ;  /* 0x0000000aac577c36 */ /* 0x000fe20008000000 */
[----:B------:R-:W-:Y:S01]  /*329e0*/  PRMT R146, R76, 0x5410, R77 ;  /* 0x000054104c927816 */ /* 0x000fe2000000004d */
[----:B------:R-:W-:Y:S01]  /*329f0*/  ULDC UR10, c[0x0][0x248] ;  /* 0x00009200000a7ab9 */ /* 0x000fe20000000800 */
[----:B------:R-:W-:Y:S01]  /*32a00*/  PRMT R72, R72, 0x3340, R0 ;  /* 0x0000334048487816 */ /* 0x000fe20000000000 */
[----:B------:R-:W-:-:S02]  /*32a10*/  ULDC UR56, c[0x0][0x228] ;  /* 0x00008a0000387ab9 */ /* 0x000fc40000000800 */
[----:B------:R-:W-:Y:S01]  /*32a20*/  @P3 LOP3.LUT R221, R221, 0x100, RZ, 0xfc, !PT ;  /* 0x00000100dddd3812 */ /* 0x000fe200078efcff */
[----:B------:R-:W-:-:S03]  /*32a30*/  ULDC UR57, c[0x0][0x228] ;  /* 0x00008a0000397ab9 */ /* 0x000fc60000000800 */
[----:B------:R-:W-:-:S04]  /*32a40*/  LOP3.LUT R221, R221, 0xffffff7f, RZ, 0xc0, !PT ;  /* 0xffffff7fdddd7812 */ /* 0x000fc800078ec0ff */
[----:B------:R-:W-:Y:S02]  /*32a50*/  @P2 LOP3.LUT R221, R221, 0x80, RZ, 0xfc, !PT ;  /* 0x00000080dddd2812 */ /* 0x000fe400078efcff */
        /* <DEDUP_REMOVED lines=8> */
[----:B------:R-:W-:Y:S01]  /*32ae0*/  VIADD R86, R87, UR10 ;  /* 0x0000000a57567c36 */ /* 0x000fe20008000000 */
[----:B------:R-:W-:Y:S01]  /*32af0*/  ISETP.LT.AND P2, PT, R4, UR54, !P0 ;  /* 0x0000003604007c0c */ /* 0x000fe2000c741270 */
[----:B------:R-:W-:Y:S01]  /*32b00*/  ULDC UR10, c[0x0][0x248] ;  /* 0x00009200000a7ab9 */ /* 0x000fe20000000800 */
[----:B------:R-:W-:Y:S01]  /*32b10*/  LOP3.LUT R221, R221, 0xffffffef, RZ, 0xc0, !PT ;  /* 0xffffffefdddd7812 */ /* 0x000fe200078ec0ff */
[----:B------:R-:W-:Y:S01]  /*32b20*/  VIADD R77, R0, 0x9f ;  /* 0x0000009f004d7836 */ /* 0x000fe20000000000 */
[----:B------:R-:W-:Y:S01]  /*32b30*/  ISETP.LT.AND P1, PT, R5, UR55, !P0 ;  /* 0x0000003705007c0c */ /* 0x000fe2000c721270 */
[----:B------:R-:W-:Y:S02]  /*32b40*/  VIADD R85, R86, UR10 ;  /* 0x0000000a56557c36 */ /* 0x000fe40008000000 */
[C---:B------:R-:W-:Y:S01]  /*32b50*/  VIADD R76, R0.reuse, 0x9e ;  /* 0x0000009e004c7836 */ /* 0x040fe20000000000 */
[----:B------:R-:W-:Y:S01]  /*32b60*/  PRMT R145, R71, 0x5410, R72 ;  /* 0x0000541047917816 */ /* 0x000fe20000000048 */
[----:B------:R-:W-:Y:S01]  /*32b70*/  ULDC UR10, c[0x0][0x248] ;  /* 0x00009200000a7ab9 */ /* 0x000fe20000000800 */
[----:B------:R-:W-:Y:S01]  /*32b80*/  ULDC UR49, c[0x0][0x228] ;  /* 0x00008a0000317ab9 */ /* 0x000fe20000000800 */
[----:B------:R-:W-:Y:S01]  /*32b90*/  @P3 LOP3.LUT R221, R221, 0x10, RZ, 0xfc, !PT ;  /* 0x00000010dddd3812 */ /* 0x000fe200078efcff */
[C---:B------:R-:W-:Y:S01]  /*32ba0*/  VIADD R63, R0.reuse, 0x91 ;  /* 0x00000091003f7836 */ /* 0x040fe20000000000 */
[----:B------:R-:W-:Y:S01]  /*32bb0*/  LOP3.LUT R65, R65, 0xffff, RZ, 0xc0, !PT ;  /* 0x0000ffff41417812 */ /* 0x000fe200078ec0ff */
[----:B------:R-:W-:Y:S01]  /*32bc0*/  VIADD R62, R0, 0x90 ;  /* 0x00000090003e7836 */ /* 0x000fe20000000000 */
[----:B------:R-:W-:-:S02]  /*32bd0*/  LOP3.LUT R221, R221, 0xfffffff7, RZ, 0xc0, !PT ;  /* 0xfffffff7dddd7812 */ /* 0x000fc400078ec0ff */
[----:B------:R-:W-:Y:S01]  /*32be0*/  SHF.R.U32.HI R61, RZ, 0x8, R61 ;  /* 0x00000008ff3d7819 */ /* 0x000fe2000001163d */
[----:B------:R-:W-:Y:S01]  /*32bf0*/  VIADD R59, R0, 0x8d ;  /* 0x0000008d003b7836 */ /* 0x000fe20000000000 */
[----:B------:R-:W-:Y:S01]  /*32c00*/  @P2 LOP3.LUT R221, R221, 0x8, RZ, 0xfc, !PT ;  /* 0x00000008dddd2812 */ /* 0x000fe200078efcff */
[----:B------:R-:W-:Y:S01]  /*32c10*/  ULDC UR54, c[0x0][0x228] ;  /* 0x00008a0000367ab9 */ /* 0x000fe20000000800 */
[----:B------:R-:W-:Y:S01]  /*32c20*/  ISETP.LT.AND P0, PT, R2, UR12, !P0 ;  /* 0x0000000c02007c0c */ /* 0x000fe2000c701270 */
[----:B------:R-:W-:Y:S01]  /*32c30*/  ULDC UR55, c[0x0][0x228] ;  /* 0x00008a0000377ab9 */ /* 0x000fe20000000800 */
[----:B------:R-:W-:-:S04]  /*32c40*/  LOP3.LUT R221, R221, 0xfffffffb, RZ, 0xc0, !PT ;  /* 0xfffffffbdddd7812 */ /* 0x000fc800078ec0ff */
[----:B------:R-:W-:-:S04]  /*32c50*/  @P1 LOP3.LUT R221, R221, 0x4, RZ, 0xfc, !PT ;  /* 0x00000004dddd1812 */ /* 0x000fc800078efcff */
[----:B------:R-:W-:-:S04]  /*32c60*/  LOP3.LUT R221, R221, 0xfffffffd, RZ, 0xc0, !PT ;  /* 0xfffffffddddd7812 */ /* 0x000fc800078ec0ff */
[----:B------:R-:W-:Y:S02]  /*32c70*/  @P0 LOP3.LUT R221, R221, 0x2, RZ, 0xfc, !PT ;  /* 0x00000002dddd0812 */ /* 0x000fe400078efcff */
[----:B------:R-:W-:-:S04]  /*32c80*/  ISETP.GE.AND P0, PT, R83, UR11, PT ;  /* 0x0000000b53007c0c */ /* 0x000fc8000bf06270 */
[----:B------:R-:W-:Y:S01]  /*32c90*/  ISETP.LT.AND P2, PT, R4, UR52, !P0 ;  /* 0x0000003404007c0c */ /* 0x000fe2000c741270 */
[----:B------:R-:W-:Y:S01]  /*32ca0*/  VIADD R84, R85, UR10 ;  /* 0x0000000a55547c36 */ /* 0x000fe20008000000 */
[----:B------:R-:W-:Y:S01]  /*32cb0*/  ISETP.LT.AND P1, PT, R5, UR53, !P0 ;  /* 0x0000003505007c0c */ /* 0x000fe2000c721270 */
[----:B------:R-:W-:Y:S01]  /*32cc0*/  ULDC.64 UR10, c[0x0][0x228] ;  /* 0x00008a00000a7ab9 */ /* 0x000fe20000000a00 */
[----:B------:R-:W-:Y:S01]  /*32cd0*/  ISETP.LT.AND P3, PT, R3, UR43, !P0 ;  /* 0x0000002b03007c0c */ /* 0x000fe2000c761270 */
[----:B------:R-:W-:Y:S01]  /*32ce0*/  VIADD R72, R0, 0x9a ;  /* 0x0000009a00487836 */ /* 0x000fe20000000000 */
[----:B------:R-:W-:Y:S01]  /*32cf0*/  ISETP.LT.AND P0, PT, R2, UR28, !P0 ;  /* 0x0000001c02007c0c */ /* 0x000fe2000c701270 */
[----:B------:R-:W-:Y:S01]  /*32d00*/  VIADD R71, R0, 0x99 ;  /* 0x0000009900477836 */ /* 0x000fe20000000000 */
[----:B------:R-:W-:Y:S01]  /*32d10*/  LOP3.LUT R221, R221, 0xfffffffe, RZ, 0xc0, !PT ;  /* 0xfffffffedddd7812 */ /* 0x000fe200078ec0ff */
[----:B------:R-:W-:Y:S01]  /*32d20*/  ULDC UR43, c[0x0][0x228] ;  /* 0x00008a00002b7ab9 */ /* 0x000fe20000000800 */
[----:B------:R-:W-:Y:S01]  /*32d30*/  PRMT R65, R65, 0x3340, R0 ;  /* 0x0000334041417816 */ /* 0x000fe20000000000 */
[----:B------:R-:W-:Y:S01]  /*32d40*/  ULDC UR53, c[0x0][0x228] ;  /* 0x00008a0000357ab9 */ /* 0x000fe20000000800 */
[----:B------:R-:W-:Y:S01]  /*32d50*/  LOP3.LUT R61, R61, 0xffff, RZ, 0xc0, !PT ;  /* 0x0000ffff3d3d7812 */ /* 0x000fe200078ec0ff */
[----:B------:R-:W-:Y:S01]  /*32d60*/  ULDC UR52, c[0x0][0x228] ;  /* 0x00008a0000347ab9 */ /* 0x000fe20000000800 */
[----:B------:R-:W-:-:S04]  /*32d70*/  @P2 LOP3.LUT R243, R243, 0x80000000, RZ, 0xfc, !PT ;  /* 0x80000000f3f32812 */ /* 0x000fc800078efcff */
[----:B------:R-:W-:-:S04]  /*32d80*/  LOP3.LUT R243, R243, 0xbfffffff, RZ, 0xc0, !PT ;  /* 0xbffffffff3f37812 */ /* 0x000fc800078ec0ff */
[----:B------:R-:W-:-:S04]  /*32d90*/  @P1 LOP3.LUT R243, R243, 0x40000000, RZ, 0xfc, !PT ;  /* 0x40000000f3f31812 */ /* 0x000fc800078efcff */
[----:B------:R-:W-:-:S04]  /*32da0*/  LOP3.LUT R243, R243, 0xdfffffff, RZ, 0xc0, !PT ;  /* 0xdffffffff3f37812 */ /* 0x000fc800078ec0ff */
[----:B------:R-:W-:Y:S02]  /*32db0*/  @P0 LOP3.LUT R243, R243, 0x20000000, RZ, 0xfc, !PT ;  /* 0x20000000f3f30812 */ /* 0x000fe400078efcff */
[----:B------:R-:W-:Y:S01]  /*32dc0*/  ISETP.GE.AND P0, PT, R82, UR23, PT ;  /* 0x0000001752007c0c */ /* 0x000fe2000bf06270 */
[----:B------:R-:W-:Y:S01]  /*32dd0*/  ULDC.64 UR22, c[0x0][0x228] ;  /* 0x00008a0000167ab9 */ /* 0x000fe20000000a00 */
[----:B------:R-:W-:Y:S02]  /*32de0*/  @P3 LOP3.LUT R221, R221, 0x1, RZ, 0xfc, !PT ;  /* 0x00000001dddd3812 */ /* 0x000fe400078efcff */
[----:B------:R-:W-:Y:S01]  /*32df0*/  ISETP.LT.AND P3, PT, R3, UR42, !P0 ;  /* 0x0000002a03007c0c */ /* 0x000fe2000c761270 */
[----:B------:R-:W-:Y:S01]  /*32e00*/  ULDC UR42, c[0x0][0x228] ;  /* 0x00008a00002a7ab9 */ /* 0x000fe20000000800 */
[----:B------:R-:W-:Y:S01]  /*32e10*/  ISETP.LT.AND P2, PT, R4, UR51, !P0 ;  /* 0x0000003304007c0c */ /* 0x000fe2000c741270 */
[----:B------:R-:W-:Y:S01]  /*32e20*/  ULDC UR51, c[0x0][0x228] ;  /* 0x00008a0000337ab9 */ /* 0x000fe20000000800 */
[----:B------:R-:W-:-:S02]  /*32e30*/  LOP3.LUT R243, R243, 0xefffffff, RZ, 0xc0, !PT ;  /* 0xeffffffff3f37812 */ /* 0x000fc400078ec0ff */
[----:B------:R-:W-:Y:S01]  /*32e40*/  ISETP.LT.AND P1, PT, R5, UR50, !P0 ;  /* 0x0000003205007c0c */ /* 0x000fe2000c721270 */
[----:B------:R-:W-:-:S06]  /*32e50*/  ULDC UR50, c[0x0][0x228] ;  /* 0x00008a0000327ab9 */ /* 0x000fcc0000000800 */
[----:B------:R-:W-:-:S04]  /*32e60*/  @P3 LOP3.LUT R243, R243, 0x10000000, RZ, 0xfc, !PT ;  /* 0x10000000f3f33812 */ /* 0x000fc800078efcff */
[----:B------:R-:W-:-:S04]  /*32e70*/  LOP3.LUT R243, R243, 0xf7ffffff, RZ, 0xc0, !PT ;  /* 0xf7fffffff3f37812 */ /* 0x000fc800078ec0ff */
[----:B------:R-:W-:Y:S02]  /*32e80*/  @P2 LOP3.LUT R243, R243, 0x8000000, RZ, 0xfc, !PT ;  /* 0x08000000f3f32812 */ /* 0x000fe400078efcff */
[----:B------:R-:W-:Y:S01]  /*32e90*/  ISETP.LT.AND P0, PT, R2, UR10, !P0 ;  /* 0x0000000a02007c0c */ /* 0x000fe2000c701270 */
[----:B------:R-:W-:Y:S01]  /*32ea0*/  ULDC UR10, c[0x0][0x248] ;  /* 0x00009200000a7ab9 */ /* 0x000fe20000000800 */
        /* <DEDUP_REMOVED lines=11> */
[----:B------:R-:W-:Y:S01]  /*32f60*/  ULDC UR10, c[0x0][0x248] ;  /* 0x00009200000a7ab9 */ /* 0x000fe20000000800 */
[----:B------:R-:W-:Y:S01]  /*32f70*/  ISETP.LT.AND P1, PT, R5, UR31, !P0 ;  /* 0x0000001f05007c0c */ /* 0x000fe2000c721270 */
[----:B------:R-:W-:-:S06]  /*32f80*/  ULDC UR26, c[0x0][0x228] ;  /* 0x00008a00001a7ab9 */ /* 0x000fcc0000000800 */
[----:B------:R-:W-:-:S04]  /*32f90*/  @P3 LOP3.LUT R243, R243, 0x1000000, RZ, 0xfc, !PT ;  /* 0x01000000f3f33812 */ /* 0x000fc800078efcff */
        /* <DEDUP_REMOVED lines=16> */
[----:B------:R-:W-:Y:S01]  /*330a0*/  VIADD R81, R82, UR10 ;  /* 0x0000000a52517c36 */ /* 0x000fe20008000000 */
[----:B------:R-:W-:Y:S01]  /*330b0*/  PRMT R138, R64, 0x5410, R65 ;  /* 0x00005410408a7816 */ /* 0x000fe20000000041 */
[----:B------:R-:W-:-:S04]  /*330c0*/  ULDC UR17, c[0x0][0x228] ;  /* 0x00008a0000117ab9 */ /* 0x000fc80000000800 */
[----:B------:R-:W-:Y:S01]  /*330d0*/  @P3 LOP3.LUT R243, R243, 0x100000, RZ, 0xfc, !PT ;  /* 0x00100000f3f33812 */ /* 0x000fe200078efcff */
[----:B------:R-:W-:Y:S01]  /*330e0*/  ULDC UR20, c[0x0][0x228] ;  /* 0x00008a0000147ab9 */ /* 0x000fe20000000800 */
[----:B------:R-:W-:Y:S01]  /*330f0*/  ISETP.LT.AND P0, PT, R2, UR14, !P0 ;  /* 0x0000000e02007c0c */ /* 0x000fe2000c701270 */
[----:B------:R-:W-:Y:S01]  /*33100*/  ULDC UR14, c[0x0][0x248] ;  /* 0x00009200000e7ab9 */ /* 0x000fe20000000800 */
[----:B------:R-:W-:Y:S01]  /*33110*/  LOP3.LUT R243, R243, 0xfff7ffff, RZ, 0xc0, !PT ;  /* 0xfff7fffff3f37812 */ /* 0x000fe200078ec0ff */
[----:B------:R-:W-:-:S03]  /*33120*/  ULDC UR10, c[0x0][0x228] ;  /* 0x00008a00000a7ab9 */ /* 0x000fc60000000800 */
[----:B------:R-:W-:-:S04]  /*33130*/  @P2 LOP3.LUT R243, R243, 0x80000, RZ, 0xfc, !PT ;  /* 0x00080000f3f32812 */ /* 0x000fc800078efcff */
[----:B------:R-:W-:-:S04]  /*33140*/  LOP3.LUT R243, R243, 0xfffbffff, RZ, 0xc0, !PT ;  /* 0xfffbfffff3f37812 */ /* 0x000fc800078ec0ff */
[----:B------:R-:W-:-:S04]  /*33150*/  @P1 LOP3.LUT R243, R243, 0x40000, RZ, 0xfc, !PT ;  /* 0x00040000f3f31812 */ /* 0x000fc800078efcff */
[----:B------:R-:W-:-:S04]  /*33160*/  LOP3.LUT R243, R243, 0xfffdffff, RZ, 0xc0, !PT ;  /* 0xfffdfffff3f37812 */ /* 0x000fc800078ec0ff */
[----:B------:R-:W-:Y:S02]  /*33170*/  @P0 LOP3.LUT R243, R243, 0x20000, RZ, 0xfc, !PT ;  /* 0x00020000f3f30812 */ /* 0x000fe400078efcff */
[----:B------:R-:W-:Y:S01]  /*33180*/  ISETP.GE.AND P0, PT, R79, UR29, PT ;  /* 0x0000001d4f007c0c */ /* 0x000fe2000bf06270 */
[----:B------:R-:W-:-:S03]  /*33190*/  ULDC.64 UR28, c[0x0][0x228] ;  /* 0x00008a00001c7ab9 */ /* 0x000fc60000000a00 */
[----:B------:R-:W-:Y:S01]  /*331a0*/  ISETP.LT.AND P3, PT, R3, UR9, !P0 ;  /* 0x0000000903007c0c */ /* 0x000fe2000c761270 */
[----:B------:R-:W-:Y:S01]  /*331b0*/  ULDC UR9, c[0x0][0x248] ;  /* 0x0000920000097ab9 */ /* 0x000fe20000000800 */
[----:B------:R-:W-:Y:S02]  /*331c0*/  ISETP.LT.AND P2, PT, R4, UR18, !P0 ;  /* 0x0000001204007c0c */ /* 0x000fe4000c741270 */
[----:B------:R-:W-:Y:S02]  /*331d0*/  LOP3.LUT R243, R243, 0xfffeffff, RZ, 0xc0, !PT ;  /* 0xfffefffff3f37812 */ /* 0x000fe400078ec0ff */
[----:B------:R-:W-:Y:S01]  /*331e0*/  ISETP.LT.AND P1, PT, R5, UR30, !P0 ;  /* 0x0000001e05007c0c */ /* 0x000fe2000c721270 */
[----:B------:R-:W-:Y:S01]  /*331f0*/  ULDC.64 UR30, c[0x0][0x228] ;  /* 0x00008a00001e7ab9 */ /* 0x000fe20000000a00 */
[----:B------:R-:W-:Y:S01]  /*33200*/  VIADD R80, R81, UR9 ;  /* 0x0000000951507c36 */ /* 0x000fe20008000000 */
[----:B------:R-:W-:-:S04]  /*33210*/  ULDC UR18, c[0x0][0x228] ;  /* 0x00008a0000127ab9 */ /* 0x000fc80000000800 */
[----:B------:R-:W-:Y:S01]  /*33220*/  @P3 LOP3.LUT R243, R243, 0x10000, RZ, 0xfc, !PT ;  /* 0x00010000f3f33812 */ /* 0x000fe200078efcff */
[----:B------:R-:W-:Y:S01]  /*33230*/  VIADD R65, R0, 0x93 ;  /* 0x0000009300417836 */ /* 0x000fe20000000000 */
[----:B------:R-:W-:Y:S01]  /*33240*/  ISETP.LT.AND P0, PT, R2, UR12, !P0 ;  /* 0x0000000c02007c0c */ /* 0x000fe2000c701270 */
[----:B------:R-:W-:Y:S01]  /*33250*/  VIADD R64, R0, 0x92 ;  /* 0x0000009200407836 */ /* 0x000fe20000000000 */
[----:B------:R-:W-:Y:S01]  /*33260*/  LOP3.LUT R243, R243, 0xffff7fff, RZ, 0xc0, !PT ;  /* 0xffff7ffff3f37812 */ /* 0x000fe200078ec0ff */
[----:B------:R-:W-:Y:S01]  /*33270*/  ULDC UR12, c[0x0][0x228] ;  /* 0x00008a00000c7ab9 */ /* 0x000fe20000000800 */
[----:B------:R-:W-:Y:S02]  /*33280*/  ULDC UR9, c[0x0][0x228] ;  /* 0x00008a0000097ab9 */ /* 0x000fe40000000800 */
[----:B------:R-:W-:-:S04]  /*33290*/  @P2 LOP3.LUT R243, R243, 0x8000, RZ, 0xfc, !PT ;  /* 0x00008000f3f32812 */ /* 0x000fc800078efcff */
[----:B------:R-:W-:-:S04]  /*332a0*/  LOP3.LUT R243, R243, 0xffffbfff, RZ, 0xc0, !PT ;  /* 0xffffbffff3f37812 */ /* 0x000fc800078ec0ff */
[----:B------:R-:W-:-:S04]  /*332b0*/  @P1 LOP3.LUT R243, R243, 0x4000, RZ, 0xfc, !PT ;  /* 0x00004000f3f31812 */ /* 0x000fc800078efcff */
[----:B------:R-:W-:-:S04]  /*332c0*/  LOP3.LUT R243, R243, 0xffffdfff, RZ, 0xc0, !PT ;  /* 0xffffdffff3f37812 */ /* 0x000fc800078ec0ff */
[----:B------:R-:W-:Y:S02]  /*332d0*/  @P0 LOP3.LUT R243, R243, 0x2000, RZ, 0xfc, !PT ;  /* 0x00002000f3f30812 */ /* 0x000fe400078efcff */
[----:B------:R-:W-:Y:S01]  /*332e0*/  ISETP.GE.AND P0, PT, R78, UR11, PT ;  /* 0x0000000b4e007c0c */ /* 0x000fe2000bf06270 */
[----:B------:R-:W-:-:S03]  /*332f0*/  ULDC UR11, c[0x0][0x228] ;  /* 0x00008a00000b7ab9 */ /* 0x000fc60000000800 */
[----:B------:R-:W-:Y:S01]  /*33300*/  ISETP.LT.AND P3, PT, R3, UR5, !P0 ;  /* 0x0000000503007c0c */ /* 0x000fe2000c761270 */
[----:B------:R-:W-:Y:S01]  /*33310*/  ULDC UR5, c[0x0][0x248] ;  /* 0x0000920000057ab9 */ /* 0x000fe20000000800 */
[----:B------:R-:W-:Y:S01]  /*33320*/  ISETP.LT.AND P2, PT, R4, UR46, !P0 ;  /* 0x0000002e04007c0c */ /* 0x000fe2000c741270 */
[----:B------:R-:W-:Y:S01]  /*33330*/  ULDC UR46, c[0x0][0x228] ;  /* 0x00008a00002e7ab9 */ /* 0x000fe20000000800 */
[----:B------:R-:W-:Y:S02]  /*33340*/  LOP3.LUT R243, R243, 0xffffefff, RZ, 0xc0, !PT ;  /* 0xffffeffff3f37812 */ /* 0x000fe400078ec0ff */
[----:B------:R-:W-:Y:S01]  /*33350*/  ISETP.LT.AND P1, PT, R5, UR47, !P0 ;  /* 0x0000002f05007c0c */ /* 0x000fe2000c721270 */
[----:B------:R-:W-:-:S06]  /*33360*/  VIADD R79, R80, UR5 ;  /* 0x00000005504f7c36 */ /* 0x000fcc0008000000 */
[----:B------:R-:W-:Y:S01]  /*33370*/  @P3 LOP3.LUT R243, R243, 0x1000, RZ, 0xfc, !PT ;  /* 0x00001000f3f33812 */ /* 0x000fe200078efcff */
[----:B------:R-:W-:Y:S01]  /*33380*/  ULDC UR5, c[0x0][0x228] ;  /* 0x00008a0000057ab9 */ /* 0x000fe20000000800 */
[----:B------:R-:W-:Y:S01]  /*33390*/  PRMT R61, R61, 0x3340, R0 ;  /* 0x000033403d3d7816 */ /* 0x000fe20000000000 */
[C---:B------:R-:W-:Y:S01]  /*333a0*/  VIADD R58, R0.reuse, 0x8c ;  /* 0x0000008c003a7836 */ /* 0x040fe20000000000 */
[----:B------:R-:W-:Y:S02]  /*333b0*/  LOP3.LUT R243, R243, 0xfffff7ff, RZ, 0xc0, !PT ;  /* 0xfffff7fff3f37812 */ /* 0x000fe400078ec0ff */
[----:B------:R-:W-:Y:S01]  /*333c0*/  SHF.R.U32.HI R57, RZ, 0x8, R57 ;  /* 0x00000008ff397819 */ /* 0x000fe20000011639 */
[C---:B------:R-:W-:Y:S01]  /*333d0*/  VIADD R55, R0.reuse, 0x89 ;  /* 0x0000008900377836 */ /* 0x040fe20000000000 */
[----:B------:R-:W-:Y:S01]  /*333e0*/  @P2 LOP3.LUT R243, R243, 0x800, RZ, 0xfc, !PT ;  /* 0x00000800f3f32812 */ /* 0x000fe200078efcff */
[----:B------:R-:W-:Y:S01]  /*333f0*/  VIADD R54, R0, 0x88 ;  /* 0x0000008800367836 */ /* 0x000fe20000000000 */
        /* <DEDUP_REMOVED lines=15> */
[----:B------:R-:W-:Y:S01]  /*334f0*/  VIADD R53, R0, 0x87 ;  /* 0x0000008700357836 */ /* 0x000fe20000000000 */
[----:B------:R-:W-:Y:S01]  /*33500*/  PRMT R136, R60, 0x5410, R61 ;  /* 0x000054103c887816 */ /* 0x000fe2000000003d */
[----:B------:R-:W-:-:S04]  /*33510*/  ULDC UR40, c[0x0][0x228] ;  /* 0x00008a0000287ab9 */ /* 0x000fc80000000800 */
        /* <DEDUP_REMOVED lines=9> */
[----:B------:R-:W-:Y:S01]  /*335b0*/  VIADD R77, R78, UR14 ;  /* 0x0000000e4e4d7c36 */ /* 0x000fe20008000000 */
[----:B------:R-:W-:Y:S01]  /*335c0*/  LOP3.LUT R243, R243, 0xffffffef, RZ, 0xc0, !PT ;  /* 0xffffffeff3f37812 */ /* 0x000fe200078ec0ff */
[----:B------:R-:W-:Y:S01]  /*335d0*/  ULDC UR14, c[0x0][0x248] ;  /* 0x00009200000e7ab9 */ /* 0x000fe20000000800 */
[----:B------:R-:W-:Y:S01]  /*335e0*/  ISETP.LT.AND P3, PT, R3, UR32, !P0 ;  /* 0x0000002003007c0c */ /* 0x000fe2000c761270 */
[----:B------:R-:W-:Y:S01]  /*335f0*/  VIADD R61, R0, 0x8f ;  /* 0x0000008f003d7836 */ /* 0x000fe20000000000 */
[----:B------:R-:W-:Y:S01]  /*33600*/  ISETP.LT.AND P2, PT, R4, UR33, !P0 ;  /* 0x0000002104007c0c */ /* 0x000fe2000c741270 */
[----:B------:R-:W-:Y:S01]  /*33610*/  ULDC.64 UR32, c[0x0][0x228] ;  /* 0x00008a0000207ab9 */ /* 0x000fe20000000a00 */
[----:B------:R-:W-:Y:S01]  /*33620*/  ISETP.LT.AND P1, PT, R5, UR36, !P0 ;  /* 0x0000002405007c0c */ /* 0x000fe2000c721270 */
[----:B------:R-:W-:Y:S01]  /*33630*/  ULDC.64 UR36, c[0x0][0x228] ;  /* 0x00008a0000247ab9 */ /* 0x000fe20000000a00 */
[----:B------:R-:W-:Y:S01]  /*33640*/  VIADD R60, R0, 0x8e ;  /* 0x0000008e003c7836 */ /* 0x000fe20000000000 */
[----:B------:R-:W-:Y:S01]  /*33650*/  LOP3.LUT R240, R240, 0x7fffffff, RZ, 0xc0, !PT ;  /* 0x7ffffffff0f07812 */ /* 0x000fe200078ec0ff */
[----:B------:R-:W-:-:S05]  /*33660*/  ULDC UR15, c[0x0][0x228] ;  /* 0x00008a00000f7ab9 */ /* 0x000fca0000000800 */
[----:B------:R-:W-:-:S04]  /*33670*/  @P3 LOP3.LUT R243, R243, 0x10, RZ, 0xfc, !PT ;  /* 0x00000010f3f33812 */ /* 0x000fc800078efcff */
[----:B------:R-:W-:-:S04]  /*33680*/  LOP3.LUT R243, R243, 0xfffffff7, RZ, 0xc0, !PT ;  /* 0xfffffff7f3f37812 */ /* 0x000fc800078ec0ff */
[----:B------:R-:W-:Y:S02]  /*33690*/  @P2 LOP3.LUT R243, R243, 0x8, RZ, 0xfc, !PT ;  /* 0x00000008f3f32812 */ /* 0x000fe400078efcff */
[----:B------:R-:W-:Y:S01]  /*336a0*/  ISETP.LT.AND P0, PT, R2, UR22, !P0 ;  /* 0x0000001602007c0c */ /* 0x000fe2000c701270 */
[----:B------:R-:W-:Y:S01]  /*336b0*/  VIADD R76, R77, UR14 ;  /* 0x0000000e4d4c7c36 */ /* 0x000fe20008000000 */
[----:B------:R-:W-:Y:S01]  /*336c0*/  LOP3.LUT R243, R243, 0xfffffffb, RZ, 0xc0, !PT ;  /* 0xfffffffbf3f37812 */ /* 0x000fe200078ec0ff */
[----:B------:R-:W-:Y:S01]  /*336d0*/  ULDC UR14, c[0x0][0x228] ;  /* 0x00008a00000e7ab9 */ /* 0x000fe20000000800 */
[----:B------:R-:W-:Y:S01]  /*336e0*/  LOP3.LUT R57, R57, 0xffff, RZ, 0xc0, !PT ;  /* 0x0000ffff39397812 */ /* 0x000fe200078ec0ff */
[----:B------:R-:W-:Y:S01]  /*336f0*/  ULDC UR22, c[0x0][0x228] ;  /* 0x00008a0000167ab9 */ /* 0x000fe20000000800 */
[----:B------:R-:W-:-:S04]  /*33700*/  @P1 LOP3.LUT R243, R243, 0x4, RZ, 0xfc, !PT ;  /* 0x00000004f3f31812 */ /* 0x000fc800078efcff */
[----:B------:R-:W-:-:S04]  /*33710*/  LOP3.LUT R243, R243, 0xfffffffd, RZ, 0xc0, !PT ;  /* 0xfffffffdf3f37812 */ /* 0x000fc800078ec0ff */
[----:B------:R-:W-:Y:S02]  /*33720*/  @P0 LOP3.LUT R243, R243, 0x2, RZ, 0xfc, !PT ;  /* 0x00000002f3f30812 */ /* 0x000fe400078efcff */
[----:B------:R-:W-:Y:S01]  /*33730*/  ISETP.GE.AND P0, PT, R75, UR13, PT ;  /* 0x0000000d4b007c0c */ /* 0x000fe2000bf06270 */
[----:B------:R-:W-:-:S03]  /*33740*/  ULDC UR13, c[0x0][0x228] ;  /* 0x00008a00000d7ab9 */ /* 0x000fc60000000800 */
[----:B------:R-:W-:Y:S02]  /*33750*/  ISETP.LT.AND P2, PT, R4, UR35, !P0 ;  /* 0x0000002304007c0c */ /* 0x000fe4000c741270 */
[----:B------:R-:W-:Y:S01]  /*33760*/  ISETP.LT.AND P1, PT, R5, UR27, !P0 ;  /* 0x0000001b05007c0c */ /* 0x000fe2000c721270 */
[----:B------:R-:W-:Y:S01]  /*33770*/  ULDC UR27, c[0x0][0x228] ;  /* 0x00008a00001b7ab9 */ /* 0x000fe20000000800 */
[----:B------:R-:W-:Y:S01]  /*33780*/  ISETP.LT.AND P3, PT, R3, UR34, !P0 ;  /* 0x0000002203007c0c */ /* 0x000fe2000c761270 */
[----:B------:R-:W-:Y:S01]  /*33790*/  ULDC.64 UR34, c[0x0][0x228] ;  /* 0x00008a0000227ab9 */ /* 0x000fe20000000a00 */
[----:B------:R-:W-:-:S07]  /*337a0*/  ISETP.LT.AND P0, PT, R2, UR32, !P0 ;  /* 0x0000002002007c0c */ /* 0x000fce000c701270 */
[----:B------:R-:W-:-:S04]  /*337b0*/  @P2 LOP3.LUT R242, R242, 0x80000000, RZ, 0xfc, !PT ;  /* 0x80000000f2f22812 */ /* 0x000fc800078efcff */
[----:B------:R-:W-:-:S04]  /*337c0*/  LOP3.LUT R242, R242, 0xbfffffff, RZ, 0xc0, !PT ;  /* 0xbffffffff2f27812 */ /* 0x000fc800078ec0ff */
[----:B------:R-:W-:-:S04]  /*337d0*/  @P1 LOP3.LUT R242, R242, 0x40000000, RZ, 0xfc, !PT ;  /* 0x40000000f2f21812 */ /* 0x000fc800078efcff */
[----:B------:R-:W-:Y:S02]  /*337e0*/  LOP3.LUT R242, R242, 0xdfffffff, RZ, 0xc0, !PT ;  /* 0xdffffffff2f27812 */ /* 0x000fe400078ec0ff */
[----:B------:R-:W-:Y:S02]  /*337f0*/  LOP3.LUT R243, R243, 0xfffffffe, RZ, 0xc0, !PT ;  /* 0xfffffffef3f37812 */ /* 0x000fe400078ec0ff */
        /* <DEDUP_REMOVED lines=30> */
[----:B------:R-:W-:Y:S01]  /*339e0*/  ISETP.LT.AND P0, PT, R2, UR36, !P0 ;  /* 0x0000002402007c0c */ /* 0x000fe2000c701270 */
[----:B------:R-:W-:Y:S01]  /*339f0*/  ULDC UR16, c[0x0][0x228] ;  /* 0x00008a0000107ab9 */ /* 0x000fe20000000800 */
[----:B------:R-:W-:-:S04]  /*33a00*/  LOP3.LUT R242, R242, 0xff7fffff, RZ, 0xc0, !PT ;  /* 0xff7ffffff2f27812 */ /* 0x000fc800078ec0ff */
[----:B------:R-:W-:-:S04]  /*33a10*/  @P2 LOP3.LUT R242, R242, 0x800000, RZ, 0xfc, !PT ;  /* 0x00800000f2f22812 */ /* 0x000fc800078efcff */
        /* <DEDUP_REMOVED lines=9> */
[----:B------:R-:W-:Y:S01]  /*33ab0*/  ULDC UR23, c[0x0][0x228] ;  /* 0x00008a0000177ab9 */ /* 0x000fe20000000800 */
[----:B------:R-:W-:Y:S01]  /*33ac0*/  ISETP.LT.AND P2, PT, R4, UR48, !P0 ;  /* 0x0000003004007c0c */ /* 0x000fe2000c741270 */
[----:B------:R-:W-:Y:S01]  /*33ad0*/  ULDC UR48, c[0x0][0x228] ;  /* 0x00008a0000307ab9 */ /* 0x000fe20000000800 */
[----:B------:R-:W-:Y:S01]  /*33ae0*/  ISETP.LT.AND P1, PT, R5, UR50, !P0 ;  /* 0x0000003205007c0c */ /* 0x000fe2000c721270 */
[----:B------:R-:W-:Y:S01]  /*33af0*/  ULDC UR50, c[0x0][0x228] ;  /* 0x00008a0000327ab9 */ /* 0x000fe20000000800 */
[----:B------:R-:W-:Y:S01]  /*33b00*/  VIADD R73, R74, UR24 ;  /* 0x000000184a497c36 */ /* 0x000fe20008000000 */
[----:B------:R-:W-:Y:S01]  /*33b10*/  PRMT R57, R57, 0x3340, R0 ;  /* 0x0000334039397816 */ /* 0x000fe20000000000 */
[----:B------:R-:W-:Y:S01]  /*33b20*/  ULDC UR24, c[0x0][0x228] ;  /* 0x00008a0000187ab9 */ /* 0x000fe20000000800 */
[----:B------:R-:W-:Y:S01]  /*33b30*/  PRMT R132, R51, 0x5410, R52 ;  /* 0x0000541033847816 */ /* 0x000fe20000000034 */
[----:B------:R-:W-:-:S03]  /*33b40*/  ULDC UR46, c[0x0][0x228] ;  /* 0x00008a00002e7ab9 */ /* 0x000fc60000000800 */
        /* <DEDUP_REMOVED lines=21> */
[----:B------:R-:W-:Y:S01]  /*33ca0*/  ULDC UR38, c[0x0][0x228] ;  /* 0x00008a0000267ab9 */ /* 0x000fe20000000800 */
        /* <DEDUP_REMOVED lines=19> */
[----:B------:R-:W-:Y:S01]  /*33de0*/  VIADD R57, R0, 0x8b ;  /* 0x0000008b00397836 */ /* 0x000fe20000000000 */
[----:B------:R-:W-:Y:S01]  /*33df0*/  ULDC UR39, c[0x0][0x228] ;  /* 0x00008a0000277ab9 */ /* 0x000fe20000000800 */
[----:B------:R-:W-:-:S04]  /*33e00*/  LOP3.LUT R242, R242, 0xfffff7ff, RZ, 0xc0, !PT ;  /* 0xfffff7fff2f27812 */ /* 0x000fc800078ec0ff */
[----:B------:R-:W-:Y:S02]  /*33e10*/  @P2 LOP3.LUT R242, R242, 0x800, RZ, 0xfc, !PT ;  /* 0x00000800f2f22812 */ /* 0x000fe400078efcff */
[----:B------:R-:W-:Y:S01]  /*33e20*/  ISETP.LT.AND P0, PT, R2, UR32, !P0 ;  /* 0x0000002002007c0c */ /* 0x000fe2000c701270 */
[----:B------:R-:W-:Y:S01]  /*33e30*/  VIADD R70, R71, UR28 ;  /* 0x0000001c47467c36 */ /* 0x000fe20008000000 */
[----:B------:R-:W-:Y:S01]  /*33e40*/  LOP3.LUT R242, R242, 0xfffffbff, RZ, 0xc0, !PT ;  /* 0xfffffbfff2f27812 */ /* 0x000fe200078ec0ff */
[----:B------:R-:W-:Y:S01]  /*33e50*/  ULDC UR28, c[0x0][0x248] ;  /* 0x00009200001c7ab9 */ /* 0x000fe20000000800 */
[----:B------:R-:W-:Y:S02]  /*33e60*/  ULDC UR32, c[0x0][0x228] ;  /* 0x00008a0000207ab9 */ /* 0x000fe40000000800 */
[----:B------:R-:W-:-:S04]  /*33e70*/  @P1 LOP3.LUT R242, R242, 0x400, RZ, 0xfc, !PT ;  /* 0x00000400f2f21812 */ /* 0x000fc800078efcff */
[----:B------:R-:W-:-:S04]  /*33e80*/  LOP3.LUT R242, R242, 0xfffffdff, RZ, 0xc0, !PT ;  /* 0xfffffdfff2f27812 */ /* 0x000fc800078ec0ff */
[----:B------:R-:W-:Y:S02]  /*33e90*/  @P0 LOP3.LUT R242, R242, 0x200, RZ, 0xfc, !PT ;  /* 0x00000200f2f20812 */ /* 0x000fe400078efcff */
[----:B------:R-:W-:Y:S01]  /*33ea0*/  ISETP.GE.AND P0, PT, R69, UR37, PT ;  /* 0x0000002545007c0c */ /* 0x000fe2000bf06270 */
[----:B------:R-:W-:-:S03]  /*33eb0*/  ULDC.64 UR36, c[0x0][0x228] ;  /* 0x00008a0000247ab9 */ /* 0x000fc60000000a00 */
[----:B------:R-:W-:Y:S02]  /*33ec0*/  ISETP.LT.AND P3, PT, R3, UR48, !P0 ;  /* 0x0000003003007c0c */ /* 0x000fe4000c761270 */
[----:B------:R-:W-:Y:S01]  /*33ed0*/  LOP3.LUT R242, R242, 0xfffffeff, RZ, 0xc0, !PT ;  /* 0xfffffefff2f27812 */ /* 0x000fe200078ec0ff */
[----:B------:R-:W-:Y:S01]  /*33ee0*/  VIADD R69, R70, UR28 ;  /* 0x0000001c46457c36 */ /* 0x000fe20008000000 */
[----:B------:R-:W-:Y:S01]  /*33ef0*/  ISETP.LT.AND P2, PT, R4, UR50, !P0 ;  /* 0x0000003204007c0c */ /* 0x000fe2000c741270 */
[----:B------:R-:W-:Y:S01]  /*33f00*/  ULDC UR50, c[0x0][0x228] ;  /* 0x00008a0000327ab9 */ /* 0x000fe20000000800 */
[----:B------:R-:W-:Y:S01]  /*33f10*/  ISETP.LT.AND P1, PT, R5, UR41, !P0 ;  /* 0x0000002905007c0c */ /* 0x000fe2000c721270 */
[----:B------:R-:W-:Y:S01]  /*33f20*/  VIADD R56, R0, 0x8a ;  /* 0x0000008a00387836 */ /* 0x000fe20000000000 */
[----:B------:R-:W-:-:S05]  /*33f30*/  ULDC UR48, c[0x0][0x228] ;  /* 0x00008a0000307ab9 */ /* 0x000fca0000000800 */
[----:B------:R-:W-:Y:S01]  /*33f40*/  @P3 LOP3.LUT R242, R242, 0x100, RZ, 0xfc, !PT ;  /* 0x00000100f2f23812 */ /* 0x000fe200078efcff */
[----:B------:R-:W-:Y:S01]  /*33f50*/  VIADD R52, R0, 0x86 ;  /* 0x0000008600347836 */ /* 0x000fe20000000000 */
[----:B------:R-:W-:Y:S02]  /*33f60*/  ULDC UR41, c[0x0][0x228] ;  /* 0x00008a0000297ab9 */ /* 0x000fe40000000800 */
        /* <DEDUP_REMOVED lines=15> */
[----:B------:R-:W-:-:S06]  /*34060*/  VIADD R51, R0, 0x85 ;  /* 0x0000008500337836 */ /* 0x000fcc0000000000 */
        /* <DEDUP_REMOVED lines=9> */
[----:B------:R-:W-:-:S04]  /*34100*/  ISETP.GE.AND P0, PT, R67, UR31, PT ;  /* 0x0000001f43007c0c */ /* 0x000fc8000bf06270 */
[----:B------:R-:W-:Y:S01]  /*34110*/  ISETP.LT.AND P2, PT, R4, UR30, !P0 ;  /* 0x0000001e04007c0c */ /* 0x000fe2000c741270 */
[----:B------:R-:W-:Y:S01]  /*34120*/  ULDC.64 UR30, c[0x0][0x228] ;  /* 0x00008a00001e7ab9 */ /* 0x000fe20000000a00 */
[----:B------:R-:W-:Y:S02]  /*34130*/  ISETP.LT.AND P1, PT, R5, UR43, !P0 ;  /* 0x0000002b05007c0c */ /* 0x000fe4000c721270 */
[----:B------:R-:W-:Y:S02]  /*34140*/  ISETP.LT.AND P3, PT, R3, UR32, !P0 ;  /* 0x0000002003007c0c */ /* 0x000fe4000c761270 */
[----:B------:R-:W-:Y:S01]  /*34150*/  ISETP.LT.AND P0, PT, R2, UR28, !P0 ;  /* 0x0000001c02007c0c */ /* 0x000fe2000c701270 */
[----:B------:R-:W-:-:S06]  /*34160*/  ULDC UR28, c[0x0][0x248] ;  /* 0x00009200001c7ab9 */ /* 0x000fcc0000000800 */
        /* <DEDUP_REMOVED lines=10> */
[----:B------:R-:W-:Y:S01]  /*34210*/  VIADD R68, R69, UR28 ;  /* 0x0000001c45447c36 */ /* 0x000fe20008000000 */
[----:B------:R-:W-:Y:S01]  /*34220*/  ISETP.LT.AND P2, PT, R4, UR60, !P0 ;  /* 0x0000003c04007c0c */ /* 0x000fe2000c741270 */
[----:B------:R-:W-:Y:S01]  /*34230*/  VIADD R50, R0, 0x84 ;  /* 0x0000008400327836 */ /* 0x000fe20000000000 */
[----:B------:R-:W-:Y:S01]  /*34240*/  LOP3.LUT R241, R241, 0xefffffff, RZ, 0xc0, !PT ;  /* 0xeffffffff1f17812 */ /* 0x000fe200078ec0ff */
[----:B------:R-:W-:Y:S01]  /*34250*/  ULDC UR28, c[0x0][0x228] ;  /* 0x00008a00001c7ab9 */ /* 0x000fe20000000800 */
[----:B------:R-:W-:Y:S01]  /*34260*/  ISETP.LT.AND P1, PT, R5, UR42, !P0 ;  /* 0x0000002a05007c0c */ /* 0x000fe2000c721270 */
[----:B------:R-:W-:Y:S01]  /*34270*/  ULDC.64 UR42, c[0x0][0x228] ;  /* 0x00008a00002a7ab9 */ /* 0x000fe20000000a00 */
[----:B------:R-:W-:Y:S01]  /*34280*/  LOP3.LUT R239, R239, 0x7fffffff, RZ, 0xc0, !PT ;  /* 0x7fffffffefef7812 */ /* 0x000fe200078ec0ff */
[----:B------:R-:W-:Y:S01]  /*34290*/  ULDC UR61, c[0x0][0x228] ;  /* 0x00008a00003d7ab9 */ /* 0x000fe20000000800 */
[----:B------:R-:W-:Y:S01]  /*342a0*/  PRMT R129, R48, 0x5410, R49 ;  /* 0x0000541030817816 */ /* 0x000fe20000000031 */
[----:B------:R-:W-:Y:S01]  /*342b0*/  VIADD R47, R0, 0x81 ;  /* 0x00000081002f7836 */ /* 0x000fe20000000000 */
[----:B------:R-:W-:Y:S01]  /*342c0*/  ULDC UR60, c[0x0][0x228] ;  /* 0x00008a00003c7ab9 */ /* 0x000fe20000000800 */
        /* <DEDUP_REMOVED lines=14> */
[C---:B------:R-:W-:Y:S01]  /*343b0*/  VIADD R49, R0.reuse, 0x83 ;  /* 0x0000008300317836 */ /* 0x040fe20000000000 */
[----:B------:R-:W-:Y:S01]  /*343c0*/  LOP3.LUT R241, R241, 0xfeffffff, RZ, 0xc0, !PT ;  /* 0xfefffffff1f17812 */ /* 0x000fe200078ec0ff */
[----:B------:R-:W-:Y:S01]  /*343d0*/  ULDC UR56, c[0x0][0x228] ;  /* 0x00008a0000387ab9 */ /* 0x000fe20000000800 */
[----:B------:R-:W-:Y:S01]  /*343e0*/  ISETP.LT.AND P1, PT, R5, UR26, !P0 ;  /* 0x0000001a05007c0c */ /* 0x000fe2000c721270 */
[----:B------:R-:W-:Y:S01]  /*343f0*/  ULDC UR26, c[0x0][0x248] ;  /* 0x00009200001a7ab9 */ /* 0x000fe20000000800 */
[C---:B------:R-:W-:Y:S01]  /*34400*/  VIADD R48, R0.reuse, 0x82 ;  /* 0x0000008200307836 */ /* 0x040fe20000000000 */
[----:B------:R-:W-:Y:S01]  /*34410*/  SHF.R.U32.HI R45, RZ, 0x8, R45 ;  /* 0x00000008ff2d7819 */ /* 0x000fe2000001162d */
[----:B------:R-:W-:Y:S01]  /*34420*/  VIADD R46, R0, 0x80 ;  /* 0x00000080002e7836 */ /* 0x000fe20000000000 */
[----:B------:R-:W-:-:S02]  /*34430*/  ULDC UR59, c[0x0][0x228] ;  /* 0x00008a00003b7ab9 */ /* 0x000fc40000000800 */
        /* <DEDUP_REMOVED lines=17> */
[----:B------:R-:W-:Y:S01]  /*34550*/  ULDC UR25, c[0x0][0x248] ;  /* 0x0000920000197ab9 */ /* 0x000fe20000000800 */
[----:B------:R-:W-:Y:S01]  /*34560*/  LOP3.LUT R45, R45, 0xffff, RZ, 0xc0, !PT ;  /* 0x0000ffff2d2d7812 */ /* 0x000fe200078ec0ff */
[----:B------:R-:W-:Y:S01]  /*34570*/  VIADD R43, R0, 0x7d ;  /* 0x0000007d002b7836 */ /* 0x000fe20000000000 */
        /* <DEDUP_REMOVED lines=17> */
[----:B------:R-:W-:Y:S01]  /*34690*/  VIADD R42, R0, 0x7c ;  /* 0x0000007c002a7836 */ /* 0x000fe20000000000 */
[----:B------:R-:W-:-:S02]  /*346a0*/  ISETP.LT.AND P1, PT, R5, UR18, !P0 ;  /* 0x0000001205007c0c */ /* 0x000fc4000c721270 */
[----:B------:R-:W-:Y:S01]  /*346b0*/  LOP3.LUT R41, R41, 0xffff, RZ, 0xc0, !PT ;  /* 0x0000ffff29297812 */ /* 0x000fe200078ec0ff */
[C---:B------:R-:W-:Y:S01]  /*346c0*/  VIADD R39, R0.reuse, 0x79 ;  /* 0x0000007900277836 */ /* 0x040fe20000000000 */
[----:B------:R-:W-:Y:S01]  /*346d0*/  PRMT R45, R45, 0x3340, R0 ;  /* 0x000033402d2d7816 */ /* 0x000fe20000000000 */
[----:B------:R-:W-:Y:S01]  /*346e0*/  VIADD R38, R0, 0x78 ;  /* 0x0000007800267836 */ /* 0x000fe20000000000 */
[----:B------:R-:W-:Y:S01]  /*346f0*/  LOP3.LUT R238, R238, 0x7fffffff, RZ, 0xc0, !PT ;  /* 0x7fffffffeeee7812 */ /* 0x000fe200078ec0ff */
[----:B------:R-:W-:Y:S02]  /*34700*/  ULDC UR25, c[0x0][0x228] ;  /* 0x00008a0000197ab9 */ /* 0x000fe40000000800 */
[----:B------:R-:W-:-:S04]  /*34710*/  @P3 LOP3.LUT R241, R241, 0x10000, RZ, 0xfc, !PT ;  /* 0x00010000f1f13812 */ /* 0x000fc800078efcff */
[----:B------:R-:W-:-:S04]  /*34720*/  LOP3.LUT R241, R241, 0xffff7fff, RZ, 0xc0, !PT ;  /* 0xffff7ffff1f17812 */ /* 0x000fc800078ec0ff */
[----:B------:R-:W-:Y:S02]  /*34730*/  @P2 LOP3.LUT R241, R241, 0x8000, RZ, 0xfc, !PT ;  /* 0x00008000f1f12812 */ /* 0x000fe400078efcff */
[----:B------:R-:W-:Y:S01]  /*34740*/  ISETP.LT.AND P0, PT, R2, UR36, !P0 ;  /* 0x0000002402007c0c */ /* 0x000fe2000c701270 */
[----:B------:R-:W-:Y:S01]  /*34750*/  VIADD R64, R65, UR17 ;  /* 0x0000001141407c36 */ /* 0x000fe20008000000 */
[----:B------:R-:W-:Y:S01]  /*34760*/  LOP3.LUT R241, R241, 0xffffbfff, RZ, 0xc0, !PT ;  /* 0xffffbffff1f17812 */ /* 0x000fe200078ec0ff */
[----:B------:R-:W-:-:S03]  /*34770*/  ULDC UR36, c[0x0][0x228] ;  /* 0x00008a0000247ab9 */ /* 0x000fc60000000800 */
[----:B------:R-:W-:-:S04]  /*34780*/  @P1 LOP3.LUT R241, R241, 0x4000, RZ, 0xfc, !PT ;  /* 0x00004000f1f11812 */ /* 0x000fc800078efcff */
[----:B------:R-:W-:-:S04]  /*34790*/  LOP3.LUT R241, R241, 0xffffdfff, RZ, 0xc0, !PT ;  /* 0xffffdffff1f17812 */ /* 0x000fc800078ec0ff */
[----:B------:R-:W-:Y:S02]  /*347a0*/  @P0 LOP3.LUT R241, R241, 0x2000, RZ, 0xfc, !PT ;  /* 0x00002000f1f10812 */ /* 0x000fe400078efcff */
[----:B------:R-:W-:Y:S01]  /*347b0*/  ISETP.GE.AND P0, PT, R62, UR31, PT ;  /* 0x0000001f3e007c0c */ /* 0x000fe2000bf06270 */
[----:B------:R-:W-:-:S03]  /*347c0*/  ULDC.64 UR30, c[0x0][0x228] ;  /* 0x00008a00001e7ab9 */ /* 0x000fc60000000a00 */
[----:B------:R-:W-:Y:S02]  /*347d0*/  ISETP.LT.AND P3, PT, R3, UR12, !P0 ;  /* 0x0000000c03007c0c */ /* 0x000fe4000c761270 */
[----:B------:R-:W-:Y:S01]  /*347e0*/  ISETP.LT.AND P2, PT, R4, UR9, !P0 ;  /* 0x0000000904007c0c */ /* 0x000fe2000c741270 */
[----:B------:R-:W-:Y:S01]  /*347f0*/  ULDC UR9, c[0x0][0x248] ;  /* 0x0000920000097ab9 */ /* 0x000fe20000000800 */
[----:B------:R-:W-:Y:S02]  /*34800*/  LOP3.LUT R241, R241, 0xffffefff, RZ, 0xc0, !PT ;  /* 0xffffeffff1f17812 */ /* 0x000fe400078ec0ff */
[----:B------:R-:W-:-:S07]  /*34810*/  ISETP.LT.AND P1, PT, R5, UR11, !P0 ;  /* 0x0000000b05007c0c */ /* 0x000fce000c721270 */
[----:B------:R-:W-:-:S04]  /*34820*/  @P3 LOP3.LUT R241, R241, 0x1000, RZ, 0xfc, !PT ;  /* 0x00001000f1f13812 */ /* 0x000fc800078efcff */
[----:B------:R-:W-:-:S04]  /*34830*/  LOP3.LUT R241, R241, 0xfffff7ff, RZ, 0xc0, !PT ;  /* 0xfffff7fff1f17812 */ /* 0x000fc800078ec0ff */
[----:B------:R-:W-:Y:S02]  /*34840*/  @P2 LOP3.LUT R241, R241, 0x800, RZ, 0xfc, !PT ;  /* 0x00000800f1f12812 */ /* 0x000fe400078efcff */
[----:B------:R-:W-:Y:S02]  /*34850*/  ISETP.LT.AND P0, PT, R2, UR42, !P0 ;  /* 0x0000002a02007c0c */ /* 0x000fe4000c701270 */
[----:B------:R-:W-:Y:S02]  /*34860*/  PRMT R125, R44, 0x5410, R45 ;  /* 0x000054102c7d7816 */ /* 0x000fe4000000002d */
[----:B------:R-:W-:Y:S01]  /*34870*/  LOP3.LUT R241, R241, 0xfffffbff, RZ, 0xc0, !PT ;  /* 0xfffffbfff1f17812 */ /* 0x000fe200078ec0ff */
[----:B------:R-:W-:Y:S01]  /*34880*/  VIADD R63, R64, UR9 ;  /* 0x00000009403f7c36 */ /* 0x000fe20008000000 */
[----:B------:R-:W-:Y:S01]  /*34890*/  PRMT R41, R41, 0x3340, R0 ;  /* 0x0000334029297816 */ /* 0x000fe20000000000 */
[C---:B------:R-:W-:Y:S01]  /*348a0*/  VIADD R45, R0.reuse, 0x7f ;  /* 0x0000007f002d7836 */ /* 0x040fe20000000000 */
[----:B------:R-:W-:Y:S01]  /*348b0*/  @P1 LOP3.LUT R241, R241, 0x400, RZ, 0xfc, !PT ;  /* 0x00000400f1f11812 */ /* 0x000fe200078efcff */
[C---:B------:R-:W-:Y:S01]  /*348c0*/  VIADD R44, R0.reuse, 0x7e ;  /* 0x0000007e002c7836 */ /* 0x040fe20000000000 */
[----:B------:R-:W-:Y:S01]  /*348d0*/  ULDC UR42, c[0x0][0x228] ;  /* 0x00008a00002a7ab9 */ /* 0x000fe20000000800 */
[----:B------:R-:W-:Y:S01]  /*348e0*/  LOP3.LUT R37, R37, 0xffff, RZ, 0xc0, !PT ;  /* 0x0000ffff25257812 */ /* 0x000fe200078ec0ff */
[----:B------:R-:W-:Y:S01]  /*348f0*/  VIADD R35, R0, 0x75 ;  /* 0x0000007500237836 */ /* 0x000fe20000000000 */
[----:B------:R-:W-:Y:S01]  /*34900*/  LOP3.LUT R241, R241, 0xfffffdff, RZ, 0xc0, !PT ;  /* 0xfffffdfff1f17812 */ /* 0x000fe200078ec0ff */
[----:B------:R-:W-:-:S03]  /*34910*/  ULDC UR9, c[0x0][0x228] ;  /* 0x00008a0000097ab9 */ /* 0x000fc60000000800 */
[----:B------:R-:W-:Y:S02]  /*34920*/  @P0 LOP3.LUT R241, R241, 0x200, RZ, 0xfc, !PT ;  /* 0x00000200f1f10812 */ /* 0x000fe400078efcff */
[----:B------:R-:W-:Y:S01]  /*34930*/  ISETP.GE.AND P0, PT, R61, UR33, PT ;  /* 0x000000213d007c0c */ /* 0x000fe2000bf06270 */
[----:B------:R-:W-:-:S03]  /*34940*/  ULDC.64 UR32, c[0x0][0x228] ;  /* 0x00008a0000207ab9 */ /* 0x000fc60000000a00 */
[----:B------:R-:W-:Y:S01]  /*34950*/  ISETP.LT.AND P3, PT, R3, UR10, !P0 ;  /* 0x0000000a03007c0c */ /* 0x000fe2000c761270 */
[----:B------:R-:W-:Y:S01]  /*34960*/  ULDC.64 UR10, c[0x0][0x228] ;  /* 0x00008a00000a7ab9 */ /* 0x000fe20000000a00 */
        /* <DEDUP_REMOVED lines=21> */
[----:B------:R-:W-:Y:S01]  /*34ac0*/  ULDC UR5, c[0x0][0x248] ;  /* 0x0000920000057ab9 */ /* 0x000fe20000000800 */
[----:B------:R-:W-:Y:S01]  /*34ad0*/  LOP3.LUT R241, R241, 0xffffffef, RZ, 0xc0, !PT ;  /* 0xffffffeff1f17812 */ /* 0x000fe200078ec0ff */
[C---:B------:R-:W-:Y:S01]  /*34ae0*/  VIADD R41, R0.reuse, 0x7b ;  /* 0x0000007b00297836 */ /* 0x040fe20000000000 */
[----:B------:R-:W-:Y:S01]  /*34af0*/  ISETP.LT.AND P1, PT, R5, UR51, !P0 ;  /* 0x0000003305007c0c */ /* 0x000fe2000c721270 */
[----:B------:R-:W-:Y:S01]  /*34b00*/  VIADD R60, R61, UR5 ;  /* 0x000000053d3c7c36 */ /* 0x000fe20008000000 */
[----:B------:R-:W-:Y:S01]  /*34b10*/  ULDC UR53, c[0x0][0x228] ;  /* 0x00008a0000357ab9 */ /* 0x000fe20000000800 */
[C---:B------:R-:W-:Y:S01]  /*34b20*/  VIADD R40, R0.reuse, 0x7a ;  /* 0x0000007a00287836 */ /* 0x040fe20000000000 */
[----:B------:R-:W-:Y:S01]  /*34b30*/  PRMT R37, R37, 0x3340, R0 ;  /* 0x0000334025257816 */ /* 0x000fe20000000000 */
[----:B------:R-:W-:Y:S01]  /*34b40*/  ULDC UR5, c[0x0][0x248] ;  /* 0x0000920000057ab9 */ /* 0x000fe20000000800 */
[----:B------:R-:W-:Y:S01]  /*34b50*/  LOP3.LUT R237, R237, 0x7fffffff, RZ, 0xc0, !PT ;  /* 0x7fffffffeded7812 */ /* 0x000fe200078ec0ff */
[----:B------:R-:W-:Y:S01]  /*34b60*/  VIADD R34, R0, 0x74 ;  /* 0x0000007400227836 */ /* 0x000fe20000000000 */
[----:B------:R-:W-:Y:S01]  /*34b70*/  @P3 LOP3.LUT R241, R241, 0x10, RZ, 0xfc, !PT ;  /* 0x00000010f1f13812 */ /* 0x000fe200078efcff */
[----:B------:R-:W-:Y:S01]  /*34b80*/  ULDC UR52, c[0x0][0x228] ;  /* 0x00008a0000347ab9 */ /* 0x000fe20000000800 */
[----:B------:R-:W-:Y:S01]  /*34b90*/  SHF.R.U32.HI R33, RZ, 0x8, R33 ;  /* 0x00000008ff217819 */ /* 0x000fe20000011621 */
[----:B------:R-:W-:Y:S01]  /*34ba0*/  ULDC UR51, c[0x0][0x228] ;  /* 0x00008a0000337ab9 */ /* 0x000fe20000000800 */
        /* <DEDUP_REMOVED lines=8> */
[----:B------:R-:W-:-:S03]  /*34c30*/  ULDC UR37, c[0x0][0x228] ;  /* 0x00008a0000257ab9 */ /* 0x000fc60000000800 */
[----:B------:R-:W-:Y:S02]  /*34c40*/  ISETP.LT.AND P2, PT, R4, UR54, !P0 ;  /* 0x0000003604007c0c */ /* 0x000fe4000c741270 */
[----:B------:R-:W-:Y:S01]  /*34c50*/  LOP3.LUT R241, R241, 0xfffffffe, RZ, 0xc0, !PT ;  /* 0xfffffffef1f17812 */ /* 0x000fe200078ec0ff */
[----:B------:R-:W-:Y:S01]  /*34c60*/  VIADD R59, R60, UR5 ;  /* 0x000000053c3b7c36 */ /* 0x000fe20008000000 */
[----:B------:R-:W-:Y:S01]  /*34c70*/  ISETP.LT.AND P1, PT, R5, UR13, !P0 ;  /* 0x0000000d05007c0c */ /* 0x000fe2000c721270 */
[----:B------:R-:W-:Y:S01]  /*34c80*/  ULDC.64 UR12, c[0x0][0x228] ;  /* 0x00008a00000c7ab9 */ /* 0x000fe20000000a00 */
[----:B------:R-:W-:Y:S01]  /*34c90*/  ISETP.LT.AND P3, PT, R3, UR55, !P0 ;  /* 0x0000003703007c0c */ /* 0x000fe2000c761270 */
[----:B------:R-:W-:Y:S01]  /*34ca0*/  ULDC UR5, c[0x0][0x248] ;  /* 0x0000920000057ab9 */ /* 0x000fe20000000800 */
[----:B------:R-:W-:Y:S01]  /*34cb0*/  ISETP.LT.AND P0, PT, R2, UR32, !P0 ;  /* 0x0000002002007c0c */ /* 0x000fe2000c701270 */
[----:B------:R-:W-:Y:S01]  /*34cc0*/  ULDC UR55, c[0x0][0x228] ;  /* 0x00008a0000377ab9 */ /* 0x000fe20000000800 */
[----:B------:R-:W-:-:S03]  /*34cd0*/  ULDC UR54, c[0x0][0x228] ;  /* 0x00008a0000367ab9 */ /* 0x000fc60000000800 */
[----:B------:R-:W-:-:S04]  /*34ce0*/  @P2 LOP3.LUT R240, R240, 0x80000000, RZ, 0xfc, !PT ;  /* 0x80000000f0f02812 */ /* 0x000fc800078efcff */
[----:B------:R-:W-:-:S04]  /*34cf0*/  LOP3.LUT R240, R240, 0xbfffffff, RZ, 0xc0, !PT ;  /* 0xbffffffff0f07812 */ /* 0x000fc800078ec0ff */
[----:B------:R-:W-:-:S04]  /*34d00*/  @P1 LOP3.LUT R240, R240, 0x40000000, RZ, 0xfc, !PT ;  /* 0x40000000f0f01812 */ /* 0x000fc800078efcff */
[----:B------:R-:W-:-:S04]  /*34d10*/  LOP3.LUT R240, R240, 0xdfffffff, RZ, 0xc0, !PT ;  /* 0xdffffffff0f07812 */ /* 0x000fc800078ec0ff */
[----:B------:R-:W-:Y:S02]  /*34d20*/  @P0 LOP3.LUT R240, R240, 0x20000000, RZ, 0xfc, !PT ;  /* 0x20000000f0f00812 */ /* 0x000fe400078efcff */
[----:B------:R-:W-:Y:S01]  /*34d30*/  ISETP.GE.AND P0, PT, R58, UR43, PT ;  /* 0x0000002b3a007c0c */ /* 0x000fe2000bf06270 */
[----:B------:R-:W-:Y:S01]  /*34d40*/  ULDC UR43, c[0x0][0x228] ;  /* 0x00008a00002b7ab9 */ /* 0x000fe20000000800 */
[----:B------:R-:W-:Y:S02]  /*34d50*/  @P3 LOP3.LUT R241, R241, 0x1, RZ, 0xfc, !PT ;  /* 0x00000001f1f13812 */ /* 0x000fe400078efcff */
[----:B------:R-:W-:Y:S02]  /*34d60*/  ISETP.LT.AND P3, PT, R3, UR14, !P0 ;  /* 0x0000000e03007c0c */ /* 0x000fe4000c761270 */
[----:B------:R-:W-:Y:S01]  /*34d70*/  ISETP.LT.AND P2, PT, R4, UR15, !P0 ;  /* 0x0000000f04007c0c */ /* 0x000fe2000c741270 */
[----:B------:R-:W-:Y:S01]  /*34d80*/  ULDC.64 UR14, c[0x0][0x228] ;  /* 0x00008a00000e7ab9 */ /* 0x000fe20000000a00 */
[----:B------:R-:W-:-:S02]  /*34d90*/  LOP3.LUT R240, R240, 0xefffffff, RZ, 0xc0, !PT ;  /* 0xeffffffff0f07812 */ /* 0x000fc400078ec0ff */
[----:B------:R-:W-:Y:S01]  /*34da0*/  ISETP.LT.AND P1, PT, R5, UR21, !P0 ;  /* 0x0000001505007c0c */ /* 0x000fe2000c721270 */
[----:B------:R-:W-:-:S06]  /*34db0*/  ULDC.64 UR20, c[0x0][0x228] ;  /* 0x00008a0000147ab9 */ /* 0x000fcc0000000a00 */
[----:B------:R-:W-:-:S04]  /*34dc0*/  @P3 LOP3.LUT R240, R240, 0x10000000, RZ, 0xfc, !PT ;  /* 0x10000000f0f03812 */ /* 0x000fc800078efcff */
[----:B------:R-:W-:-:S04]  /*34dd0*/  LOP3.LUT R240, R240, 0xf7ffffff, RZ, 0xc0, !PT ;  /* 0xf7fffffff0f07812 */ /* 0x000fc800078ec0ff */
[----:B------:R-:W-:Y:S02]  /*34de0*/  @P2 LOP3.LUT R240, R240, 0x8000000, RZ, 0xfc, !PT ;  /* 0x08000000f0f02812 */ /* 0x000fe400078efcff */
[----:B------:R-:W-:Y:S01]  /*34df0*/  ISETP.LT.AND P0, PT, R2, UR12, !P0 ;  /* 0x0000000c02007c0c */ /* 0x000fe2000c701270 */
[----:B------:R-:W-:Y:S01]  /*34e00*/  VIADD R58, R59, UR5 ;  /* 0x000000053b3a7c36 */ /* 0x000fe20008000000 */
[----:B------:R-:W-:Y:S01]  /*34e10*/  LOP3.LUT R240, R240, 0xfbffffff, RZ, 0xc0, !PT ;  /* 0xfbfffffff0f07812 */ /* 0x000fe200078ec0ff */
[----:B------:R-:W-:Y:S01]  /*34e20*/  ULDC UR5, c[0x0][0x248] ;  /* 0x0000920000057ab9 */ /* 0x000fe20000000800 */
[----:B------:R-:W-:Y:S01]  /*34e30*/  PRMT R120, R36, 0x5410, R37 ;  /* 0x0000541024787816 */ /* 0x000fe20000000025 */
[----:B------:R-:W-:Y:S01]  /*34e40*/  ULDC UR12, c[0x0][0x228] ;  /* 0x00008a00000c7ab9 */ /* 0x000fe20000000800 */
[----:B------:R-:W-:-:S04]  /*34e50*/  @P1 LOP3.LUT R240, R240, 0x4000000, RZ, 0xfc, !PT ;  /* 0x04000000f0f01812 */ /* 0x000fc800078efcff */
[----:B------:R-:W-:-:S04]  /*34e60*/  LOP3.LUT R240, R240, 0xfdffffff, RZ, 0xc0, !PT ;  /* 0xfdfffffff0f07812 */ /* 0x000fc800078ec0ff */
[----:B------:R-:W-:Y:S02]  /*34e70*/  @P0 LOP3.LUT R240, R240, 0x2000000, RZ, 0xfc, !PT ;  /* 0x02000000f0f00812 */ /* 0x000fe400078efcff */
[----:B------:R-:W-:-:S04]  /*34e80*/  ISETP.GE.AND P0, PT, R57, UR31, PT ;  /* 0x0000001f39007c0c */ /* 0x000fc8000bf06270 */
[----:B------:R-:W-:Y:S01]  /*34e90*/  ISETP.LT.AND P3, PT, R3, UR19, !P0 ;  /* 0x0000001303007c0c */ /* 0x000fe2000c761270 */
[----:B------:R-:W-:Y:S01]  /*34ea0*/  ULDC.64 UR18, c[0x0][0x228] ;  /* 0x00008a0000127ab9 */ /* 0x000fe20000000a00 */
[----:B------:R-:W-:Y:S01]  /*34eb0*/  ISETP.LT.AND P2, PT, R4, UR16, !P0 ;  /* 0x0000001004007c0c */ /* 0x000fe2000c741270 */
[----:B------:R-:W-:Y:S01]  /*34ec0*/  ULDC.64 UR16, c[0x0][0x228] ;  /* 0x00008a0000107ab9 */ /* 0x000fe20000000a00 */
[----:B------:R-:W-:Y:S02]  /*34ed0*/  LOP3.LUT R240, R240, 0xfeffffff, RZ, 0xc0, !PT ;  /* 0xfefffffff0f07812 */ /* 0x000fe400078ec0ff */
[----:B------:R-:W-:-:S07]  /*34ee0*/  ISETP.LT.AND P1, PT, R5, UR22, !P0 ;  /* 0x0000001605007c0c */ /* 0x000fce000c721270 */
        /* <DEDUP_REMOVED lines=16> */
[----:B------:R-:W-:-:S06]  /*34ff0*/  ULDC.64 UR22, c[0x0][0x228] ;  /* 0x00008a0000167ab9 */ /* 0x000fcc0000000a00 */
        /* <DEDUP_REMOVED lines=13> */
[----:B------:R-:W-:Y:S01]  /*350d0*/  VIADD R57, R58, UR5 ;  /* 0x000000053a397c36 */ /* 0x000fe20008000000 */
[----:B------:R-:W-:Y:S01]  /*350e0*/  LOP3.LUT R240, R240, 0xfffeffff, RZ, 0xc0, !PT ;  /* 0xfffefffff0f07812 */ /* 0x000fe200078ec0ff */
[----:B------:R-:W-:Y:S01]  /*350f0*/  ULDC UR5, c[0x0][0x248] ;  /* 0x0000920000057ab9 */ /* 0x000fe20000000800 */
[----:B------:R-:W-:Y:S01]  /*35100*/  ISETP.LT.AND P1, PT, R5, UR38, !P0 ;  /* 0x0000002605007c0c */ /* 0x000fe2000c721270 */
[----:B------:R-:W-:-:S06]  /*35110*/  ULDC UR24, c[0x0][0x248] ;  /* 0x0000920000187ab9 */ /* 0x000fcc0000000800 */
[----:B------:R-:W-:Y:S01]  /*35120*/  @P3 LOP3.LUT R240, R240, 0x10000, RZ, 0xfc, !PT ;  /* 0x00010000f0f03812 */ /* 0x000fe200078efcff */
[----:B------:R-:W-:Y:S01]  /*35130*/  VIADD R56, R57, UR5 ;  /* 0x0000000539387c36 */ /* 0x000fe20008000000 */
[----:B------:R-:W-:Y:S01]  /*35140*/  ISETP.LT.AND P0, PT, R2, UR10, !P0 ;  /* 0x0000000a02007c0c */ /* 0x000fe2000c701270 */
[----:B------:R-:W-:Y:S01]  /*35150*/  ULDC UR5, c[0x0][0x248] ;  /* 0x0000920000057ab9 */ /* 0x000fe20000000800 */
[----:B------:R-:W-:Y:S01]  /*35160*/  LOP3.LUT R240, R240, 0xffff7fff, RZ, 0xc0, !PT ;  /* 0xffff7ffff0f07812 */ /* 0x000fe200078ec0ff */
[----:B------:R-:W-:Y:S01]  /*35170*/  ULDC UR10, c[0x0][0x248] ;  /* 0x00009200000a7ab9 */ /* 0x000fe20000000800 */
[C---:B------:R-:W-:Y:S01]  /*35180*/  VIADD R37, R0.reuse, 0x77 ;  /* 0x0000007700257836 */ /* 0x040fe20000000000 */
[----:B------:R-:W-:Y:S01]  /*35190*/  LOP3.LUT R33, R33, 0xffff, RZ, 0xc0, !PT ;  /* 0x0000ffff21217812 */ /* 0x000fe200078ec0ff */
[----:B------:R-:W-:Y:S01]  /*351a0*/  VIADD R36, R0, 0x76 ;  /* 0x0000007600247836 */ /* 0x000fe20000000000 */
[----:B------:R-:W-:Y:S02]  /*351b0*/  @P2 LOP3.LUT R240, R240, 0x8000, RZ, 0xfc, !PT ;  /* 0x00008000f0f02812 */ /* 0x000fe400078efcff */
[----:B------:R-:W-:-:S02]  /*351c0*/  LOP3.LUT R97, R97, 0xffff, RZ, 0xc0, !PT ;  /* 0x0000ffff61617812 */ /* 0x000fc400078ec0ff */
[----:B------:R-:W-:Y:S02]  /*351d0*/  LOP3.LUT R109, R109, 0xffff, RZ, 0xc0, !PT ;  /* 0x0000ffff6d6d7812 */ /* 0x000fe400078ec0ff */
[----:B------:R-:W-:Y:S01]  /*351e0*/  LOP3.LUT R117, R117, 0xffff, RZ, 0xc0, !PT ;  /* 0x0000ffff75757812 */ /* 0x000fe200078ec0ff */
[----:B------:R-:W-:Y:S01]  /*351f0*/  VIADD R115, R0, 0x6e ;  /* 0x0000006e00737836 */ /* 0x000fe20000000000 */
[----:B------:R-:W-:Y:S01]  /*35200*/  LOP3.LUT R240, R240, 0xffffbfff, RZ, 0xc0, !PT ;  /* 0xffffbffff0f07812 */ /* 0x000fe200078ec0ff */
[----:B------:R-:W-:-:S03]  /*35210*/  ULDC UR38, c[0x0][0x228] ;  /* 0x00008a0000267ab9 */ /* 0x000fc60000000800 */
        /* <DEDUP_REMOVED lines=12> */
[----:B------:R-:W-:-:S08]  /*352e0*/  ULDC UR47, c[0x0][0x228] ;  /* 0x00008a00002f7ab9 */ /* 0x000fd00000000800 */
[----:B------:R-:W-:Y:S01]  /*352f0*/  @P3 LOP3.LUT R240, R240, 0x1000, RZ, 0xfc, !PT ;  /* 0x00001000f0f03812 */ /* 0x000fe200078efcff */
[----:B------:R-:W-:Y:S01]  /*35300*/  VIADD R54, R55, UR5 ;  /* 0x0000000537367c36 */ /* 0x000fe20008000000 */
[----:B------:R-:W-:Y:S01]  /*35310*/  ISETP.LT.AND P0, PT, R2, UR22, !P0 ;  /* 0x0000001602007c0c */ /* 0x000fe2000c701270 */
[----:B------:R-:W-:Y:S01]  /*35320*/  ULDC UR5, c[0x0][0x248] ;  /* 0x0000920000057ab9 */ /* 0x000fe20000000800 */
[----:B------:R-:W-:Y:S01]  /*35330*/  LOP3.LUT R240, R240, 0xfffff7ff, RZ, 0xc0, !PT ;  /* 0xfffff7fff0f07812 */ /* 0x000fe200078ec0ff */
[----:B------:R-:W-:Y:S01]  /*35340*/  ULDC UR26, c[0x0][0x228] ;  /* 0x00008a00001a7ab9 */ /* 0x000fe20000000800 */
[----:B------:R-:W-:Y:S01]  /*35350*/  PRMT R33, R33, 0x3340, R0 ;  /* 0x0000334021217816 */ /* 0x000fe20000000000 */
[----:B------:R-:W-:Y:S01]  /*35360*/  ULDC UR22, c[0x0][0x228] ;  /* 0x00008a0000167ab9 */ /* 0x000fe20000000800 */
[----:B------:R-:W-:-:S04]  /*35370*/  @P2 LOP3.LUT R240, R240, 0x800, RZ, 0xfc, !PT ;  /* 0x00000800f0f02812 */ /* 0x000fc800078efcff */
[----:B------:R-:W-:-:S04]  /*35380*/  LOP3.LUT R240, R240, 0xfffffbff, RZ, 0xc0, !PT ;  /* 0xfffffbfff0f07812 */ /* 0x000fc800078ec0ff */
        /* <DEDUP_REMOVED lines=11> */
[----:B------:R-:W-:Y:S01]  /*35440*/  ULDC UR48, c[0x0][0x228] ;  /* 0x00008a0000307ab9 */ /* 0x000fe20000000800 */
[----:B------:R-:W-:Y:S01]  /*35450*/  PRMT R118, R32, 0x5410, R33 ;  /* 0x0000541020767816 */ /* 0x000fe20000000021 */
[----:B------:R-:W-:Y:S01]  /*35460*/  ULDC UR39, c[0x0][0x228] ;  /* 0x00008a0000277ab9 */ /* 0x000fe20000000800 */
[--C-:B------:R-:W-:Y:S01]  /*35470*/  PRMT R97, R97, 0x3340, R0.reuse ;  /* 0x0000334061617816 */ /* 0x100fe20000000000 */
[----:B------:R-:W-:Y:S01]  /*35480*/  VIADD R114, R0, 0x6d ;  /* 0x0000006d00727836 */ /* 0x000fe20000000000 */
[----:B------:R-:W-:Y:S01]  /*35490*/  PRMT R109, R109, 0x3340, R0 ;  /* 0x000033406d6d7816 */ /* 0x000fe20000000000 */
        /* <DEDUP_REMOVED lines=19> */
[C---:B------:R-:W-:Y:S02]  /*355d0*/  VIADD R33, R0.reuse, 0x73 ;  /* 0x0000007300217836 */ /* 0x040fe40000000000 */
[----:B------:R-:W-:Y:S01]  /*355e0*/  VIADD R32, R0, 0x72 ;  /* 0x0000007200207836 */ /* 0x000fe20000000000 */
[----:B------:R-:W-:Y:S01]  /*355f0*/  PRMT R159, R96, 0x5410, R97 ;  /* 0x00005410609f7816 */ /* 0x000fe20000000061 */
[----:B------:R-:W-:Y:S01]  /*35600*/  ULDC UR41, c[0x0][0x228] ;  /* 0x00008a0000297ab9 */ /* 0x000fe20000000800 */
[----:B------:R-:W-:Y:S01]  /*35610*/  @P3 LOP3.LUT R240, R240, 0x10, RZ, 0xfc, !PT ;  /* 0x00000010f0f03812 */ /* 0x000fe200078efcff */
[----:B------:R-:W-:-:S03]  /*35620*/  ULDC UR46, c[0x0][0x228] ;  /* 0x00008a00002e7ab9 */ /* 0x000fc60000000800 */
        /* <DEDUP_REMOVED lines=8> */
[----:B------:R-:W-:Y:S02]  /*356b0*/  ISETP.GE.AND P0, PT, R51, UR11, PT ;  /* 0x0000000b33007c0c */ /* 0x000fe4000bf06270 */
[----:B------:R-:W-:Y:S01]  /*356c0*/  LOP3.LUT R240, R240, 0xfffffffe, RZ, 0xc0, !PT ;  /* 0xfffffffef0f07812 */ /* 0x000fe200078ec0ff */
[----:B------:R-:W-:Y:S01]  /*356d0*/  VIADD R51, R52, UR13 ;  /* 0x0000000d34337c36 */ /* 0x000fe20008000000 */
[----:B------:R-:W-:Y:S01]  /*356e0*/  ISETP.LT.AND P2, PT, R4, UR34, !P0 ;  /* 0x0000002204007c0c */ /* 0x000fe2000c741270 */
[----:B------:R-:W-:Y:S01]  /*356f0*/  ULDC UR34, c[0x0][0x228] ;  /* 0x00008a0000227ab9 */ /* 0x000fe20000000800 */
[----:B------:R-:W-:Y:S01]  /*35700*/  ISETP.LT.AND P1, PT, R5, UR49, !P0 ;  /* 0x0000003105007c0c */ /* 0x000fe2000c721270 */
[----:B------:R-:W-:Y:S01]  /*35710*/  ULDC UR49, c[0x0][0x228] ;  /* 0x00008a0000317ab9 */ /* 0x000fe20000000800 */
[----:B------:R-:W-:Y:S01]  /*35720*/  ISETP.LT.AND P3, PT, R3, UR29, !P0 ;  /* 0x0000001d03007c0c */ /* 0x000fe2000c761270 */
[----:B------:R-:W-:Y:S01]  /*35730*/  ULDC UR29, c[0x0][0x228] ;  /* 0x00008a00001d7ab9 */ /* 0x000fe20000000800 */
[----:B------:R-:W-:Y:S01]  /*35740*/  ISETP.LT.AND P0, PT, R2, UR18, !P0 ;  /* 0x0000001202007c0c */ /* 0x000fe2000c701270 */
[----:B------:R-:W-:Y:S01]  /*35750*/  ULDC UR18, c[0x0][0x248] ;  /* 0x0000920000127ab9 */ /* 0x000fe20000000800 */
[----:B------:R-:W-:Y:S01]  /*35760*/  ULDC UR11, c[0x0][0x228] ;  /* 0x00008a00000b7ab9 */ /* 0x000fe20000000800 */
[----:B------:R-:W-:-:S04]  /*35770*/  ULDC UR13, c[0x0][0x228] ;  /* 0x00008a00000d7ab9 */ /* 0x000fc80000000800 */
[----:B------:R-:W-:-:S04]  /*35780*/  @P2 LOP3.LUT R239, R239, 0x80000000, RZ, 0xfc, !PT ;  /* 0x80000000efef2812 */ /* 0x000fc800078efcff */
[----:B------:R-:W-:-:S04]  /*35790*/  LOP3.LUT R239, R239, 0xbfffffff, RZ, 0xc0, !PT ;  /* 0xbfffffffefef7812 */ /* 0x000fc800078ec0ff */
[----:B------:R-:W-:-:S04]  /*357a0*/  @P1 LOP3.LUT R239, R239, 0x40000000, RZ, 0xfc, !PT ;  /* 0x40000000efef1812 */ /* 0x000fc800078efcff */
[----:B------:R-:W-:-:S04]  /*357b0*/  LOP3.LUT R239, R239, 0xdfffffff, RZ, 0xc0, !PT ;  /* 0xdfffffffefef7812 */ /* 0x000fc800078ec0ff */
[----:B------:R-:W-:Y:S02]  /*357c0*/  @P0 LOP3.LUT R239, R239, 0x20000000, RZ, 0xfc, !PT ;  /* 0x20000000efef0812 */ /* 0x000fe400078efcff */
[----:B------:R-:W-:Y:S02]  /*357d0*/  ISETP.GE.AND P0, PT, R50, UR23, PT ;  /* 0x0000001732007c0c */ /* 0x000fe4000bf06270 */
[----:B------:R-:W-:Y:S02]  /*357e0*/  @P3 LOP3.LUT R240, R240, 0x1, RZ, 0xfc, !PT ;  /* 0x00000001f0f03812 */ /* 0x000fe400078efcff */
[----:B------:R-:W-:Y:S01]  /*357f0*/  LOP3.LUT R239, R239, 0xefffffff, RZ, 0xc0, !PT ;  /* 0xefffffffefef7812 */ /* 0x000fe200078ec0ff */
[----:B------:R-:W-:Y:S01]  /*35800*/  VIADD R50, R51, UR16 ;  /* 0x0000001033327c36 */ /* 0x000fe20008000000 */
[----:B------:R-:W-:Y:S01]  /*35810*/  ISETP.LT.AND P3, PT, R3, UR29, !P0 ;  /* 0x0000001d03007c0c */ /* 0x000fe2000c761270 */
[----:B------:R-:W-:Y:S01]  /*35820*/  ULDC UR29, c[0x0][0x228] ;  /* 0x00008a00001d7ab9 */ /* 0x000fe20000000800 */
[----:B------:R-:W-:Y:S01]  /*35830*/  ISETP.LT.AND P2, PT, R4, UR34, !P0 ;  /* 0x0000002204007c0c */ /* 0x000fe2000c741270 */
[----:B------:R-:W-:Y:S01]  /*35840*/  ULDC.64 UR34, c[0x0][0x228] ;  /* 0x00008a0000227ab9 */ /* 0x000fe20000000a00 */
[----:B------:R-:W-:Y:S01]  /*35850*/  ISETP.LT.AND P1, PT, R5, UR28, !P0 ;  /* 0x0000001c05007c0c */ /* 0x000fe2000c721270 */
[----:B------:R-:W-:Y:S01]  /*35860*/  ULDC UR16, c[0x0][0x248] ;  /* 0x0000920000107ab9 */ /* 0x000fe20000000800 */
[----:B------:R-:W-:Y:S01]  /*35870*/  VIADD R97, R0, 0x71 ;  /* 0x0000007100617836 */ /* 0x000fe20000000000 */
[----:B------:R-:W-:Y:S01]  /*35880*/  PRMT R165, R108, 0x5410, R109 ;  /* 0x000054106ca57816 */ /* 0x000fe2000000006d */
[----:B------:R-:W-:-:S05]  /*35890*/  ULDC UR23, c[0x0][0x228] ;  /* 0x00008a0000177ab9 */ /* 0x000fca0000000800 */
        /* <DEDUP_REMOVED lines=18> */
[----:B------:R-:W-:-:S07]  /*359c0*/  ULDC UR16, c[0x0][0x228] ;  /* 0x00008a0000107ab9 */ /* 0x000fce0000000800 */
[----:B------:R-:W-:Y:S01]  /*359d0*/  @P3 LOP3.LUT R239, R239, 0x1000000, RZ, 0xfc, !PT ;  /* 0x01000000efef3812 */ /* 0x000fe200078efcff */
[----:B------:R-:W-:Y:S01]  /*359e0*/  VIADD R108, R0, 0x70 ;  /* 0x00000070006c7836 */ /* 0x000fe20000000000 */
[----:B------:R-:W-:Y:S01]  /*359f0*/  PRMT R117, R117, 0x3340, R0 ;  /* 0x0000334075757816 */ /* 0x000fe20000000000 */
        /* <DEDUP_REMOVED lines=17> */
[----:B------:R-:W-:Y:S01]  /*35b10*/  ULDC UR15, c[0x0][0x228] ;  /* 0x00008a00000f7ab9 */ /* 0x000fe20000000800 */
        /* <DEDUP_REMOVED lines=15> */
[----:B------:R-:W-:Y:S01]  /*35c10*/  ULDC.64 UR30, c[0x0][0x228] ;  /* 0x00008a00001e7ab9 */ /* 0x000fe20000000a00 */
[----:B------:R-:W-:Y:S02]  /*35c20*/  LOP3.LUT R239, R239, 0xfffeffff, RZ, 0xc0, !PT ;  /* 0xfffeffffefef7812 */ /* 0x000fe400078ec0ff */
        /* <DEDUP_REMOVED lines=14> */
[----:B------:R-:W-:Y:S02]  /*35d10*/  ISETP.LT.AND P2, PT, R4, UR37, !P0 ;  /* 0x0000002504007c0c */ /* 0x000fe4000c741270 */
        /* <DEDUP_REMOVED lines=23> */
[----:B------:R-:W-:-:S03]  /*35e90*/  ULDC UR27, c[0x0][0x228] ;  /* 0x00008a00001b7ab9 */ /* 0x000fc60000000800 */
        /* <DEDUP_REMOVED lines=15> */
[----:B------:R-:W-:Y:S01]  /*35f90*/  ULDC UR47, c[0x0][0x228] ;  /* 0x00008a00002f7ab9 */ /* 0x000fe20000000800 */
[----:B------:R-:W-:Y:S01]  /*35fa0*/  ISETP.LT.AND P1, PT, R5, UR58, !P0 ;  /* 0x0000003a05007c0c */ /* 0x000fe2000c721270 */
[----:B------:R-:W-:-:S06]  /*35fb0*/  ULDC.64 UR28, c[0x0][0x228] ;  /* 0x00008a00001c7ab9 */ /* 0x000fcc0000000a00 */
[----:B------:R-:W-:Y:S01]  /*35fc0*/  @P3 LOP3.LUT R239, R239, 0x10, RZ, 0xfc, !PT ;  /* 0x00000010efef3812 */ /* 0x000fe200078efcff */
[----:B------:R-:W-:Y:S01]  /*35fd0*/  VIADD R116, R0, 0x6f ;  /* 0x0000006f00747836 */ /* 0x000fe20000000000 */
[----:B------:R-:W-:Y:S02]  /*35fe0*/  LOP3.LUT R236, R236, 0x7fffffff, RZ, 0xc0, !PT ;  /* 0x7fffffffecec7812 */ /* 0x000fe400078ec0ff */
[----:B------:R-:W-:Y:S01]  /*35ff0*/  PRMT R167, R112, 0x5410, R113 ;  /* 0x0000541070a77816 */ /* 0x000fe20000000071 */
[C---:B------:R-:W-:Y:S01]  /*36000*/  VIADD R111, R0.reuse, 0x6a ;  /* 0x0000006a006f7836 */ /* 0x040fe20000000000 */
[----:B------:R-:W-:Y:S01]  /*36010*/  LOP3.LUT R239, R239, 0xfffffff7, RZ, 0xc0, !PT ;  /* 0xfffffff7efef7812 */ /* 0x000fe200078ec0ff */
[C---:B------:R-:W-:Y:S02]  /*36020*/  VIADD R110, R0.reuse, 0x69 ;  /* 0x00000069006e7836 */ /* 0x040fe40000000000 */
[C---:B------:R-:W-:Y:S01]  /*36030*/  VIADD R107, R0.reuse, 0x67 ;  /* 0x00000067006b7836 */ /* 0x040fe20000000000 */
[----:B------:R-:W-:Y:S01]  /*36040*/  @P2 LOP3.LUT R239, R239, 0x8, RZ, 0xfc, !PT ;  /* 0x00000008efef2812 */ /* 0x000fe200078efcff */
[----:B------:R-:W-:Y:S01]  /*36050*/  VIADD R109, R0, 0x68 ;  /* 0x00000068006d7836 */ /* 0x000fe20000000000 */
[----:B------:R-:W-:Y:S01]  /*36060*/  ISETP.LT.AND P0, PT, R2, UR34, !P0 ;  /* 0x0000002202007c0c */ /* 0x000fe2000c701270 */
[----:B------:R-:W-:Y:S01]  /*36070*/  VIADD R106, R0, 0x66 ;  /* 0x00000066006a7836 */ /* 0x000fe20000000000 */
[----:B------:R-:W-:-:S02]  /*36080*/  LOP3.LUT R239, R239, 0xfffffffb, RZ, 0xc0, !PT ;  /* 0xfffffffbefef7812 */ /* 0x000fc400078ec0ff */
[----:B------:R-:W-:Y:S01]  /*36090*/  LOP3.LUT R105, R105, 0xffff, RZ, 0xc0, !PT ;  /* 0x0000ffff69697812 */ /* 0x000fe200078ec0ff */
[----:B------:R-:W-:Y:S01]  /*360a0*/  STL [R1+0x334], R172 ;  /* 0x000334ac01007387 */ /* 0x000fe20000100800 */
[----:B------:R-:W-:Y:S01]  /*360b0*/  @P1 LOP3.LUT R239, R239, 0x4, RZ, 0xfc, !PT ;  /* 0x00000004efef1812 */ /* 0x000fe200078efcff */
[C---:B------:R-:W-:Y:S01]  /*360c0*/  VIADD R103, R0.reuse, 0x63 ;  /* 0x0000006300677836 */ /* 0x040fe20000000000 */
[----:B------:R-:W-:Y:S01]  /*360d0*/  LOP3.LUT R235, R235, 0x7fffffff, RZ, 0xc0, !PT ;  /* 0x7fffffffebeb7812 */ /* 0x000fe200078ec0ff */
[C---:B------:R-:W-:Y:S01]  /*360e0*/  VIADD R102, R0.reuse, 0x62 ;  /* 0x0000006200667836 */ /* 0x040fe20000000000 */
[----:B------:R-:W-:Y:S02]  /*360f0*/  LOP3.LUT R239, R239, 0xfffffffd, RZ, 0xc0, !PT ;  /* 0xfffffffdefef7812 */ /* 0x000fe400078ec0ff */
[----:B------:R-:W-:Y:S01]  /*36100*/  LOP3.LUT R101, R101, 0xffff, RZ, 0xc0, !PT ;  /* 0x0000ffff65657812 */ /* 0x000fe200078ec0ff */
[C---:B------:R-:W-:Y:S01]  /*36110*/  VIADD R99, R0.reuse, 0x5f ;  /* 0x0000005f00637836 */ /* 0x040fe20000000000 */
[----:B------:R-:W-:Y:S01]  /*36120*/  @P0 LOP3.LUT R239, R239, 0x2, RZ, 0xfc, !PT ;  /* 0x00000002efef0812 */ /* 0x000fe200078efcff */
[----:B------:R-:W-:Y:S01]  /*36130*/  VIADD R98, R0, 0x5e ;  /* 0x0000005e00627836 */ /* 0x000fe20000000000 */
[----:B------:R-:W-:Y:S01]  /*36140*/  ISETP.GE.AND P0, PT, R43, UR33, PT ;  /* 0x000000212b007c0c */ /* 0x000fe2000bf06270 */
[----:B------:R-:W-:Y:S01]  /*36150*/  ULDC.64 UR32, c[0x0][0x228] ;  /* 0x00008a0000207ab9 */ /* 0x000fe20000000a00 */
[----:B------:R-:W-:-:S02]  /*36160*/  ULDC UR58, c[0x0][0x228] ;  /* 0x00008a00003a7ab9 */ /* 0x000fc40000000800 */
[----:B------:R-:W-:Y:S01]  /*36170*/  ISETP.LT.AND P2, PT, R4, UR43, !P0 ;  /* 0x0000002b04007c0c */ /* 0x000fe2000c741270 */
[----:B------:R-:W-:Y:S01]  /*36180*/  ULDC UR43, c[0x0][0x228] ;  /* 0x00008a00002b7ab9 */ /* 0x000fe20000000800 */
[----:B------:R-:W-:Y:S01]  /*36190*/  ISETP.LT.AND P1, PT, R5, UR57, !P0 ;  /* 0x0000003905007c0c */ /* 0x000fe2000c721270 */
[----:B------:R-:W-:Y:S01]  /*361a0*/  VIADD R113, R0, 0x6c ;  /* 0x0000006c00717836 */ /* 0x000fe20000000000 */
[----:B------:R-:W-:Y:S01]  /*361b0*/  ISETP.LT.AND P3, PT, R3, UR47, !P0 ;  /* 0x0000002f03007c0c */ /* 0x000fe2000c761270 */
        /* <DEDUP_REMOVED lines=26> */
[----:B------:R-:W-:Y:S02]  /*36360*/  LOP3.LUT R238, R238, 0xf7ffffff, RZ, 0xc0, !PT ;  /* 0xf7ffffffeeee7812 */ /* 0x000fe400078ec0ff */
[--C-:B------:R-:W-:Y:S01]  /*36370*/  PRMT R105, R105, 0x3340, R0.reuse ;  /* 0x0000334069697816 */ /* 0x100fe20000000000 */
[----:B------:R-:W-:Y:S01]  /*36380*/  STL [R1+0x338], R87 ;  /* 0x0003385701007387 */ /* 0x000fe20000100800 */
[----:B------:R-:W-:Y:S01]  /*36390*/  @P2 LOP3.LUT R238, R238, 0x8000000, RZ, 0xfc, !PT ;  /* 0x08000000eeee2812 */ /* 0x000fe200078efcff */
[----:B------:R-:W-:Y:S01]  /*363a0*/  VIADD R96, R0, 0x5d ;  /* 0x0000005d00607836 */ /* 0x000fe20000000000 */
[----:B------:R-:W-:Y:S01]  /*363b0*/  PRMT R101, R101, 0x3340, R0 ;  /* 0x0000334065657816 */ /* 0x000fe20000000000 */
        /* <DEDUP_REMOVED lines=21> */
[----:B------:R-:W-:Y:S01]  /*36510*/  PRMT R163, R104, 0x5410, R105 ;  /* 0x0000541068a37816 */ /* 0x000fe20000000069 */
        /* <DEDUP_REMOVED lines=18> */
[----:B------:R-:W-:-:S05]  /*36640*/  ULDC UR59, c[0x0][0x228] ;  /* 0x00008a00003b7ab9 */ /* 0x000fca0000000800 */
        /* <DEDUP_REMOVED lines=18> */
[C---:B------:R-:W-:Y:S01]  /*36770*/  VIADD R105, R0.reuse, 0x65 ;  /* 0x0000006500697836 */ /* 0x040fe20000000000 */
[----:B------:R-:W-:Y:S01]  /*36780*/  STL [R1+0x340], R85 ;  /* 0x0003405501007387 */ /* 0x000fe20000100800 */
[----:B------:R-:W-:Y:S01]  /*36790*/  VIADD R104, R0, 0x64 ;  /* 0x0000006400687836 */ /* 0x000fe20000000000 */
[----:B------:R-:W-:Y:S01]  /*367a0*/  LOP3.LUT R238, R238, 0xffff7fff, RZ, 0xc0, !PT ;  /* 0xffff7fffeeee7812 */ /* 0x000fe200078ec0ff */
[----:B------:R-:W-:Y:S01]  /*367b0*/  VIADD R101, R0, 0x61 ;  /* 0x0000006100657836 */ /* 0x000fe20000000000 */
[----:B------:R-:W-:Y:S01]  /*367c0*/  LOP3.LUT R234, R234, 0x7fffffff, RZ, 0xc0, !PT ;  /* 0x7fffffffeaea7812 */ /* 0x000fe200078ec0ff */
[----:B------:R-:W-:Y:S01]  /*367d0*/  VIADD R100, R0, 0x60 ;  /* 0x0000006000647836 */ /* 0x000fe20000000000 */
[----:B------:R-:W-:Y:S01]  /*367e0*/  @P2 LOP3.LUT R238, R238, 0x8000, RZ, 0xfc, !PT ;  /* 0x00008000eeee2812 */ /* 0x000fe200078efcff */
[----:B------:R-:W-:Y:S01]  /*367f0*/  ULDC UR53, c[0x0][0x228] ;  /* 0x00008a0000357ab9 */ /* 0x000fe20000000800 */
[----:B------:R-:W-:-:S02]  /*36800*/  ISETP.LT.AND P0, PT, R2, UR34, !P0 ;  /* 0x0000002202007c0c */ /* 0x000fc4000c701270 */
        /* <DEDUP_REMOVED lines=43> */
[----:B------:R-:W-:Y:S01]  /*36ac0*/  ISETP.LT.AND P3, PT, R3, UR60, !P0 ;  /* 0x0000003c03007c0c */ /* 0x000fe2000c761270 */
[----:B------:R-:W-:Y:S01]  /*36ad0*/  STL [R1+0x344], R84 ;  /* 0x0003445401007387 */ /* 0x000fe20000100800 */
[----:B------:R-:W-:Y:S01]  /*36ae0*/  ISETP.LT.AND P2, PT, R4, UR61, !P0 ;  /* 0x0000003d04007c0c */ /* 0x000fe2000c741270 */
[----:B------:R-:W-:Y:S01]  /*36af0*/  ULDC UR60, c[0x0][0x228] ;  /* 0x00008a00003c7ab9 */ /* 0x000fe20000000800 */
[----:B------:R-:W-:Y:S02]  /*36b00*/  LOP3.LUT R238, R238, 0xffffffef, RZ, 0xc0, !PT ;  /* 0xffffffefeeee7812 */ /* 0x000fe400078ec0ff */
[----:B------:R-:W-:Y:S01]  /*36b10*/  ISETP.LT.AND P1, PT, R5, UR25, !P0 ;  /* 0x0000001905007c0c */ /* 0x000fe2000c721270 */
[----:B------:R-:W-:Y:S01]  /*36b20*/  ULDC UR25, c[0x0][0x248] ;  /* 0x0000920000197ab9 */ /* 0x000fe20000000800 */
[----:B------:R-:W-:Y:S01]  /*36b30*/  STL [R1+0x348], R83 ;  /* 0x0003485301007387 */ /* 0x000fe20000100800 */
[----:B------:R-:W-:-:S04]  /*36b40*/  ULDC UR61, c[0x0][0x228] ;  /* 0x00008a00003d7ab9 */ /* 0x000fc80000000800 */
        /* <DEDUP_REMOVED lines=14> */
[----:B------:R-:W-:Y:S01]  /*36c30*/  STL [R1+0x34c], R82 ;  /* 0x00034c5201007387 */ /* 0x000fe20000100800 */
[----:B------:R-:W-:Y:S01]  /*36c40*/  ISETP.LT.AND P3, PT, R3, UR5, !P0 ;  /* 0x0000000503007c0c */ /* 0x000fe2000c761270 */
[----:B------:R-:W-:Y:S01]  /*36c50*/  ULDC UR5, c[0x0][0x248] ;  /* 0x0000920000057ab9 */ /* 0x000fe20000000800 */
[----:B------:R-:W-:Y:S01]  /*36c60*/  ISETP.LT.AND P0, PT, R2, UR36, !P0 ;  /* 0x0000002402007c0c */ /* 0x000fe2000c701270 */
[----:B------:R-:W-:Y:S01]  /*36c70*/  ULDC UR36, c[0x0][0x228] ;  /* 0x00008a0000247ab9 */ /* 0x000fe20000000800 */
[----:B------:R-:W-:Y:S01]  /*36c80*/  LOP3.LUT R238, R238, 0xfffffffe, RZ, 0xc0, !PT ;  /* 0xfffffffeeeee7812 */ /* 0x000fe200078ec0ff */
        /* <DEDUP_REMOVED lines=14> */
[----:B------:R-:W-:-:S07]  /*36d70*/  ISETP.LT.AND P1, PT, R5, UR12, !P0 ;  /* 0x0000000c05007c0c */ /* 0x000fce000c721270 */
        /* <DEDUP_REMOVED lines=11> */
[----:B------:R-:W-:Y:S01]  /*36e30*/  STL [R1+0x350], R81 ;  /* 0x0003505101007387 */ /* 0x000fe20000100800 */
[----:B------:R-:W-:Y:S01]  /*36e40*/  ISETP.LT.AND P2, PT, R4, UR13, !P0 ;  /* 0x0000000d04007c0c */ /* 0x000fe2000c741270 */
[----:B------:R-:W-:Y:S01]  /*36e50*/  ULDC.64 UR12, c[0x0][0x228] ;  /* 0x00008a00000c7ab9 */ /* 0x000fe20000000a00 */
[----:B------:R-:W-:Y:S01]  /*36e60*/  LOP3.LUT R237, R237, 0xfeffffff, RZ, 0xc0, !PT ;  /* 0xfeffffffeded7812 */ /* 0x000fe200078ec0ff */
[----:B------:R-:W-:Y:S01]  /*36e70*/  VIADD R36, R37, UR5 ;  /* 0x0000000525247c36 */ /* 0x000fe20008000000 */
[----:B------:R-:W-:Y:S01]  /*36e80*/  ISETP.LT.AND P1, PT, R5, UR14, !P0 ;  /* 0x0000000e05007c0c */ /* 0x000fe2000c721270 */
[----:B------:R-:W-:Y:S01]  /*36e90*/  STL [R1+0x354], R80 ;  /* 0x0003545001007387 */ /* 0x000fe20000100800 */
[----:B------:R-:W-:-:S05]  /*36ea0*/  ULDC UR48, c[0x0][0x228] ;  /* 0x00008a0000307ab9 */ /* 0x000fca0000000800 */
        /* <DEDUP_REMOVED lines=13> */
[----:B------:R-:W-:Y:S01]  /*36f80*/  VIADD R35, R36, UR5 ;  /* 0x0000000524237c36 */ /* 0x000fe20008000000 */
[----:B------:R-:W-:Y:S02]  /*36f90*/  LOP3.LUT R237, R237, 0xffefffff, RZ, 0xc0, !PT ;  /* 0xffefffffeded7812 */ /* 0x000fe400078ec0ff */
[----:B------:R-:W-:Y:S01]  /*36fa0*/  ISETP.LT.AND P1, PT, R5, UR15, !P0 ;  /* 0x0000000f05007c0c */ /* 0x000fe2000c721270 */
[----:B------:R-:W-:Y:S01]  /*36fb0*/  ULDC.64 UR14, c[0x0][0x228] ;  /* 0x00008a00000e7ab9 */ /* 0x000fe20000000a00 */
[----:B------:R-:W-:Y:S01]  /*36fc0*/  STL [R1+0x35c], R78 ;  /* 0x00035c4e01007387 */ /* 0x000fe20000100800 */
[----:B------:R-:W-:Y:S01]  /*36fd0*/  ULDC UR5, c[0x0][0x248] ;  /* 0x0000920000057ab9 */ /* 0x000fe20000000800 */
[----:B------:R-:W-:Y:S01]  /*36fe0*/  ULDC UR51, c[0x0][0x228] ;  /* 0x00008a0000337ab9 */ /* 0x000fe20000000800 */
[C---:B------:R-:W-:Y:S01]  /*36ff0*/  VIADD R94, R0.reuse, 0x5b ;  /* 0x0000005b005e7836 */ /* 0x040fe20000000000 */
[----:B------:R-:W-:Y:S01]  /*37000*/  LOP3.LUT R93, R93, 0xffff, RZ, 0xc0, !PT ;  /* 0x0000ffff5d5d7812 */ /* 0x000fe200078ec0ff */
[----:B------:R-:W-:Y:S01]  /*37010*/  VIADD R91, R0, 0x58 ;  /* 0x00000058005b7836 */ /* 0x000fe20000000000 */
[----:B------:R-:W-:Y:S01]  /*37020*/  @P3 LOP3.LUT R237, R237, 0x100000, RZ, 0xfc, !PT ;  /* 0x00100000eded3812 */ /* 0x000fe200078efcff */
[----:B------:R-:W-:-:S03]  /*37030*/  ULDC UR52, c[0x0][0x228] ;  /* 0x00008a0000347ab9 */ /* 0x000fc60000000800 */
[----:B------:R-:W-:-:S04]  /*37040*/  LOP3.LUT R237, R237, 0xfff7ffff, RZ, 0xc0, !PT ;  /* 0xfff7ffffeded7812 */ /* 0x000fc800078ec0ff */
[----:B------:R-:W-:Y:S02]  /*37050*/  @P2 LOP3.LUT R237, R237, 0x80000, RZ, 0xfc, !PT ;  /* 0x00080000eded2812 */ /* 0x000fe400078efcff */
[----:B------:R-:W-:Y:S01]  /*37060*/  ISETP.LT.AND P0, PT, R2, UR12, !P0 ;  /* 0x0000000c02007c0c */ /* 0x000fe2000c701270 */
[----:B------:R-:W-:Y:S01]  /*37070*/  STL [R1+0x360], R77 ;  /* 0x0003604d01007387 */ /* 0x000fe20000100800 */
[----:B------:R-:W-:Y:S01]  /*37080*/  LOP3.LUT R237, R237, 0xfffbffff, RZ, 0xc0, !PT ;  /* 0xfffbffffeded7812 */ /* 0x000fe200078ec0ff */
[----:B------:R-:W-:Y:S01]  /*37090*/  VIADD R34, R35, UR5 ;  /* 0x0000000523227c36 */ /* 0x000fe20008000000 */
[----:B------:R-:W-:Y:S01]  /*370a0*/  ULDC UR5, c[0x0][0x248] ;  /* 0x0000920000057ab9 */ /* 0x000fe20000000800 */
        /* <DEDUP_REMOVED lines=8> */
[----:B------:R-:W-:Y:S01]  /*37130*/  ULDC.64 UR16, c[0x0][0x228] ;  /* 0x00008a0000107ab9 */ /* 0x000fe20000000a00 */
[----:B------:R-:W-:Y:S02]  /*37140*/  LOP3.LUT R237, R237, 0xfffeffff, RZ, 0xc0, !PT ;  /* 0xfffeffffeded7812 */ /* 0x000fe400078ec0ff */
[----:B------:R-:W-:-:S07]  /*37150*/  ISETP.LT.AND P1, PT, R5, UR20, !P0 ;  /* 0x0000001405007c0c */ /* 0x000fce000c721270 */
[----:B------:R-:W-:-:S04]  /*37160*/  @P3 LOP3.LUT R237, R237, 0x10000, RZ, 0xfc, !PT ;  /* 0x00010000eded3812 */ /* 0x000fc800078efcff */
[----:B------:R-:W-:-:S04]  /*37170*/  LOP3.LUT R237, R237, 0xffff7fff, RZ, 0xc0, !PT ;  /* 0xffff7fffeded7812 */ /* 0x000fc800078ec0ff */
[----:B------:R-:W-:Y:S02]  /*37180*/  @P2 LOP3.LUT R237, R237, 0x8000, RZ, 0xfc, !PT ;  /* 0x00008000eded2812 */ /* 0x000fe400078efcff */
[----:B------:R-:W-:Y:S01]  /*37190*/  ISETP.LT.AND P0, PT, R2, UR14, !P0 ;  /* 0x0000000e02007c0c */ /* 0x000fe2000c701270 */
[----:B------:R-:W-:Y:S01]  /*371a0*/  STL [R1+0x364], R76 ;  /* 0x0003644c01007387 */ /* 0x000fe20000100800 */
[----:B------:R-:W-:Y:S01]  /*371b0*/  LOP3.LUT R237, R237, 0xffffbfff, RZ, 0xc0, !PT ;  /* 0xffffbfffeded7812 */ /* 0x000fe200078ec0ff */
[----:B------:R-:W-:Y:S01]  /*371c0*/  VIADD R33, R34, UR5 ;  /* 0x0000000522217c36 */ /* 0x000fe20008000000 */
[----:B------:R-:W-:Y:S01]  /*371d0*/  ULDC UR5, c[0x0][0x248] ;  /* 0x0000920000057ab9 */ /* 0x000fe20000000800 */
[----:B------:R-:W-:Y:S01]  /*371e0*/  PRMT R93, R93, 0x3340, R0 ;  /* 0x000033405d5d7816 */ /* 0x000fe20000000000 */
        /* <DEDUP_REMOVED lines=24> */
[----:B------:R-:W-:-:S03]  /*37370*/  ULDC.64 UR10, c[0x0][0x228] ;  /* 0x00008a00000a7ab9 */ /* 0x000fc60000000a00 */
[----:B------:R-:W-:Y:S01]  /*37380*/  ISETP.LT.AND P3, PT, R3, UR23, !P0 ;  /* 0x0000001703007c0c */ /* 0x000fe2000c761270 */
[----:B------:R-:W-:Y:S01]  /*37390*/  ULDC.64 UR22, c[0x0][0x228] ;  /* 0x00008a0000167ab9 */ /* 0x000fe20000000a00 */
[----:B------:R-:W-:Y:S01]  /*373a0*/  ISETP.LT.AND P2, PT, R4, UR21, !P0 ;  /* 0x0000001504007c0c */ /* 0x000fe2000c741270 */
[----:B------:R-:W-:Y:S01]  /*373b0*/  ULDC.64 UR20, c[0x0][0x228] ;  /* 0x00008a0000147ab9 */ /* 0x000fe20000000a00 */
[----:B------:R-:W-:Y:S02]  /*373c0*/  LOP3.LUT R237, R237, 0xfffffeff, RZ, 0xc0, !PT ;  /* 0xfffffeffeded7812 */ /* 0x000fe400078ec0ff */
[----:B------:R-:W-:Y:S01]  /*373d0*/  ISETP.LT.AND P1, PT, R5, UR27, !P0 ;  /* 0x0000001b05007c0c */ /* 0x000fe2000c721270 */
[----:B------:R-:W-:-:S06]  /*373e0*/  ULDC.64 UR26, c[0x0][0x228] ;  /* 0x00008a00001a7ab9 */ /* 0x000fcc0000000a00 */
[----:B------:R-:W-:-:S04]  /*373f0*/  @P3 LOP3.LUT R237, R237, 0x100, RZ, 0xfc, !PT ;  /* 0x00000100eded3812 */ /* 0x000fc800078efcff */
[----:B------:R-:W-:-:S04]  /*37400*/  LOP3.LUT R237, R237, 0xffffff7f, RZ, 0xc0, !PT ;  /* 0xffffff7feded7812 */ /* 0x000fc800078ec0ff */
[----:B------:R-:W-:Y:S02]  /*37410*/  @P2 LOP3.LUT R237, R237, 0x80, RZ, 0xfc, !PT ;  /* 0x00000080eded2812 */ /* 0x000fe400078efcff */
[----:B------:R-:W-:Y:S01]  /*37420*/  ISETP.LT.AND P0, PT, R2, UR18, !P0 ;  /* 0x0000001202007c0c */ /* 0x000fe2000c701270 */
[----:B------:R-:W-:Y:S01]  /*37430*/  STL [R1+0x36c], R74 ;  /* 0x00036c4a01007387 */ /* 0x000fe20000100800 */
[----:B------:R-:W-:Y:S01]  /*37440*/  LOP3.LUT R237, R237, 0xffffffbf, RZ, 0xc0, !PT ;  /* 0xffffffbfeded7812 */ /* 0x000fe200078ec0ff */
[----:B------:R-:W-:-:S03]  /*37450*/  ULDC UR18, c[0x0][0x228] ;  /* 0x00008a0000127ab9 */ /* 0x000fc60000000800 */
[----:B------:R-:W-:-:S04]  /*37460*/  @P1 LOP3.LUT R237, R237, 0x40, RZ, 0xfc, !PT ;  /* 0x00000040eded1812 */ /* 0x000fc800078efcff */
[----:B------:R-:W-:-:S04]  /*37470*/  LOP3.LUT R237, R237, 0xffffffdf, RZ, 0xc0, !PT ;  /* 0xffffffdfeded7812 */ /* 0x000fc800078ec0ff */
[----:B------:R-:W-:Y:S02]  /*37480*/  @P0 LOP3.LUT R237, R237, 0x20, RZ, 0xfc, !PT ;  /* 0x00000020eded0812 */ /* 0x000fe400078efcff */
[----:B------:R-:W-:Y:S01]  /*37490*/  ISETP.GE.AND P0, PT, R115, UR13, PT ;  /* 0x0000000d73007c0c */ /* 0x000fe2000bf06270 */
[----:B------:R-:W-:Y:S01]  /*374a0*/  STL [R1+0x370], R73 ;  /* 0x0003704901007387 */ /* 0x000fe20000100800 */
[----:B------:R-:W-:Y:S01]  /*374b0*/  LOP3.LUT R237, R237, 0xffffffef, RZ, 0xc0, !PT ;  /* 0xffffffefeded7812 */ /* 0x000fe200078ec0ff */
[----:B------:R-:W-:Y:S01]  /*374c0*/  ULDC UR13, c[0x0][0x228] ;  /* 0x00008a00000d7ab9 */ /* 0x000fe20000000800 */
[----:B------:R-:W-:Y:S01]  /*374d0*/  ISETP.LT.AND P3, PT, R3, UR24, !P0 ;  /* 0x0000001803007c0c */ /* 0x000fe2000c761270 */
[----:B------:R-:W-:Y:S01]  /*374e0*/  ULDC.64 UR24, c[0x0][0x228] ;  /* 0x00008a0000187ab9 */ /* 0x000fe20000000a00 */
[----:B------:R-:W-:Y:S01]  /*374f0*/  ISETP.LT.AND P2, PT, R4, UR38, !P0 ;  /* 0x0000002604007c0c */ /* 0x000fe2000c741270 */
[----:B------:R-:W-:Y:S01]  /*37500*/  ULDC UR38, c[0x0][0x228] ;  /* 0x00008a0000267ab9 */ /* 0x000fe20000000800 */
[----:B------:R-:W-:Y:S01]  /*37510*/  ISETP.LT.AND P1, PT, R5, UR39, !P0 ;  /* 0x0000002705007c0c */ /* 0x000fe2000c721270 */
[----:B------:R-:W-:Y:S08]  /*37520*/  STL [R1+0x374], R72 ;  /* 0x0003744801007387 */ /* 0x000ff00000100800 */
[----:B------:R-:W-:Y:S01]  /*37530*/  @P3 LOP3.LUT R237, R237, 0x10, RZ, 0xfc, !PT ;  /* 0x00000010eded3812 */ /* 0x000fe200078efcff */
[----:B------:R-:W-:Y:S01]  /*37540*/  VIADD R90, R0, 0x57 ;  /* 0x00000057005a7836 */ /* 0x000fe20000000000 */
[----:B------:R-:W-:Y:S01]  /*37550*/  PRMT R157, R92, 0x5410, R93 ;  /* 0x000054105c9d7816 */ /* 0x000fe2000000005d */
[C---:B------:R-:W-:Y:S01]  /*37560*/  VIADD R89, R0.reuse, 0x56 ;  /* 0x0000005600597836 */ /* 0x040fe20000000000 */
[----:B------:R-:W-:Y:S01]  /*37570*/  LOP3.LUT R237, R237, 0xfffffff7, RZ, 0xc0, !PT ;  /* 0xfffffff7eded7812 */ /* 0x000fe200078ec0ff */
[----:B------:R-:W-:Y:S01]  /*37580*/  VIADD R88, R0, 0x55 ;  /* 0x0000005500587836 */ /* 0x000fe20000000000 */
[----:B------:R-:W-:-:S02]  /*37590*/  ULDC UR39, c[0x0][0x228] ;  /* 0x00008a0000277ab9 */ /* 0x000fc40000000800 */
        /* <DEDUP_REMOVED lines=11> */
[----:B------:R-:W-:Y:S01]  /*37650*/  VIADD R93, R0, 0x5a ;  /* 0x0000005a005d7836 */ /* 0x000fe20000000000 */
[----:B------:R-:W-:Y:S01]  /*37660*/  ISETP.LT.AND P2, PT, R4, UR41, !P0 ;  /* 0x0000002904007c0c */ /* 0x000fe2000c741270 */
[----:B------:R-:W-:Y:S01]  /*37670*/  ULDC UR15, c[0x0][0x228] ;  /* 0x00008a00000f7ab9 */ /* 0x000fe20000000800 */
[----:B------:R-:W-:Y:S02]  /*37680*/  ISETP.LT.AND P1, PT, R5, UR43, !P0 ;  /* 0x0000002b05007c0c */ /* 0x000fe4000c721270 */
[----:B------:R-:W-:Y:S01]  /*37690*/  ISETP.LT.AND P3, PT, R3, UR40, !P0 ;  /* 0x0000002803007c0c */ /* 0x000fe2000c761270 */
[----:B------:R-:W-:Y:S01]  /*376a0*/  STL [R1+0x380], R69 ;  /* 0x0003804501007387 */ /* 0x000fe20000100800 */
[----:B------:R-:W-:Y:S01]  /*376b0*/  ISETP.LT.AND P0, PT, R2, UR20, !P0 ;  /* 0x0000001402007c0c */ /* 0x000fe2000c701270 */
[----:B------:R-:W-:Y:S01]  /*376c0*/  ULDC UR43, c[0x0][0x228] ;  /* 0x00008a00002b7ab9 */ /* 0x000fe20000000800 */
[----:B------:R-:W-:Y:S01]  /*376d0*/  ULDC UR41, c[0x0][0x228] ;  /* 0x00008a0000297ab9 */ /* 0x000fe20000000800 */
[----:B------:R-:W-:Y:S01]  /*376e0*/  VIADD R92, R0, 0x59 ;  /* 0x00000059005c7836 */ /* 0x000fe20000000000 */
[----:B------:R-:W-:Y:S01]  /*376f0*/  LOP3.LUT R233, R233, 0x7fffffff, RZ, 0xc0, !PT ;  /* 0x7fffffffe9e97812 */ /* 0x000fe200078ec0ff */
[----:B------:R-:W-:-:S02]  /*37700*/  ULDC UR40, c[0x0][0x228] ;  /* 0x00008a0000287ab9 */ /* 0x000fc40000000800 */
[----:B------:R-:W-:-:S04]  /*37710*/  @P2 LOP3.LUT R236, R236, 0x80000000, RZ, 0xfc, !PT ;  /* 0x80000000ecec2812 */ /* 0x000fc800078efcff */
[----:B------:R-:W-:Y:S01]  /*37720*/  @P3 LOP3.LUT R237, R237, 0x1, RZ, 0xfc, !PT ;  /* 0x00000001eded3812 */ /* 0x000fe200078efcff */
        /* <DEDUP_REMOVED lines=10> */
[----:B------:R-:W-:Y:S02]  /*377d0*/  ISETP.LT.AND P3, PT, R3, UR46, !P0 ;  /* 0x0000002e03007c0c */ /* 0x000fe4000c761270 */
[----:B------:R-:W-:Y:S02]  /*377e0*/  ISETP.LT.AND P2, PT, R4, UR47, !P0 ;  /* 0x0000002f04007c0c */ /* 0x000fe4000c741270 */
[----:B------:R-:W-:Y:S01]  /*377f0*/  ISETP.LT.AND P1, PT, R5, UR49, !P0 ;  /* 0x0000003105007c0c */ /* 0x000fe2000c721270 */
[----:B------:R-:W-:Y:S01]  /*37800*/  STL [R1+0x38c], R66 ;  /* 0x00038c4201007387 */ /* 0x000fe20000100800 */
[----:B------:R-:W-:-:S07]  /*37810*/  ULDC UR46, c[0x0][0x228] ;  /* 0x00008a00002e7ab9 */ /* 0x000fce0000000800 */
[----:B------:R-:W-:Y:S01]  /*37820*/  @P3 LOP3.LUT R236, R236, 0x10000000, RZ, 0xfc, !PT ;  /* 0x10000000ecec3812 */ /* 0x000fe200078efcff */
[----:B------:R-:W-:Y:S01]  /*37830*/  ULDC UR47, c[0x0][0x228] ;  /* 0x00008a00002f7ab9 */ /* 0x000fe20000000800 */
[----:B------:R-:W-:Y:S02]  /*37840*/  ULDC UR49, c[0x0][0x228] ;  /* 0x00008a0000317ab9 */ /* 0x000fe40000000800 */
        /* <DEDUP_REMOVED lines=20> */
[----:B------:R-:W-:Y:S01]  /*37990*/  VIADD R6, R0, 0x54 ;  /* 0x0000005400067836 */ /* 0x000fe20000000000 */
        /* <DEDUP_REMOVED lines=13> */
[----:B------:R-:W-:Y:S01]  /*37a70*/  ULDC UR30, c[0x0][0x228] ;  /* 0x00008a00001e7ab9 */ /* 0x000fe20000000800 */
[----:B------:R-:W-:Y:S01]  /*37a80*/  ISETP.LT.AND P2, PT, R4, UR32, !P0 ;  /* 0x0000002004007c0c */ /* 0x000fe2000c741270 */
[----:B------:R-:W-:Y:S01]  /*37a90*/  ULDC.64 UR32, c[0x0][0x228] ;  /* 0x00008a0000207ab9 */ /* 0x000fe20000000a00 */
[----:B------:R-:W-:Y:S01]  /*37aa0*/  ISETP.LT.AND P1, PT, R5, UR59, !P0 ;  /* 0x0000003b05007c0c */ /* 0x000fe2000c721270 */
[----:B------:R-:W-:Y:S08]  /*37ab0*/  STL [R1+0x3a0], R61 ;  /* 0x0003a03d01007387 */ /* 0x000ff00000100800 */
[----:B------:R-:W-:Y:S01]  /*37ac0*/  @P3 LOP3.LUT R236, R236, 0x100000, RZ, 0xfc, !PT ;  /* 0x00100000ecec3812 */ /* 0x000fe200078efcff */
[----:B------:R-:W-:Y:S01]  /*37ad0*/  VIADD R7, R0, 0x53 ;  /* 0x0000005300077836 */ /* 0x000fe20000000000 */
[----:B------:R-:W-:-:S02]  /*37ae0*/  ULDC UR59, c[0x0][0x228] ;  /* 0x00008a00003b7ab9 */ /* 0x000fc40000000800 */
        /* <DEDUP_REMOVED lines=16> */
[----:B------:R-:W-:Y:S01]  /*37bf0*/  ULDC UR36, c[0x0][0x228] ;  /* 0x00008a0000247ab9 */ /* 0x000fe20000000800 */
[----:B------:R-:W-:Y:S01]  /*37c00*/  ISETP.LT.AND P1, PT, R5, UR30, !P0 ;  /* 0x0000001e05007c0c */ /* 0x000fe2000c721270 */
[----:B------:R-:W-:-:S08]  /*37c10*/  ULDC.64 UR30, c[0x0][0x228] ;  /* 0x00008a00001e7ab9 */ /* 0x000fd00000000a00 */
        /* <DEDUP_REMOVED lines=33> */
[----:B------:R-:W-:Y:S06]  /*37e30*/  STL [R1+0x3b0], R57 ;  /* 0x0003b03901007387 */ /* 0x000fec0000100800 */
[----:B------:R-:W-:Y:S01]  /*37e40*/  @P3 LOP3.LUT R236, R236, 0x100, RZ, 0xfc, !PT ;  /* 0x00000100ecec3812 */ /* 0x000fe200078efcff */
[----:B------:R-:W-:-:S03]  /*37e50*/  ULDC UR42, c[0x0][0x228] ;  /* 0x00008a00002a7ab9 */ /* 0x000fc60000000800 */
        /* <DEDUP_REMOVED lines=31> */
[----:B------:R-:W-:Y:S01]  /*38050*/  ULDC.64 UR32, c[0x0][0x228] ;  /* 0x00008a0000207ab9 */ /* 0x000fe20000000a00 */
[----:B------:R-:W-:Y:S02]  /*38060*/  ISETP.LT.AND P2, PT, R4, UR35, !P0 ;  /* 0x0000002304007c0c */ /* 0x000fe4000c741270 */
[----:B------:R-:W-:Y:S02]  /*38070*/  ISETP.LT.AND P1, PT, R5, UR34, !P0 ;  /* 0x0000002205007c0c */ /* 0x000fe4000c721270 */
[----:B------:R-:W-:Y:S01]  /*38080*/  ISETP.LT.AND P3, PT, R3, UR38, !P0 ;  /* 0x0000002603007c0c */ /* 0x000fe2000c761270 */
[----:B------:R-:W-:Y:S01]  /*38090*/  STL [R1+0x3c4], R52 ;  /* 0x0003c43401007387 */ /* 0x000fe20000100800 */
[----:B------:R-:W-:Y:S01]  /*380a0*/  ISETP.LT.AND P0, PT, R2, UR36, !P0 ;  /* 0x0000002402007c0c */ /* 0x000fe2000c701270 */
[----:B------:R-:W-:Y:S01]  /*380b0*/  ULDC.64 UR34, c[0x0][0x228] ;  /* 0x00008a0000227ab9 */ /* 0x000fe20000000a00 */
[----:B------:R-:W-:-:S05]  /*380c0*/  ULDC UR38, c[0x0][0x228] ;  /* 0x00008a0000267ab9 */ /* 0x000fca0000000800 */
[----:B------:R-:W-:-:S04]  /*380d0*/  @P2 LOP3.LUT R235, R235, 0x80000000, RZ, 0xfc, !PT ;  /* 0x80000000ebeb2812 */ /* 0x000fc800078efcff */
[----:B------:R-:W-:-:S04]  /*380e0*/  LOP3.LUT R235, R235, 0xbfffffff, RZ, 0xc0, !PT ;  /* 0xbfffffffebeb7812 */ /* 0x000fc800078ec0ff */
[----:B------:R-:W-:-:S04]  /*380f0*/  @P1 LOP3.LUT R235, R235, 0x40000000, RZ, 0xfc, !PT ;  /* 0x40000000ebeb1812 */ /* 0x000fc800078efcff */
[----:B------:R-:W-:-:S04]  /*38100*/  LOP3.LUT R235, R235, 0xdfffffff, RZ, 0xc0, !PT ;  /* 0xdfffffffebeb7812 */ /* 0x000fc800078ec0ff */
[----:B------:R-:W-:Y:S02]  /*38110*/  @P0 LOP3.LUT R235, R235, 0x20000000, RZ, 0xfc, !PT ;  /* 0x20000000ebeb0812 */ /* 0x000fe400078efcff */
[----:B------:R-:W-:Y:S02]  /*38120*/  ISETP.GE.AND P0, PT, R104, UR31, PT ;  /* 0x0000001f68007c0c */ /* 0x000fe4000bf06270 */
[----:B------:R-:W-:Y:S01]  /*38130*/  @P3 LOP3.LUT R236, R236, 0x1, RZ, 0xfc, !PT ;  /* 0x00000001ecec3812 */ /* 0x000fe200078efcff */
[----:B------:R-:W-:Y:S01]  /*38140*/  STL [R1+0x3c8], R51 ;  /* 0x0003c83301007387 */ /* 0x000fe20000100800 */
[----:B------:R-:W-:Y:S01]  /*38150*/  ISETP.LT.AND P3, PT, R3, UR46, !P0 ;  /* 0x0000002e03007c0c */ /* 0x000fe2000c761270 */
[----:B------:R-:W-:Y:S01]  /*38160*/  ULDC UR46, c[0x0][0x228] ;  /* 0x00008a00002e7ab9 */ /* 0x000fe20000000800 */
[----:B------:R-:W-:Y:S01]  /*38170*/  ISETP.LT.AND P2, PT, R4, UR43, !P0 ;  /* 0x0000002b04007c0c */ /* 0x000fe2000c741270 */
[----:B------:R-:W-:Y:S01]  /*38180*/  STL [R1+0x3cc], R50 ;  /* 0x0003cc3201007387 */ /* 0x000fe20000100800 */
[----:B------:R-:W-:Y:S01]  /*38190*/  LOP3.LUT R235, R235, 0xefffffff, RZ, 0xc0, !PT ;  /* 0xefffffffebeb7812 */ /* 0x000fe200078ec0ff */
[----:B------:R-:W-:Y:S01]  /*381a0*/  ULDC.64 UR30, c[0x0][0x228] ;  /* 0x00008a00001e7ab9 */ /* 0x000fe20000000a00 */
[----:B------:R-:W-:Y:S01]  /*381b0*/  ISETP.LT.AND P1, PT, R5, UR41, !P0 ;  /* 0x0000002905007c0c */ /* 0x000fe2000c721270 */
[----:B------:R-:W-:Y:S01]  /*381c0*/  STL [R1+0x3d0], R49 ;  /* 0x0003d03101007387 */ /* 0x000fe20000100800 */
[----:B------:R-:W-:Y:S01]  /*381d0*/  ULDC UR41, c[0x0][0x228] ;  /* 0x00008a0000297ab9 */ /* 0x000fe20000000800 */
[----:B------:R-:W-:-:S02]  /*381e0*/  ULDC UR43, c[0x0][0x228] ;  /* 0x00008a00002b7ab9 */ /* 0x000fc40000000800 */
[----:B------:R-:W-:Y:S02]  /*381f0*/  STL [R1+0x3d4], R48 ;  /* 0x0003d43001007387 */ /* 0x000fe40000100800 */
[----:B------:R-:W-:Y:S02]  /*38200*/  @P3 LOP3.LUT R235, R235, 0x10000000, RZ, 0xfc, !PT ;  /* 0x10000000ebeb3812 */ /* 0x000fe400078efcff */
[----:B------:R-:W-:Y:S04]  /*38210*/  STL [R1+0x3d8], R47 ;  /* 0x0003d82f01007387 */ /* 0x000fe80000100800 */
[----:B------:R-:W-:Y:S04]  /*38220*/  STL [R1+0x3dc], R46 ;  /* 0x0003dc2e01007387 */ /* 0x000fe80000100800 */
[----:B------:R-:W-:Y:S01]  /*38230*/  STL [R1+0x3e0], R45 ;  /* 0x0003e02d01007387 */ /* 0x000fe20000100800 */
[----:B------:R-:W-:-:S03]  /*38240*/  LOP3.LUT R235, R235, 0xf7ffffff, RZ, 0xc0, !PT ;  /* 0xf7ffffffebeb7812 */ /* 0x000fc600078ec0ff */
[----:B------:R-:W-:Y:S04]  /*38250*/  STL [R1+0x3e4], R44 ;  /* 0x0003e42c01007387 */ /* 0x000fe80000100800 */
[----:B------:R-:W-:Y:S04]  /*38260*/  STL [R1+0x3e8], R43 ;  /* 0x0003e82b01007387 */ /* 0x000fe80000100800 */
[----:B------:R-:W-:Y:S04]  /*38270*/  STL [R1+0x3ec], R42 ;  /* 0x0003ec2a01007387 */ /* 0x000fe80000100800 */
[----:B------:R-:W-:Y:S01]  /*38280*/  STL [R1+0x3f0], R41 ;  /* 0x0003f02901007387 */ /* 0x000fe20000100800 */
[----:B------:R-:W-:-:S03]  /*38290*/  @P2 LOP3.LUT R235, R235, 0x8000000, RZ, 0xfc, !PT ;  /* 0x08000000ebeb2812 */ /* 0x000fc600078efcff */
[----:B------:R-:W-:Y:S04]  /*382a0*/  STL [R1+0x3f4], R40 ;  /* 0x0003f42801007387 */ /* 0x000fe80000100800 */
[----:B------:R-:W-:Y:S04]  /*382b0*/  STL [R1+0x3f8], R39 ;  /* 0x0003f82701007387 */ /* 0x000fe80000100800 */
[----:B------:R-:W-:Y:S01]  /*382c0*/  STL [R1+0x3fc], R38 ;  /* 0x0003fc2601007387 */ /* 0x000fe20000100800 */
[----:B------:R-:W-:Y:S01]  /*382d0*/  ISETP.LT.AND P0, PT, R2, UR34, !P0 ;  /* 0x0000002202007c0c */ /* 0x000fe2000c701270 */
[----:B------:R-:W-:-:S02]  /*382e0*/  ULDC UR34, c[0x0][0x228] ;  /* 0x00008a0000227ab9 */ /* 0x000fc40000000800 */
[----:B------:R-:W-:Y:S01]  /*382f0*/  STL [R1+0x400], R37 ;  /* 0x0004002501007387 */ /* 0x000fe20000100800 */
[----:B------:R-:W-:-:S03]  /*38300*/  LOP3.LUT R235, R235, 0xfbffffff, RZ, 0xc0, !PT ;  /* 0xfbffffffebeb7812 */ /* 0x000fc600078ec0ff */
[----:B------:R-:W-:Y:S04]  /*38310*/  STL [R1+0x404], R36 ;  /* 0x0004042401007387 */ /* 0x000fe80000100800 */
[----:B------:R-:W-:Y:S04]  /*38320*/  STL [R1+0x408], R35 ;  /* 0x0004082301007387 */ /* 0x000fe80000100800 */
[----:B------:R-:W-:Y:S04]  /*38330*/  STL [R1+0x40c], R34 ;  /* 0x00040c2201007387 */ /* 0x000fe80000100800 */
[----:B------:R-:W-:Y:S01]  /*38340*/  STL [R1+0x410], R33 ;  /* 0x0004102101007387 */ /* 0x000fe20000100800 */
[----:B------:R-:W-:-:S03]  /*38350*/  @P1 LOP3.LUT R235, R235, 0x4000000, RZ, 0xfc, !PT ;  /* 0x04000000ebeb1812 */ /* 0x000fc600078efcff */
[----:B------:R0:W-:Y:S01]  /*38360*/  STL [R1+0x414], R32 ;  /* 0x0004142001007387 */ /* 0x0001e20000100800 */
[----:B------:R-:W-:Y:S01]  /*38370*/  LOP3.LUT R235, R235, 0xfdffffff, RZ, 0xc0, !PT ;  /* 0xfdffffffebeb7812 */ /* 0x000fe200078ec0ff */
[----:B0-----:R-:W-:Y:S01]  /*38380*/  VIADD R32, R32, UR5 ;  /* 0x0000000520207c36 */ /* 0x001fe20008000000 */
[----:B------:R-:W-:-:S04]  /*38390*/  ULDC UR5, c[0x0][0x248] ;  /* 0x0000920000057ab9 */ /* 0x000fc80000000800 */
[----:B------:R0:W-:Y:S01]  /*383a0*/  STL [R1+0x418], R32 ;  /* 0x0004182001007387 */ /* 0x0001e20000100800 */
[----:B------:R-:W-:Y:S02]  /*383b0*/  @P0 LOP3.LUT R235, R235, 0x2000000, RZ, 0xfc, !PT ;  /* 0x02000000ebeb0812 */ /* 0x000fe400078efcff */
[----:B------:R-:W-:Y:S01]  /*383c0*/  ISETP.GE.AND P0, PT, R103, UR29, PT ;  /* 0x0000001d67007c0c */ /* 0x000fe2000bf06270 */
[----:B0-----:R-:W-:Y:S01]  /*383d0*/  VIADD R32, R32, UR5 ;  /* 0x0000000520207c36 */ /* 0x001fe20008000000 */
[----:B------:R-:W-:-:S04]  /*383e0*/  ULDC UR5, c[0x0][0x248] ;  /* 0x0000920000057ab9 */ /* 0x000fc80000000800 */
[----:B------:R0:W-:Y:S01]  /*383f0*/  STL [R1+0x41c], R32 ;  /* 0x00041c2001007387 */ /* 0x0001e20000100800 */
[----:B------:R-:W-:Y:S01]  /*38400*/  ISETP.LT.AND P3, PT, R3, UR47, !P0 ;  /* 0x0000002f03007c0c */ /* 0x000fe2000c761270 */
[----:B------:R-:W-:Y:S01]  /*38410*/  ULDC UR47, c[0x0][0x228] ;  /* 0x00008a00002f7ab9 */ /* 0x000fe20000000800 */
[----:B0-----:R-:W-:Y:S01]  /*38420*/  VIADD R32, R32, UR5 ;  /* 0x0000000520207c36 */ /* 0x001fe20008000000 */
[----:B------:R-:W-:-:S04]  /*38430*/  ULDC UR5, c[0x0][0x248] ;  /* 0x0000920000057ab9 */ /* 0x000fc80000000800 */
[----:B------:R0:W-:Y:S01]  /*38440*/  STL [R1+0x420], R32 ;  /* 0x0004202001007387 */ /* 0x0001e20000100800 */
[----:B------:R-:W-:Y:S01]  /*38450*/  ISETP.LT.AND P2, PT, R4, UR46, !P0 ;  /* 0x0000002e04007c0c */ /* 0x000fe2000c741270 */
[----:B------:R-:W-:Y:S01]  /*38460*/  VIADD R16, R0, 0x52 ;  /* 0x0000005200107836 */ /* 0x000fe20000000000 */
[----:B------:R-:W-:Y:S01]  /*38470*/  LOP3.LUT R235, R235, 0xfeffffff, RZ, 0xc0, !PT ;  /* 0xfeffffffebeb7812 */ /* 0x000fe200078ec0ff */
[----:B------:R-:W-:Y:S01]  /*38480*/  ULDC UR46, c[0x0][0x228] ;  /* 0x00008a00002e7ab9 */ /* 0x000fe20000000800 */
[----:B0-----:R-:W-:Y:S01]  /*38490*/  VIADD R32, R32, UR5 ;  /* 0x0000000520207c36 */ /* 0x001fe20008000000 */
[----:B------:R-:W-:-:S04]  /*384a0*/  ULDC UR5, c[0x0][0x248] ;  /* 0x0000920000057ab9 */ /* 0x000fc80000000800 */
[----:B------:R0:W-:Y:S01]  /*384b0*/  STL [R1+0x424], R32 ;  /* 0x0004242001007387 */ /* 0x0001e20000100800 */
[----:B------:R-:W-:Y:S02]  /*384c0*/  @P3 LOP3.LUT R235, R235, 0x1000000, RZ, 0xfc, !PT ;  /* 0x01000000ebeb3812 */ /* 0x000fe400078efcff */
[----:B------:R-:W-:Y:S01]  /*384d0*/  ISETP.LT.AND P1, PT, R5, UR48, !P0 ;  /* 0x0000003005007c0c */ /* 0x000fe2000c721270 */
[----:B------:R-:W-:Y:S01]  /*384e0*/  ULDC UR48, c[0x0][0x228] ;  /* 0x00008a0000307ab9 */ /* 0x000fe20000000800 */
[----:B0-----:R-:W-:Y:S01]  /*384f0*/  VIADD R32, R32, UR5 ;  /* 0x0000000520207c36 */ /* 0x001fe20008000000 */
[----:B------:R-:W-:Y:S01]  /*38500*/  LOP3.LUT R235, R235, 0xff7fffff, RZ, 0xc0, !PT ;  /* 0xff7fffffebeb7812 */ /* 0x000fe200078ec0ff */
[----:B------:R-:W-:-:S03]  /*38510*/  ULDC UR5, c[0x0][0x228] ;  /* 0x00008a0000057ab9 */ /* 0x000fc60000000800 */
[----:B------:R0:W-:Y:S01]  /*38520*/  STL [R1+0x428], R32 ;  /* 0x0004282001007387 */ /* 0x0001e20000100800 */
[----:B------:R-:W-:Y:S01]  /*38530*/  @P2 LOP3.LUT R235, R235, 0x800000, RZ, 0xfc, !PT ;  /* 0x00800000ebeb2812 */ /* 0x000fe200078efcff */
[----:B0-----:R-:W-:Y:S01]  /*38540*/  VIADD R32, R32, UR10 ;  /* 0x0000000a20207c36 */ /* 0x001fe20008000000 */
[----:B------:R-:W-:-:S04]  /*38550*/  ULDC UR10, c[0x0][0x248] ;  /* 0x00009200000a7ab9 */ /* 0x000fc80000000800 */
[----:B------:R0:W-:Y:S01]  /*38560*/  STL [R1+0x42c], R32 ;  /* 0x00042c2001007387 */ /* 0x0001e20000100800 */
[----:B------:R-:W-:Y:S01]  /*38570*/  ISETP.LT.AND P0, PT, R2, UR30, !P0 ;  /* 0x0000001e02007c0c */ /* 0x000fe2000c701270 */
[----:B------:R-:W-:Y:S01]  /*38580*/  ULDC UR30, c[0x0][0x228] ;  /* 0x00008a00001e7ab9 */ /* 0x000fe20000000800 */
[----:B------:R-:W-:Y:S01]  /*38590*/  LOP3.LUT R235, R235, 0xffbfffff, RZ, 0xc0, !PT ;  /* 0xffbfffffebeb7812 */ /* 0x000fe200078ec0ff */
[----:B0-----:R-:W-:-:S03]  /*385a0*/  VIADD R32, R32, UR10 ;  /* 0x0000000a20207c36 */ /* 0x001fc60008000000 */
[----:B------:R-:W-:Y:S01]  /*385b0*/  @P1 LOP3.LUT R235, R235, 0x400000, RZ, 0xfc, !PT ;  /* 0x00400000ebeb1812 */ /* 0x000fe200078efcff */
[----:B------:R-:W-:Y:S01]  /*385c0*/  ULDC UR10, c[0x0][0x228] ;  /* 0x00008a00000a7ab9 */ /* 0x000fe20000000800 */
[----:B------:R0:W-:Y:S02]  /*385d0*/  STL [R1+0x430], R32 ;  /* 0x0004302001007387 */ /* 0x0001e40000100800 */
[----:B------:R-:W-:Y:S01]  /*385e0*/  LOP3.LUT R235, R235, 0xffdfffff, RZ, 0xc0, !PT ;  /* 0xffdfffffebeb7812 */ /* 0x000fe200078ec0ff */
[----:B0-----:R-:W-:-:S03]  /*385f0*/  VIADD R32, R32, UR12 ;  /* 0x0000000c20207c36 */ /* 0x001fc60008000000 */
[----:B------:R-:W-:Y:S01]  /*38600*/  @P0 LOP3.LUT R235, R235, 0x200000, RZ, 0xfc, !PT ;  /* 0x00200000ebeb0812 */ /* 0x000fe200078efcff */
[----:B------:R-:W-:Y:S01]  /*38610*/  ULDC UR12, c[0x0][0x228] ;  /* 0x00008a00000c7ab9 */ /* 0x000fe20000000800 */
[----:B------:R0:W-:Y:S01]  /*38620*/  STL [R1+0x434], R32 ;  /* 0x0004342001007387 */ /* 0x0001e20000100800 */
[----:B------:R-:W-:Y:S01]  /*38630*/  ISETP.GE.AND P0, PT, R102, UR27, PT ;  /* 0x0000001b66007c0c */ /* 0x000fe2000bf06270 */
[----:B------:R-:W-:Y:S01]  /*38640*/  ULDC UR27, c[0x0][0x228] ;  /* 0x00008a00001b7ab9 */ /* 0x000fe20000000800 */
[----:B0-----:R-:W-:Y:S02]  /*38650*/  VIADD R32, R32, UR16 ;  /* 0x0000001020207c36 */ /* 0x001fe40008000000 */
[----:B------:R-:W-:Y:S01]  /*38660*/  ISETP.LT.AND P3, PT, R3, UR56, !P0 ;  /* 0x0000003803007c0c */ /* 0x000fe2000c761270 */
[----:B------:R-:W-:Y:S01]  /*38670*/  ULDC UR56, c[0x0][0x228] ;  /* 0x00008a0000387ab9 */ /* 0x000fe20000000800 */
[----:B------:R-:W-:Y:S01]  /*38680*/  ISETP.LT.AND P2, PT, R4, UR57, !P0 ;  /* 0x0000003904007c0c */ /* 0x000fe2000c741270 */
[----:B------:R-:W-:Y:S01]  /*38690*/  ULDC UR57, c[0x0][0x228] ;  /* 0x00008a0000397ab9 */ /* 0x000fe20000000800 */
[----:B------:R0:W-:Y:S01]  /*386a0*/  STL [R1+0x438], R32 ;  /* 0x0004382001007387 */ /* 0x0001e20000100800 */
[----:B------:R-:W-:Y:S01]  /*386b0*/  LOP3.LUT R235, R235, 0xffefffff, RZ, 0xc0, !PT ;  /* 0xffefffffebeb7812 */ /* 0x000fe200078ec0ff */
[----:B------:R-:W-:Y:S01]  /*386c0*/  ULDC UR16, c[0x0][0x228] ;  /* 0x00008a0000107ab9 */ /* 0x000fe20000000800 */
[----:B0-----:R-:W-:-:S06]  /*386d0*/  VIADD R32, R32, UR21 ;  /* 0x0000001520207c36 */ /* 0x001fcc0008000000 */
[----:B------:R-:W-:Y:S01]  /*386e0*/  @P3 LOP3.LUT R235, R235, 0x100000, RZ, 0xfc, !PT ;  /* 0x00100000ebeb3812 */ /* 0x000fe200078efcff */
[----:B------:R-:W-:Y:S01]  /*386f0*/  ULDC UR21, c[0x0][0x228] ;  /* 0x00008a0000157ab9 */ /* 0x000fe20000000800 */
[----:B------:R0:W-:Y:S02]  /*38700*/  STL [R1+0x43c], R32 ;  /* 0x00043c2001007387 */ /* 0x0001e40000100800 */
[----:B0-----:R-:W-:Y:S01]  /*38710*/  VIADD R32, R32, UR24 ;  /* 0x0000001820207c36 */ /* 0x001fe20008000000 */
[----:B------:R-:W-:Y:S01]  /*38720*/  ISETP.LT.AND P1, PT, R5, UR49, !P0 ;  /* 0x0000003105007c0c */ /* 0x000fe2000c721270 */
[----:B------:R-:W-:Y:S01]  /*38730*/  ULDC UR24, c[0x0][0x228] ;  /* 0x00008a0000187ab9 */ /* 0x000fe20000000800 */
[----:B------:R-:W-:Y:S01]  /*38740*/  LOP3.LUT R235, R235, 0xfff7ffff, RZ, 0xc0, !PT ;  /* 0xfff7ffffebeb7812 */ /* 0x000fe200078ec0ff */
[----:B------:R-:W-:Y:S01]  /*38750*/  ULDC UR49, c[0x0][0x228] ;  /* 0x00008a0000317ab9 */ /* 0x000fe20000000800 */
[----:B------:R0:W-:Y:S02]  /*38760*/  STL [R1+0x444], R32 ;  /* 0x0004442001007387 */ /* 0x0001e40000100800 */
[----:B0-----:R-:W-:Y:S01]  /*38770*/  VIADD R32, R32, UR28 ;  /* 0x0000001c20207c36 */ /* 0x001fe20008000000 */
[----:B------:R-:W-:-:S04]  /*38780*/  ULDC UR28, c[0x0][0x248] ;  /* 0x00009200001c7ab9 */ /* 0x000fc80000000800 */
[----:B------:R0:W-:Y:S01]  /*38790*/  STL [R1+0x448], R32 ;  /* 0x0004482001007387 */ /* 0x0001e20000100800 */
[----:B------:R-:W-:Y:S01]  /*387a0*/  @P2 LOP3.LUT R235, R235, 0x80000, RZ, 0xfc, !PT ;  /* 0x00080000ebeb2812 */ /* 0x000fe200078efcff */
        /* <DEDUP_REMOVED lines=19> */
[----:B------:R0:W-:Y:S06]  /*388e0*/  STL [R1+0x450], R32 ;  /* 0x0004502001007387 */ /* 0x0001ec0000100800 */
[----:B------:R-:W-:Y:S01]  /*388f0*/  @P3 LOP3.LUT R235, R235, 0x10000, RZ, 0xfc, !PT ;  /* 0x00010000ebeb3812 */ /* 0x000fe200078efcff */
[----:B------:R-:W-:Y:S01]  /*38900*/  VIADD R17, R0, 0x51 ;  /* 0x0000005100117836 */ /* 0x000fe20000000000 */
[----:B------:R-:W-:-:S02]  /*38910*/  ULDC UR51, c[0x0][0x228] ;  /* 0x00008a0000337ab9 */ /* 0x000fc40000000800 */
        /* <DEDUP_REMOVED lines=41> */
[----:B0-----:R-:W-:Y:S01]  /*38bb0*/  VIADD R32, R32, UR28 ;  /* 0x0000001c20207c36 */ /* 0x001fe20008000000 */
[----:B------:R-:W-:Y:S01]  /*38bc0*/  ISETP.LT.AND P2, PT, R4, UR57, !P0 ;  /* 0x0000003904007c0c */ /* 0x000fe2000c741270 */
[----:B------:R-:W-:Y:S01]  /*38bd0*/  ULDC UR28, c[0x0][0x248] ;  /* 0x00009200001c7ab9 */ /* 0x000fe20000000800 */
[----:B------:R-:W-:Y:S01]  /*38be0*/  LOP3.LUT R235, R235, 0xffffffef, RZ, 0xc0, !PT ;  /* 0xffffffefebeb7812 */ /* 0x000fe200078ec0ff */
[C---:B------:R-:W-:Y:S01]  /*38bf0*/  VIADD R18, R0.reuse, 0x50 ;  /* 0x0000005000127836 */ /* 0x040fe20000000000 */
[----:B------:R-:W-:Y:S01]  /*38c00*/  ISETP.LT.AND P1, PT, R5, UR58, !P0 ;  /* 0x0000003a05007c0c */ /* 0x000fe2000c721270 */
[----:B------:R0:W-:Y:S01]  /*38c10*/  STL [R1+0x454], R32 ;  /* 0x0004542001007387 */ /* 0x0001e20000100800 */
[----:B------:R-:W-:Y:S01]  /*38c20*/  VIADD R19, R0, 0x4f ;  /* 0x0000004f00137836 */ /* 0x000fe20000000000 */
[----:B------:R-:W-:Y:S01]  /*38c30*/  LOP3.LUT R232, R232, 0x7fffffff, RZ, 0xc0, !PT ;  /* 0x7fffffffe8e87812 */ /* 0x000fe200078ec0ff */
[C---:B------:R-:W-:Y:S01]  /*38c40*/  VIADD R20, R0.reuse, 0x4e ;  /* 0x0000004e00147836 */ /* 0x040fe20000000000 */
[----:B------:R-:W-:Y:S01]  /*38c50*/  ULDC UR57, c[0x0][0x228] ;  /* 0x00008a0000397ab9 */ /* 0x000fe20000000800 */
[C---:B------:R-:W-:Y:S01]  /*38c60*/  VIADD R21, R0.reuse, 0x4d ;  /* 0x0000004d00157836 */ /* 0x040fe20000000000 */
[----:B------:R-:W-:Y:S01]  /*38c70*/  @P3 LOP3.LUT R235, R235, 0x10, RZ, 0xfc, !PT ;  /* 0x00000010ebeb3812 */ /* 0x000fe200078efcff */
[C---:B------:R-:W-:Y:S01]  /*38c80*/  VIADD R22, R0.reuse, 0x4c ;  /* 0x0000004c00167836 */ /* 0x040fe20000000000 */
[----:B------:R-:W-:Y:S01]  /*38c90*/  ULDC UR58, c[0x0][0x228] ;  /* 0x00008a00003a7ab9 */ /* 0x000fe20000000800 */
[C---:B------:R-:W-:Y:S01]  /*38ca0*/  VIADD R23, R0.reuse, 0x4b ;  /* 0x0000004b00177836 */ /* 0x040fe20000000000 */
[----:B------:R-:W-:Y:S01]  /*38cb0*/  LOP3.LUT R235, R235, 0xfffffff7, RZ, 0xc0, !PT ;  /* 0xfffffff7ebeb7812 */ /* 0x000fe200078ec0ff */
[----:B------:R-:W-:Y:S01]  /*38cc0*/  VIADD R24, R0, 0x4a ;  /* 0x0000004a00187836 */ /* 0x000fe20000000000 */
[----:B------:R-:W-:-:S02]  /*38cd0*/  ULDC UR56, c[0x0][0x228] ;  /* 0x00008a0000387ab9 */ /* 0x000fc40000000800 */
[----:B------:R-:W-:Y:S02]  /*38ce0*/  @P2 LOP3.LUT R235, R235, 0x8, RZ, 0xfc, !PT ;  /* 0x00000008ebeb2812 */ /* 0x000fe400078efcff */
[----:B------:R-:W-:Y:S02]  /*38cf0*/  ISETP.LT.AND P0, PT, R2, UR30, !P0 ;  /* 0x0000001e02007c0c */ /* 0x000fe4000c701270 */
[----:B------:R-:W-:-:S04]  /*38d00*/  LOP3.LUT R235, R235, 0xfffffffb, RZ, 0xc0, !PT ;  /* 0xfffffffbebeb7812 */ /* 0x000fc800078ec0ff */
[----:B------:R-:W-:-:S04]  /*38d10*/  @P1 LOP3.LUT R235, R235, 0x4, RZ, 0xfc, !PT ;  /* 0x00000004ebeb1812 */ /* 0x000fc800078efcff */
[----:B------:R-:W-:Y:S01]  /*38d20*/  LOP3.LUT R235, R235, 0xfffffffd, RZ, 0xc0, !PT ;  /* 0xfffffffdebeb7812 */ /* 0x000fe200078ec0ff */
[----:B0-----:R-:W-:Y:S01]  /*38d30*/  VIADD R32, R32, UR28 ;  /* 0x0000001c20207c36 */ /* 0x001fe20008000000 */
[----:B------:R-:W-:Y:S02]  /*38d40*/  ULDC UR28, c[0x0][0x248] ;  /* 0x00009200001c7ab9 */ /* 0x000fe40000000800 */
        /* <DEDUP_REMOVED lines=8> */
[----:B------:R-:W-:Y:S01]  /*38dd0*/  ULDC UR55, c[0x0][0x228] ;  /* 0x00008a0000377ab9 */ /* 0x000fe20000000800 */
[----:B------:R-:W-:Y:S01]  /*38de0*/  ISETP.LT.AND P3, PT, R3, UR61, !P0 ;  /* 0x0000003d03007c0c */ /* 0x000fe2000c761270 */
[----:B------:R-:W-:Y:S01]  /*38df0*/  ULDC UR61, c[0x0][0x228] ;  /* 0x00008a00003d7ab9 */ /* 0x000fe20000000800 */
[----:B------:R-:W-:Y:S01]  /*38e00*/  ULDC UR60, c[0x0][0x228] ;  /* 0x00008a00003c7ab9 */ /* 0x000fe20000000800 */
        /* <DEDUP_REMOVED lines=13> */
[----:B------:R-:W-:Y:S02]  /*38ee0*/  LOP3.LUT R234, R234, 0xdfffffff, RZ, 0xc0, !PT ;  /* 0xdfffffffeaea7812 */ /* 0x000fe400078ec0ff */
[----:B------:R-:W-:-:S05]  /*38ef0*/  @P3 LOP3.LUT R235, R235, 0x1, RZ, 0xfc, !PT ;  /* 0x00000001ebeb3812 */ /* 0x000fca00078efcff */
[----:B------:R-:W-:Y:S02]  /*38f00*/  @P0 LOP3.LUT R234, R234, 0x20000000, RZ, 0xfc, !PT ;  /* 0x20000000eaea0812 */ /* 0x000fe400078efcff */
[----:B------:R-:W-:Y:S01]  /*38f10*/  ISETP.GE.AND P0, PT, R95, UR37, PT ;  /* 0x000000255f007c0c */ /* 0x000fe2000bf06270 */
[----:B------:R0:W-:Y:S01]  /*38f20*/  STL [R1+0xfe8], R32 ;  /* 0x000fe82001007387 */ /* 0x0001e20000100800 */
[----:B------:R-:W-:Y:S01]  /*38f30*/  LOP3.LUT R234, R234, 0xefffffff, RZ, 0xc0, !PT ;  /* 0xefffffffeaea7812 */ /* 0x000fe200078ec0ff */
[----:B------:R-:W-:Y:S01]  /*38f40*/  ULDC.64 UR36, c[0x0][0x228] ;  /* 0x00008a0000247ab9 */ /* 0x000fe20000000a00 */
[----:B------:R-:W-:Y:S01]  /*38f50*/  ISETP.LT.AND P3, PT, R3, UR54, !P0 ;  /* 0x0000003603007c0c */ /* 0x000fe2000c761270 */
[----:B------:R-:W-:Y:S01]  /*38f60*/  ULDC UR54, c[0x0][0x228] ;  /* 0x00008a0000367ab9 */ /* 0x000fe20000000800 */
[----:B------:R-:W-:Y:S01]  /*38f70*/  ISETP.LT.AND P2, PT, R4, UR53, !P0 ;  /* 0x0000003504007c0c */ /* 0x000fe2000c741270 */
[----:B------:R-:W-:Y:S01]  /*38f80*/  VIADD R26, R0, 0x48 ;  /* 0x00000048001a7836 */ /* 0x000fe20000000000 */
[----:B------:R-:W-:Y:S01]  /*38f90*/  ISETP.LT.AND P1, PT, R5, UR9, !P0 ;  /* 0x0000000905007c0c */ /* 0x000fe2000c721270 */
[----:B------:R-:W-:-:S08]  /*38fa0*/  ULDC UR53, c[0x0][0x228] ;  /* 0x00008a0000357ab9 */ /* 0x000fd00000000800 */
[----:B------:R-:W-:Y:S01]  /*38fb0*/  @P3 LOP3.LUT R234, R234, 0x10000000, RZ, 0xfc, !PT ;  /* 0x10000000eaea3812 */ /* 0x000fe200078efcff */
[----:B0-----:R-:W-:Y:S01]  /*38fc0*/  VIADD R32, R32, UR28 ;  /* 0x0000001c20207c36 */ /* 0x001fe20008000000 */
[----:B------:R-:W-:Y:S01]  /*38fd0*/  ISETP.LT.AND P0, PT, R2, UR7, !P0 ;  /* 0x0000000702007c0c */ /* 0x000fe2000c701270 */
[----:B------:R-:W-:Y:S01]  /*38fe0*/  ULDC UR7, c[0x0][0x248] ;  /* 0x0000920000077ab9 */ /* 0x000fe20000000800 */
[----:B------:R-:W-:Y:S01]  /*38ff0*/  LOP3.LUT R234, R234, 0xf7ffffff, RZ, 0xc0, !PT ;  /* 0xf7ffffffeaea7812 */ /* 0x000fe200078ec0ff */
[----:B------:R-:W-:Y:S01]  /*39000*/  ULDC UR28, c[0x0][0x248] ;  /* 0x00009200001c7ab9 */ /* 0x000fe20000000800 */
[----:B------:R-:W-:Y:S01]  /*39010*/  VIADD R27, R0, 0x47 ;  /* 0x00000047001b7836 */ /* 0x000fe20000000000 */
        /* <DEDUP_REMOVED lines=9> */
[----:B------:R0:W-:Y:S01]  /*390b0*/  STL [R1+0xfec], R32 ;  /* 0x000fec2001007387 */ /* 0x0001e20000100800 */
[----:B------:R-:W-:Y:S01]  /*390c0*/  ISETP.LT.AND P2, PT, R4, UR5, !P0 ;  /* 0x0000000504007c0c */ /* 0x000fe2000c741270 */
[----:B------:R-:W-:Y:S01]  /*390d0*/  ULDC UR5, c[0x0][0x248] ;  /* 0x0000920000057ab9 */ /* 0x000fe20000000800 */
[----:B------:R-:W-:Y:S01]  /*390e0*/  LOP3.LUT R234, R234, 0xfeffffff, RZ, 0xc0, !PT ;  /* 0xfeffffffeaea7812 */ /* 0x000fe200078ec0ff */
[----:B------:R-:W-:Y:S01]  /*390f0*/  ULDC UR32, c[0x0][0x248] ;  /* 0x0000920000207ab9 */ /* 0x000fe20000000800 */
[----:B------:R-:W-:-:S07]  /*39100*/  ISETP.LT.AND P1, PT, R5, UR19, !P0 ;  /* 0x0000001305007c0c */ /* 0x000fce000c721270 */
[----:B------:R-:W-:-:S04]  /*39110*/  @P3 LOP3.LUT R234, R234, 0x1000000, RZ, 0xfc, !PT ;  /* 0x01000000eaea3812 */ /* 0x000fc800078efcff */
[----:B------:R-:W-:-:S04]  /*39120*/  LOP3.LUT R234, R234, 0xff7fffff, RZ, 0xc0, !PT ;  /* 0xff7fffffeaea7812 */ /* 0x000fc800078ec0ff */
[----:B------:R-:W-:Y:S02]  /*39130*/  @P2 LOP3.LUT R234, R234, 0x800000, RZ, 0xfc, !PT ;  /* 0x00800000eaea2812 */ /* 0x000fe400078efcff */
[----:B------:R-:W-:Y:S01]  /*39140*/  ISETP.LT.AND P0, PT, R2, UR20, !P0 ;  /* 0x0000001402007c0c */ /* 0x000fe2000c701270 */
[----:B0-----:R-:W-:Y:S01]  /*39150*/  VIADD R32, R32, UR7 ;  /* 0x0000000720207c36 */ /* 0x001fe20008000000 */
[----:B------:R-:W-:Y:S01]  /*39160*/  LOP3.LUT R234, R234, 0xffbfffff, RZ, 0xc0, !PT ;  /* 0xffbfffffeaea7812 */ /* 0x000fe200078ec0ff */
[----:B------:R-:W-:Y:S01]  /*39170*/  ULDC UR7, c[0x0][0x228] ;  /* 0x00008a0000077ab9 */ /* 0x000fe20000000800 */
[----:B------:R-:W-:Y:S01]  /*39180*/  VIADD R28, R0, 0x46 ;  /* 0x00000046001c7836 */ /* 0x000fe20000000000 */
[----:B------:R-:W-:Y:S01]  /*39190*/  ULDC UR20, c[0x0][0x228] ;  /* 0x00008a0000147ab9 */ /* 0x000fe20000000800 */
        /* <DEDUP_REMOVED lines=8> */
[----:B------:R-:W-:Y:S01]  /*39220*/  ULDC UR34, c[0x0][0x228] ;  /* 0x00008a0000227ab9 */ /* 0x000fe20000000800 */
[----:B------:R-:W-:Y:S02]  /*39230*/  ISETP.LT.AND P2, PT, R4, UR15, !P0 ;  /* 0x0000000f04007c0c */ /* 0x000fe4000c741270 */
        /* <DEDUP_REMOVED lines=16> */
[----:B------:R-:W-:Y:S01]  /*39340*/  ULDC UR14, c[0x0][0x228] ;  /* 0x00008a00000e7ab9 */ /* 0x000fe20000000800 */
[----:B------:R-:W-:Y:S01]  /*39350*/  ISETP.LT.AND P1, PT, R5, UR11, !P0 ;  /* 0x0000000b05007c0c */ /* 0x000fe2000c721270 */
[----:B------:R-:W-:-:S06]  /*39360*/  ULDC.64 UR10, c[0x0][0x228] ;  /* 0x00008a00000a7ab9 */ /* 0x000fcc0000000a00 */
[----:B------:R-:W-:-:S04]  /*39370*/  @P3 LOP3.LUT R234, R234, 0x10000, RZ, 0xfc, !PT ;  /* 0x00010000eaea3812 */ /* 0x000fc800078efcff */
[----:B------:R-:W-:-:S04]  /*39380*/  LOP3.LUT R234, R234, 0xffff7fff, RZ, 0xc0, !PT ;  /* 0xffff7fffeaea7812 */ /* 0x000fc800078ec0ff */
[----:B------:R-:W-:Y:S02]  /*39390*/  @P2 LOP3.LUT R234, R234, 0x8000, RZ, 0xfc, !PT ;  /* 0x00008000eaea2812 */ /* 0x000fe400078efcff */
[----:B------:R-:W-:Y:S01]  /*393a0*/  ISETP.LT.AND P0, PT, R2, UR12, !P0 ;  /* 0x0000000c02007c0c */ /* 0x000fe2000c701270 */
[----:B------:R-:W-:Y:S01]  /*393b0*/  ULDC.64 UR12, c[0x0][0x228] ;  /* 0x00008a00000c7ab9 */ /* 0x000fe20000000a00 */
[----:B------:R-:W-:-:S04]  /*393c0*/  LOP3.LUT R234, R234, 0xffffbfff, RZ, 0xc0, !PT ;  /* 0xffffbfffeaea7812 */ /* 0x000fc800078ec0ff */
[----:B------:R-:W-:-:S04]  /*393d0*/  @P1 LOP3.LUT R234, R234, 0x4000, RZ, 0xfc, !PT ;  /* 0x00004000eaea1812 */ /* 0x000fc800078efcff */
[----:B------:R-:W-:-:S04]  /*393e0*/  LOP3.LUT R234, R234, 0xffffdfff, RZ, 0xc0, !PT ;  /* 0xffffdfffeaea7812 */ /* 0x000fc800078ec0ff */
[----:B------:R-:W-:Y:S02]  /*393f0*/  @P0 LOP3.LUT R234, R234, 0x2000, RZ, 0xfc, !PT ;  /* 0x00002000eaea0812 */ /* 0x000fe400078efcff */
[----:B------:R-:W-:Y:S01]  /*39400*/  ISETP.GE.AND P0, PT, R91, UR33, PT ;  /* 0x000000215b007c0c */ /* 0x000fe2000bf06270 */
[----:B------:R0:W-:Y:S01]  /*39410*/  STL [R1+0x1054], R32 ;  /* 0x0010542001007387 */ /* 0x0001e20000100800 */
        /* <DEDUP_REMOVED lines=8> */
[----:B0-----:R-:W-:-:S06]  /*394a0*/  VIADD R32, R32, UR5 ;  /* 0x0000000520207c36 */ /* 0x001fcc0008000000 */
[----:B------:R-:W-:Y:S01]  /*394b0*/  @P3 LOP3.LUT R234, R234, 0x1000, RZ, 0xfc, !PT ;  /* 0x00001000eaea3812 */ /* 0x000fe200078efcff */
[----:B------:R-:W-:Y:S01]  /*394c0*/  ULDC UR5, c[0x0][0x248] ;  /* 0x0000920000057ab9 */ /* 0x000fe20000000800 */
[----:B------:R-:W-:Y:S01]  /*394d0*/  VIADD R30, R0, 0x44 ;  /* 0x00000044001e7836 */ /* 0x000fe20000000000 */
[----:B------:R-:W0:Y:S01]  /*394e0*/  S2R R170, SR_TID.X ;  /* 0x0000000000aa7919 */ /* 0x000e220000002100 */
[----:B------:R-:W-:Y:S01]  /*394f0*/  LOP3.LUT R234, R234, 0xfffff7ff, RZ, 0xc0, !PT ;  /* 0xfffff7ffeaea7812 */ /* 0x000fe200078ec0ff */
[----:B------:R-:W-:Y:S01]  /*39500*/  VIADD R117, R0, 0xac ;  /* 0x000000ac00757836 */ /* 0x000fe20000000000 */
[----:B------:R-:W-:Y:S02]  /*39510*/  ULDC UR52, c[0x0][0x248] ;  /* 0x0000920000347ab9 */ /* 0x000fe40000000800 */
[----:B------:R-:W-:Y:S02]  /*39520*/  @P2 LOP3.LUT R234, R234, 0x800, RZ, 0xfc, !PT ;  /* 0x00000800eaea2812 */ /* 0x000fe400078efcff */
[----:B------:R-:W-:Y:S01]  /*39530*/  ISETP.LT.AND P0, PT, R2, UR18, !P0 ;  /* 0x0000001202007c0c */ /* 0x000fe2000c701270 */
[----:B------:R-:W-:Y:S01]  /*39540*/  ULDC.64 UR18, c[0x0][0x228] ;  /* 0x00008a0000127ab9 */ /* 0x000fe20000000a00 */
[----:B------:R-:W-:-:S04]  /*39550*/  LOP3.LUT R234, R234, 0xfffffbff, RZ, 0xc0, !PT ;  /* 0xfffffbffeaea7812 */ /* 0x000fc800078ec0ff */
[----:B------:R-:W-:-:S04]  /*39560*/  @P1 LOP3.LUT R234, R234, 0x400, RZ, 0xfc, !PT ;  /* 0x00000400eaea1812 */ /* 0x000fc800078efcff */
[----:B------:R-:W-:-:S04]  /*39570*/  LOP3.LUT R234, R234, 0xfffffdff, RZ, 0xc0, !PT ;  /* 0xfffffdffeaea7812 */ /* 0x000fc800078ec0ff */
[----:B------:R-:W-:Y:S02]  /*39580*/  @P0 LOP3.LUT R234, R234, 0x200, RZ, 0xfc, !PT ;  /* 0x00000200eaea0812 */ /* 0x000fe400078efcff */
[----:B------:R-:W-:-:S04]  /*39590*/  ISETP.GE.AND P0, PT, R90, UR35, PT ;  /* 0x000000235a007c0c */ /* 0x000fc8000bf06270 */
[----:B------:R-:W-:Y:S01]  /*395a0*/  ISETP.LT.AND P3, PT, R3, UR12, !P0 ;  /* 0x0000000c03007c0c */ /* 0x000fe2000c761270 */
[----:B------:R1:W-:Y:S01]  /*395b0*/  STL [R1+0x10d0], R32 ;  /* 0x0010d02001007387 */ /* 0x0003e20000100800 */
[----:B------:R-:W-:Y:S01]  /*395c0*/  ISETP.LT.AND P2, PT, R4, UR16, !P0 ;  /* 0x0000001004007c0c */ /* 0x000fe2000c741270 */
[----:B------:R-:W-:Y:S01]  /*395d0*/  ULDC.64 UR16, c[0x0][0x228] ;  /* 0x00008a0000107ab9 */ /* 0x000fe20000000a00 */
[----:B------:R-:W-:Y:S01]  /*395e0*/  LOP3.LUT R234, R234, 0xfffffeff, RZ, 0xc0, !PT ;  /* 0xfffffeffeaea7812 */ /* 0x000fe200078ec0ff */
[----:B------:R-:W-:Y:S01]  /*395f0*/  ULDC UR12, c[0x0][0x228] ;  /* 0x00008a00000c7ab9 */ /* 0x000fe20000000800 */
[----:B------:R-:W-:-:S07]  /*39600*/  ISETP.LT.AND P1, PT, R5, UR22, !P0 ;  /* 0x0000001605007c0c */ /* 0x000fce000c721270 */
        /* <DEDUP_REMOVED lines=10> */
[----:B-1----:R-:W-:Y:S01]  /*396b0*/  VIADD R32, R32, UR5 ;  /* 0x0000000520207c36 */ /* 0x002fe20008000000 */
[----:B------:R-:W-:Y:S01]  /*396c0*/  LOP3.LUT R234, R234, 0xffffffef, RZ, 0xc0, !PT ;  /* 0xffffffefeaea7812 */ /* 0x000fe200078ec0ff */
[----:B------:R-:W-:Y:S01]  /*396d0*/  ULDC UR5, c[0x0][0x248] ;  /* 0x0000920000057ab9 */ /* 0x000fe20000000800 */
[----:B------:R-:W-:Y:S01]  /*396e0*/  ISETP.LT.AND P3, PT, R3, UR16, !P0 ;  /* 0x0000001003007c0c */ /* 0x000fe2000c761270 */
[----:B------:R-:W-:Y:S01]  /*396f0*/  ULDC UR15, c[0x0][0x248] ;  /* 0x00009200000f7ab9 */ /* 0x000fe20000000800 */
[----:B------:R-:W-:Y:S02]  /*39700*/  ISETP.LT.AND P2, PT, R4, UR21, !P0 ;  /* 0x0000001504007c0c */ /* 0x000fe4000c741270 */
[----:B------:R-:W-:Y:S01]  /*39710*/  ISETP.LT.AND P1, PT, R5, UR25, !P0 ;  /* 0x0000001905007c0c */ /* 0x000fe2000c721270 */
[----:B------:R1:W-:Y:S01]  /*39720*/  STL [R1+0x10d4], R32 ;  /* 0x0010d42001007387 */ /* 0x0003e20000100800 */
[----:B------:R-:W-:-:S07]  /*39730*/  ULDC UR16, c[0x0][0x228] ;  /* 0x00008a0000107ab9 */ /* 0x000fce0000000800 */
[----:B------:R-:W-:Y:S01]  /*39740*/  @P3 LOP3.LUT R234, R234, 0x10, RZ, 0xfc, !PT ;  /* 0x00000010eaea3812 */ /* 0x000fe200078efcff */
[----:B------:R-:W-:-:S03]  /*39750*/  ULDC UR21, c[0x0][0x228] ;  /* 0x00008a0000157ab9 */ /* 0x000fc60000000800 */
[----:B------:R-:W-:-:S04]  /*39760*/  LOP3.LUT R234, R234, 0xfffffff7, RZ, 0xc0, !PT ;  /* 0xfffffff7eaea7812 */ /* 0x000fc800078ec0ff */
[----:B------:R-:W-:Y:S02]  /*39770*/  @P2 LOP3.LUT R234, R234, 0x8, RZ, 0xfc, !PT ;  /* 0x00000008eaea2812 */ /* 0x000fe400078efcff */
[----:B------:R-:W-:Y:S01]  /*39780*/  ISETP.LT.AND P0, PT, R2, UR26, !P0 ;  /* 0x0000001a02007c0c */ /* 0x000fe2000c701270 */
[----:B-1----:R-:W-:Y:S01]  /*39790*/  VIADD R32, R32, UR5 ;  /* 0x0000000520207c36 */ /* 0x002fe20008000000 */
[----:B------:R-:W-:Y:S01]  /*397a0*/  LOP3.LUT R234, R234, 0xfffffffb, RZ, 0xc0, !PT ;  /* 0xfffffffbeaea7812 */ /* 0x000fe200078ec0ff */
[----:B------:R-:W-:Y:S01]  /*397b0*/  ULDC UR26, c[0x0][0x248] ;  /* 0x00009200001a7ab9 */ /* 0x000fe20000000800 */
[----:B------:R-:W-:Y:S02]  /*397c0*/  ULDC UR5, c[0x0][0x228] ;  /* 0x00008a0000057ab9 */ /* 0x000fe40000000800 */
        /* <DEDUP_REMOVED lines=8> */
[----:B------:R-:W-:Y:S01]  /*39850*/  ULDC.64 UR24, c[0x0][0x228] ;  /* 0x00008a0000187ab9 */ /* 0x000fe20000000a00 */
[----:B------:R-:W-:Y:S01]  /*39860*/  ISETP.LT.AND P1, PT, R5, UR39, !P0 ;  /* 0x0000002705007c0c */ /* 0x000fe2000c721270 */
[----:B------:R-:W-:Y:S01]  /*39870*/  ULDC UR39, c[0x0][0x228] ;  /* 0x00008a0000277ab9 */ /* 0x000fe20000000800 */
[----:B------:R-:W-:Y:S01]  /*39880*/  ISETP.LT.AND P3, PT, R3, UR18, !P0 ;  /* 0x0000001203007c0c */ /* 0x000fe2000c761270 */
[----:B------:R-:W-:Y:S01]  /*39890*/  ULDC UR18, c[0x0][0x228] ;  /* 0x00008a0000127ab9 */ /* 0x000fe20000000800 */
[----:B------:R-:W-:-:S07]  /*398a0*/  ISETP.LT.AND P0, PT, R2, UR40, !P0 ;  /* 0x0000002802007c0c */ /* 0x000fce000c701270 */
[----:B------:R-:W-:-:S04]  /*398b0*/  @P2 LOP3.LUT R233, R233, 0x80000000, RZ, 0xfc, !PT ;  /* 0x80000000e9e92812 */ /* 0x000fc800078efcff */
[----:B------:R-:W-:-:S04]  /*398c0*/  LOP3.LUT R233, R233, 0xbfffffff, RZ, 0xc0, !PT ;  /* 0xbfffffffe9e97812 */ /* 0x000fc800078ec0ff */
[----:B------:R-:W-:-:S04]  /*398d0*/  @P1 LOP3.LUT R233, R233, 0x40000000, RZ, 0xfc, !PT ;  /* 0x40000000e9e91812 */ /* 0x000fc800078efcff */
[----:B------:R-:W-:-:S04]  /*398e0*/  LOP3.LUT R233, R233, 0xdfffffff, RZ, 0xc0, !PT ;  /* 0xdfffffffe9e97812 */ /* 0x000fc800078ec0ff */
[----:B------:R-:W-:Y:S02]  /*398f0*/  @P0 LOP3.LUT R233, R233, 0x20000000, RZ, 0xfc, !PT ;  /* 0x20000000e9e90812 */ /* 0x000fe400078efcff */
[----:B------:R-:W-:Y:S01]  /*39900*/  ISETP.GE.AND P0, PT, R6, UR13, PT ;  /* 0x0000000d06007c0c */ /* 0x000fe2000bf06270 */
[----:B-1----:R-:W-:Y:S01]  /*39910*/  VIADD R32, R32, UR10 ;  /* 0x0000000a20207c36 */ /* 0x002fe20008000000 */
[----:B------:R-:W-:Y:S01]  /*39920*/  @P3 LOP3.LUT R234, R234, 0x1, RZ, 0xfc, !PT ;  /* 0x00000001eaea3812 */ /* 0x000fe200078efcff */
[----:B------:R-:W-:Y:S01]  /*39930*/  ULDC UR13, c[0x0][0x248] ;  /* 0x00009200000d7ab9 */ /* 0x000fe20000000800 */
[----:B------:R-:W-:Y:S01]  /*39940*/  ISETP.LT.AND P3, PT, R3, UR22, !P0 ;  /* 0x0000001603007c0c */ /* 0x000fe2000c761270 */
[----:B------:R-:W-:Y:S01]  /*39950*/  ULDC UR22, c[0x0][0x248] ;  /* 0x0000920000167ab9 */ /* 0x000fe20000000800 */
[----:B------:R-:W-:Y:S02]  /*39960*/  ISETP.LT.AND P2, PT, R4, UR38, !P0 ;  /* 0x0000002604007c0c */ /* 0x000fe4000c741270 */
[----:B------:R-:W-:-:S02]  /*39970*/  LOP3.LUT R233, R233, 0xefffffff, RZ, 0xc0, !PT ;  /* 0xefffffffe9e97812 */ /* 0x000fc400078ec0ff */
[----:B------:R-:W-:Y:S01]  /*39980*/  ISETP.LT.AND P1, PT, R5, UR41, !P0 ;  /* 0x0000002905007c0c */ /* 0x000fe2000c721270 */
[----:B------:R1:W-:Y:S01]  /*39990*/  STL [R1+0x1124], R32 ;  /* 0x0011242001007387 */ /* 0x0003e20000100800 */
[----:B------:R-:W-:Y:S01]  /*399a0*/  ULDC UR38, c[0x0][0x248] ;  /* 0x0000920000267ab9 */ /* 0x000fe20000000800 */
[----:B------:R-:W-:-:S04]  /*399b0*/  ULDC UR10, c[0x0][0x228] ;  /* 0x00008a00000a7ab9 */ /* 0x000fc80000000800 */
[----:B------:R-:W-:Y:S01]  /*399c0*/  @P3 LOP3.LUT R233, R233, 0x10000000, RZ, 0xfc, !PT ;  /* 0x10000000e9e93812 */ /* 0x000fe200078efcff */
[----:B------:R-:W-:-:S03]  /*399d0*/  ULDC.64 UR40, c[0x0][0x228] ;  /* 0x00008a0000287ab9 */ /* 0x000fc60000000a00 */
        /* <DEDUP_REMOVED lines=20> */
[----:B------:R-:W-:-:S04]  /*39b20*/  @P3 LOP3.LUT R233, R233, 0x1000000, RZ, 0xfc, !PT ;  /* 0x01000000e9e93812 */ /* 0x000fc800078efcff */
[----:B------:R-:W-:-:S04]  /*39b30*/  LOP3.LUT R233, R233, 0xff7fffff, RZ, 0xc0, !PT ;  /* 0xff7fffffe9e97812 */ /* 0x000fc800078ec0ff */
[----:B------:R-:W-:Y:S02]  /*39b40*/  @P2 LOP3.LUT R233, R233, 0x800000, RZ, 0xfc, !PT ;  /* 0x00800000e9e92812 */ /* 0x000fe400078efcff */
[----:B------:R-:W-:Y:S02]  /*39b50*/  ISETP.LT.AND P0, PT, R2, UR47, !P0 ;  /* 0x0000002f02007c0c */ /* 0x000fe4000c701270 */
[----:B------:R-:W-:Y:S01]  /*39b60*/  LOP3.LUT R233, R233, 0xffbfffff, RZ, 0xc0, !PT ;  /* 0xffbfffffe9e97812 */ /* 0x000fe200078ec0ff */
[----:B-1----:R-:W-:Y:S01]  /*39b70*/  VIADD R32, R32, UR11 ;  /* 0x0000000b20207c36 */ /* 0x002fe20008000000 */
[----:B------:R-:W-:Y:S02]  /*39b80*/  ULDC UR11, c[0x0][0x228] ;  /* 0x00008a00000b7ab9 */ /* 0x000fe40000000800 */
[----:B------:R-:W-:Y:S02]  /*39b90*/  @P1 LOP3.LUT R233, R233, 0x400000, RZ, 0xfc, !PT ;  /* 0x00400000e9e91812 */ /* 0x000fe400078efcff */
[----:B------:R1:W-:Y:S02]  /*39ba0*/  STL [R1+0x118c], R32 ;  /* 0x00118c2001007387 */ /* 0x0003e40000100800 */
[----:B------:R-:W-:-:S04]  /*39bb0*/  LOP3.LUT R233, R233, 0xffdfffff, RZ, 0xc0, !PT ;  /* 0xffdfffffe9e97812 */ /* 0x000fc800078ec0ff */
[----:B------:R-:W-:Y:S01]  /*39bc0*/  @P0 LOP3.LUT R233, R233, 0x200000, RZ, 0xfc, !PT ;  /* 0x00200000e9e90812 */ /* 0x000fe200078efcff */
[----:B-1----:R-:W-:Y:S01]  /*39bd0*/  VIADD R32, R32, UR13 ;  /* 0x0000000d20207c36 */ /* 0x002fe20008000000 */
[----:B------:R-:W-:Y:S01]  /*39be0*/  ISETP.GE.AND P0, PT, R16, UR19, PT ;  /* 0x0000001310007c0c */ /* 0x000fe2000bf06270 */
[----:B------:R-:W-:Y:S01]  /*39bf0*/  ULDC UR13, c[0x0][0x248] ;  /* 0x00009200000d7ab9 */ /* 0x000fe20000000800 */
[----:B------:R-:W-:Y:S01]  /*39c00*/  LOP3.LUT R233, R233, 0xffefffff, RZ, 0xc0, !PT ;  /* 0xffefffffe9e97812 */ /* 0x000fe200078ec0ff */
[----:B------:R-:W-:Y:S01]  /*39c10*/  VIADD R6, R32, UR28 ;  /* 0x0000001c20067c36 */ /* 0x000fe20008000000 */
[----:B------:R-:W-:Y:S01]  /*39c20*/  ULDC.64 UR28, c[0x0][0x228] ;  /* 0x00008a00001c7ab9 */ /* 0x000fe20000000a00 */
[----:B------:R-:W-:Y:S01]  /*39c30*/  STL [R1+0x11e8], R32 ;  /* 0x0011e82001007387 */ /* 0x000fe20000100800 */
[----:B------:R-:W-:Y:S01]  /*39c40*/  ISETP.LT.AND P3, PT, R3, UR28, !P0 ;  /* 0x0000001c03007c0c */ /* 0x000fe2000c761270 */
[----:B------:R-:W-:Y:S01]  /*39c50*/  ULDC UR19, c[0x0][0x248] ;  /* 0x0000920000137ab9 */ /* 0x000fe20000000800 */
[----:B------:R-:W-:-:S02]  /*39c60*/  ISETP.LT.AND P2, PT, R4, UR46, !P0 ;  /* 0x0000002e04007c0c */ /* 0x000fc4000c741270 */
[----:B------:R-:W-:Y:S01]  /*39c70*/  ISETP.LT.AND P1, PT, R5, UR27, !P0 ;  /* 0x0000001b05007c0c */ /* 0x000fe2000c721270 */
[----:B------:R1:W-:Y:S08]  /*39c80*/  STL [R1+0x11ec], R6 ;  /* 0x0011ec0601007387 */ /* 0x0003f00000100800 */
        /* <DEDUP_REMOVED lines=12> */
[----:B------:R-:W-:-:S04]  /*39d50*/  ISETP.GE.AND P0, PT, R17, UR23, PT ;  /* 0x0000001711007c0c */ /* 0x000fc8000bf06270 */
[----:B------:R-:W-:Y:S02]  /*39d60*/  ISETP.LT.AND P3, PT, R3, UR30, !P0 ;  /* 0x0000001e03007c0c */ /* 0x000fe4000c761270 */
[----:B------:R-:W-:Y:S01]  /*39d70*/  ISETP.LT.AND P2, PT, R4, UR59, !P0 ;  /* 0x0000003b04007c0c */ /* 0x000fe2000c741270 */
[----:B------:R1:W-:Y:S01]  /*39d80*/  STL [R1+0x1238], R6 ;  /* 0x0012380601007387 */ /* 0x0003e20000100800 */
[----:B------:R-:W-:Y:S01]  /*39d90*/  LOP3.LUT R233, R233, 0xfffeffff, RZ, 0xc0, !PT ;  /* 0xfffeffffe9e97812 */ /* 0x000fe200078ec0ff */
[----:B------:R-:W-:Y:S01]  /*39da0*/  ULDC UR59, c[0x0][0x228] ;  /* 0x00008a00003b7ab9 */ /* 0x000fe20000000800 */
[----:B------:R-:W-:Y:S01]  /*39db0*/  ISETP.LT.AND P1, PT, R5, UR50, !P0 ;  /* 0x0000003205007c0c */ /* 0x000fe2000c721270 */
[----:B------:R-:W-:-:S06]  /*39dc0*/  ULDC UR50, c[0x0][0x248] ;  /* 0x0000920000327ab9 */ /* 0x000fcc0000000800 */
[----:B------:R-:W-:-:S04]  /*39dd0*/  @P3 LOP3.LUT R233, R233, 0x10000, RZ, 0xfc, !PT ;  /* 0x00010000e9e93812 */ /* 0x000fc800078efcff */
[----:B------:R-:W-:-:S04]  /*39de0*/  LOP3.LUT R233, R233, 0xffff7fff, RZ, 0xc0, !PT ;  /* 0xffff7fffe9e97812 */ /* 0x000fc800078ec0ff */
[----:B------:R-:W-:Y:S02]  /*39df0*/  @P2 LOP3.LUT R233, R233, 0x8000, RZ, 0xfc, !PT ;  /* 0x00008000e9e92812 */ /* 0x000fe400078efcff */
[----:B------:R-:W-:Y:S01]  /*39e00*/  ISETP.LT.AND P0, PT, R2, UR51, !P0 ;  /* 0x0000003302007c0c */ /* 0x000fe2000c701270 */
[----:B-1----:R-:W-:Y:S01]  /*39e10*/  VIADD R6, R6, UR22 ;  /* 0x0000001606067c36 */ /* 0x002fe20008000000 */
[----:B------:R-:W-:Y:S01]  /*39e20*/  LOP3.LUT R233, R233, 0xffffbfff, RZ, 0xc0, !PT ;  /* 0xffffbfffe9e97812 */ /* 0x000fe200078ec0ff */
[----:B------:R-:W-:Y:S01]  /*39e30*/  ULDC.64 UR22, c[0x0][0x228] ;  /* 0x00008a0000167ab9 */ /* 0x000fe20000000a00 */
[----:B------:R-:W-:Y:S02]  /*39e40*/  ULDC UR51, c[0x0][0x248] ;  /* 0x0000920000337ab9 */ /* 0x000fe40000000800 */
[----:B------:R-:W-:-:S04]  /*39e50*/  @P1 LOP3.LUT R233, R233, 0x4000, RZ, 0xfc, !PT ;  /* 0x00004000e9e91812 */ /* 0x000fc800078efcff */
[----:B------:R-:W-:-:S04]  /*39e60*/  LOP3.LUT R233, R233, 0xffffdfff, RZ, 0xc0, !PT ;  /* 0xffffdfffe9e97812 */ /* 0x000fc800078ec0ff */
[----:B------:R-:W-:Y:S02]  /*39e70*/  @P0 LOP3.LUT R233, R233, 0x2000, RZ, 0xfc, !PT ;  /* 0x00002000e9e90812 */ /* 0x000fe400078efcff */
[----:B------:R-:W-:-:S04]  /*39e80*/  ISETP.GE.AND P0, PT, R18, UR25, PT ;  /* 0x0000001912007c0c */ /* 0x000fc8000bf06270 */
[----:B------:R-:W-:Y:S02]  /*39e90*/  ISETP.LT.AND P3, PT, R3, UR36, !P0 ;  /* 0x0000002403007c0c */ /* 0x000fe4000c761270 */
        /* <DEDUP_REMOVED lines=15> */
[----:B------:R1:W-:Y:S01]  /*39f90*/  STL [R1+0x123c], R6 ;  /* 0x00123c0601007387 */ /* 0x0003e20000100800 */
[----:B------:R-:W-:Y:S01]  /*39fa0*/  LOP3.LUT R233, R233, 0xfffffeff, RZ, 0xc0, !PT ;  /* 0xfffffeffe9e97812 */ /* 0x000fe200078ec0ff */
[----:B------:R-:W-:Y:S01]  /*39fb0*/  ULDC.64 UR28, c[0x0][0x228] ;  /* 0x00008a00001c7ab9 */ /* 0x000fe20000000a00 */
[----:B------:R-:W-:Y:S02]  /*39fc0*/  ISETP.LT.AND P3, PT, R3, UR40, !P0 ;  /* 0x0000002803007c0c */ /* 0x000fe4000c761270 */
[----:B------:R-:W-:Y:S01]  /*39fd0*/  ISETP.LT.AND P2, PT, R4, UR33, !P0 ;  /* 0x0000002104007c0c */ /* 0x000fe2000c741270 */
[----:B------:R-:W-:Y:S01]  /*39fe0*/  ULDC UR33, c[0x0][0x228] ;  /* 0x00008a0000217ab9 */ /* 0x000fe20000000800 */
[----:B------:R-:W-:Y:S01]  /*39ff0*/  ISETP.LT.AND P1, PT, R5, UR34, !P0 ;  /* 0x0000002205007c0c */ /* 0x000fe2000c721270 */
[----:B------:R-:W-:-:S08]  /*3a000*/  ULDC UR34, c[0x0][0x228] ;  /* 0x00008a0000227ab9 */ /* 0x000fd00000000800 */
        /* <DEDUP_REMOVED lines=30> */
[----:B-1----:R-:W-:Y:S01]  /*3a1f0*/  VIADD R6, R6, UR26 ;  /* 0x0000001a06067c36 */ /* 0x002fe20008000000 */
[----:B------:R-:W-:Y:S01]  /*3a200*/  ULDC.64 UR26, c[0x0][0x228] ;  /* 0x00008a00001a7ab9 */ /* 0x000fe20000000a00 */
[----:B------:R-:W-:Y:S01]  /*3a210*/  LOP3.LUT R233, R233, 0xfffffffe, RZ, 0xc0, !PT ;  /* 0xfffffffee9e97812 */ /* 0x000fe200078ec0ff */
[----:B------:R-:W-:Y:S01]  /*3a220*/  ULDC.64 UR36, c[0x0][0x228] ;  /* 0x00008a0000247ab9 */ /* 0x000fe20000000a00 */
[----:B------:R-:W-:Y:S02]  /*3a230*/  ISETP.LT.AND P2, PT, R4, UR39, !P0 ;  /* 0x0000002704007c0c */ /* 0x000fe4000c741270 */
        /* <DEDUP_REMOVED lines=11> */
[----:B------:R1:W-:Y:S01]  /*3a2f0*/  STL [R1+0x12bc], R6 ;  /* 0x0012bc0601007387 */ /* 0x0003e20000100800 */
[----:B------:R-:W-:Y:S01]  /*3a300*/  @P3 LOP3.LUT R233, R233, 0x1, RZ, 0xfc, !PT ;  /* 0x00000001e9e93812 */ /* 0x000fe200078efcff */
[----:B------:R-:W-:Y:S01]  /*3a310*/  ULDC.64 UR40, c[0x0][0x228] ;  /* 0x00008a0000287ab9 */ /* 0x000fe20000000a00 */
[----:B------:R-:W-:Y:S02]  /*3a320*/  ISETP.LT.AND P3, PT, R3, UR28, !P0 ;  /* 0x0000001c03007c0c */ /* 0x000fe4000c761270 */
[----:B------:R-:W-:Y:S01]  /*3a330*/  ISETP.LT.AND P2, PT, R4, UR59, !P0 ;  /* 0x0000003b04007c0c */ /* 0x000fe2000c741270 */
[----:B------:R-:W-:Y:S01]  /*3a340*/  ULDC UR59, c[0x0][0x228] ;  /* 0x00008a00003b7ab9 */ /* 0x000fe20000000800 */
[----:B------:R-:W-:-:S02]  /*3a350*/  LOP3.LUT R232, R232, 0xefffffff, RZ, 0xc0, !PT ;  /* 0xefffffffe8e87812 */ /* 0x000fc400078ec0ff */
[----:B------:R-:W-:-:S07]  /*3a360*/  ISETP.LT.AND P1, PT, R5, UR43, !P0 ;  /* 0x0000002b05007c0c */ /* 0x000fce000c721270 */
[----:B------:R-:W-:-:S04]  /*3a370*/  @P3 LOP3.LUT R232, R232, 0x10000000, RZ, 0xfc, !PT ;  /* 0x10000000e8e83812 */ /* 0x000fc800078efcff */
[----:B------:R-:W-:-:S04]  /*3a380*/  LOP3.LUT R232, R232, 0xf7ffffff, RZ, 0xc0, !PT ;  /* 0xf7ffffffe8e87812 */ /* 0x000fc800078ec0ff */
[----:B------:R-:W-:Y:S02]  /*3a390*/  @P2 LOP3.LUT R232, R232, 0x8000000, RZ, 0xfc, !PT ;  /* 0x08000000e8e82812 */ /* 0x000fe400078efcff */
[----:B------:R-:W-:Y:S01]  /*3a3a0*/  ISETP.LT.AND P0, PT, R2, UR54, !P0 ;  /* 0x0000003602007c0c */ /* 0x000fe2000c701270 */
[----:B-1----:R-:W-:Y:S01]  /*3a3b0*/  VIADD R6, R6, UR32 ;  /* 0x0000002006067c36 */ /* 0x002fe20008000000 */
[----:B------:R-:W-:Y:S01]  /*3a3c0*/  LOP3.LUT R232, R232, 0xfbffffff, RZ, 0xc0, !PT ;  /* 0xfbffffffe8e87812 */ /* 0x000fe200078ec0ff */
[----:B------:R-:W-:Y:S01]  /*3a3d0*/  ULDC.64 UR32, c[0x0][0x228] ;  /* 0x00008a0000207ab9 */ /* 0x000fe20000000a00 */
[----:B------:R-:W-:Y:S01]  /*3a3e0*/  VIADD R31, R0, 0x43 ;  /* 0x00000043001f7836 */ /* 0x000fe20000000000 */
[----:B------:R-:W-:Y:S01]  /*3a3f0*/  ULDC.64 UR54, c[0x0][0x228] ;  /* 0x00008a0000367ab9 */ /* 0x000fe20000000a00 */
        /* <DEDUP_REMOVED lines=16> */
[----:B------:R-:W-:Y:S02]  /*3a500*/  @P2 LOP3.LUT R232, R232, 0x400000, RZ, 0xfc, !PT ;  /* 0x00400000e8e82812 */ /* 0x000fe400078efcff */
[----:B------:R-:W-:Y:S02]  /*3a510*/  ISETP.GE.AND P0, PT, R24, UR27, PT ;  /* 0x0000001b18007c0c */ /* 0x000fe4000bf06270 */
[----:B------:R-:W-:-:S04]  /*3a520*/  LOP3.LUT R232, R232, 0xffdfffff, RZ, 0xc0, !PT ;  /* 0xffdfffffe8e87812 */ /* 0x000fc800078ec0ff */
[----:B------:R-:W-:Y:S02]  /*3a530*/  @P1 LOP3.LUT R232, R232, 0x200000, RZ, 0xfc, !PT ;  /* 0x00200000e8e81812 */ /* 0x000fe400078efcff */
[----:B------:R-:W-:Y:S02]  /*3a540*/  ISETP.LT.AND P1, PT, R3, UR32, !P0 ;  /* 0x0000002003007c0c */ /* 0x000fe4000c721270 */
[----:B------:R-:W-:Y:S02]  /*3a550*/  ISETP.LT.AND P3, PT, R4, UR26, !P0 ;  /* 0x0000001a04007c0c */ /* 0x000fe4000c761270 */
[----:B------:R-:W-:Y:S02]  /*3a560*/  LOP3.LUT R232, R232, 0xffefffff, RZ, 0xc0, !PT ;  /* 0xffefffffe8e87812 */ /* 0x000fe400078ec0ff */
[----:B------:R-:W-:-:S07]  /*3a570*/  ISETP.LT.AND P2, PT, R5, UR24, !P0 ;  /* 0x0000001805007c0c */ /* 0x000fce000c741270 */
[----:B------:R-:W-:-:S04]  /*3a580*/  @P1 LOP3.LUT R232, R232, 0x100000, RZ, 0xfc, !PT ;  /* 0x00100000e8e81812 */ /* 0x000fc800078efcff */
[----:B------:R-:W-:-:S04]  /*3a590*/  LOP3.LUT R232, R232, 0xfff7ffff, RZ, 0xc0, !PT ;  /* 0xfff7ffffe8e87812 */ /* 0x000fc800078ec0ff */
[----:B------:R-:W-:Y:S02]  /*3a5a0*/  @P3 LOP3.LUT R232, R232, 0x80000, RZ, 0xfc, !PT ;  /* 0x00080000e8e83812 */ /* 0x000fe400078efcff */
[----:B------:R-:W-:Y:S02]  /*3a5b0*/  ISETP.LT.AND P1, PT, R2, UR59, !P0 ;  /* 0x0000003b02007c0c */ /* 0x000fe4000c721270 */
        /* <DEDUP_REMOVED lines=27> */
[----:B------:R-:W-:Y:S01]  /*3a770*/  @P2 LOP3.LUT R232, R232, 0x400, RZ, 0xfc, !PT ;  /* 0x00000400e8e82812 */ /* 0x000fe200078efcff */
[----:B------:R1:W-:Y:S01]  /*3a780*/  STL [R1+0x1328], R6 ;  /* 0x0013280601007387 */ /* 0x0003e20000100800 */
[----:B------:R-:W-:Y:S02]  /*3a790*/  ISETP.GE.AND P0, PT, R27, UR33, PT ;  /* 0x000000211b007c0c */ /* 0x000fe4000bf06270 */
[----:B------:R-:W-:-:S04]  /*3a7a0*/  LOP3.LUT R232, R232, 0xfffffdff, RZ, 0xc0, !PT ;  /* 0xfffffdffe8e87812 */ /* 0x000fc800078ec0ff */
[----:B------:R-:W-:Y:S01]  /*3a7b0*/  @P1 LOP3.LUT R232, R232, 0x200, RZ, 0xfc, !PT ;  /* 0x00000200e8e81812 */ /* 0x000fe200078efcff */
[----:B-1----:R-:W-:Y:S01]  /*3a7c0*/  VIADD R6, R6, UR38 ;  /* 0x0000002606067c36 */ /* 0x002fe20008000000 */
[----:B------:R-:W-:Y:S02]  /*3a7d0*/  ULDC.64 UR38, c[0x0][0x228] ;  /* 0x00008a0000267ab9 */ /* 0x000fe40000000a00 */
        /* <DEDUP_REMOVED lines=24> */
[----:B------:R-:W-:Y:S02]  /*3a960*/  LOP3.LUT R232, R232, 0xfffffffd, RZ, 0xc0, !PT ;  /* 0xfffffffde8e87812 */ /* 0x000fe400078ec0ff */
[----:B------:R-:W-:Y:S02]  /*3a970*/  ISETP.LT.AND P3, PT, R4, UR20, !P0 ;  /* 0x0000001404007c0c */ /* 0x000fe4000c761270 */
[----:B------:R-:W-:Y:S02]  /*3a980*/  @P1 LOP3.LUT R232, R232, 0x2, RZ, 0xfc, !PT ;  /* 0x00000002e8e81812 */ /* 0x000fe400078efcff */
[----:B------:R-:W-:-:S02]  /*3a990*/  ISETP.LT.AND P1, PT, R3, UR40, !P0 ;  /* 0x0000002803007c0c */ /* 0x000fc4000c721270 */
[----:B------:R-:W-:Y:S02]  /*3a9a0*/  ISETP.LT.AND P2, PT, R5, UR16, !P0 ;  /* 0x0000001005007c0c */ /* 0x000fe4000c741270 */
[----:B------:R-:W-:Y:S01]  /*3a9b0*/  LOP3.LUT R232, R232, 0xfffffffe, RZ, 0xc0, !PT ;  /* 0xfffffffee8e87812 */ /* 0x000fe200078ec0ff */
[----:B------:R1:W-:Y:S04]  /*3a9c0*/  STL [R1+0x132c], R6 ;  /* 0x00132c0601007387 */ /* 0x0003e80000100800 */
[----:B------:R-:W-:-:S04]  /*3a9d0*/  @P3 LOP3.LUT R220, R220, 0x20000000, RZ, 0xfc, !PT ;  /* 0x20000000dcdc3812 */ /* 0x000fc800078efcff */
[----:B------:R-:W-:Y:S01]  /*3a9e0*/  @P1 LOP3.LUT R232, R232, 0x1, RZ, 0xfc, !PT ;  /* 0x00000001e8e81812 */ /* 0x000fe200078efcff */
[----:B-1----:R-:W-:Y:S01]  /*3a9f0*/  VIADD R6, R6, UR42 ;  /* 0x0000002a06067c36 */ /* 0x002fe20008000000 */
[----:B------:R-:W-:Y:S01]  /*3aa00*/  ISETP.LT.AND P1, PT, R2, UR15, !P0 ;  /* 0x0000000f02007c0c */ /* 0x000fe2000c721270 */
[----:B------:R-:W-:Y:S01]  /*3aa10*/  ULDC.64 UR42, c[0x0][0x228] ;  /* 0x00008a00002a7ab9 */ /* 0x000fe20000000a00 */
[----:B------:R-:W-:Y:S02]  /*3aa20*/  LOP3.LUT R220, R220, 0xefffffff, RZ, 0xc0, !PT ;  /* 0xefffffffdcdc7812 */ /* 0x000fe400078ec0ff */
[----:B------:R1:W-:Y:S01]  /*3aa30*/  STL [R1+0x1390], R6 ;  /* 0x0013900601007387 */ /* 0x0003e20000100800 */
[----:B------:R-:W-:Y:S02]  /*3aa40*/  ISETP.GE.AND P0, PT, R30, UR39, PT ;  /* 0x000000271e007c0c */ /* 0x000fe4000bf06270 */
[----:B------:R-:W-:Y:S02]  /*3aa50*/  @P2 LOP3.LUT R220, R220, 0x10000000, RZ, 0xfc, !PT ;  /* 0x10000000dcdc2812 */ /* 0x000fe400078efcff */
[----:B------:R-:W-:Y:S01]  /*3aa60*/  ISETP.LT.AND P3, PT, R3, UR42, !P0 ;  /* 0x0000002a03007c0c */ /* 0x000fe2000c761270 */
[----:B-1----:R-:W-:Y:S01]  /*3aa70*/  VIADD R6, R6, UR19 ;  /* 0x0000001306067c36 */ /* 0x002fe20008000000 */
[----:B------:R-:W-:-:S04]  /*3aa80*/  LOP3.LUT R220, R220, 0xf7ffffff, RZ, 0xc0, !PT ;  /* 0xf7ffffffdcdc7812 */ /* 0x000fc800078ec0ff */
[----:B------:R1:W-:Y:S01]  /*3aa90*/  STL [R1+0x1394], R6 ;  /* 0x0013940601007387 */ /* 0x0003e20000100800 */
[----:B------:R-:W-:Y:S02]  /*3aaa0*/  @P1 LOP3.LUT R220, R220, 0x8000000, RZ, 0xfc, !PT ;  /* 0x08000000dcdc1812 */ /* 0x000fe400078efcff */
[----:B------:R-:W-:Y:S01]  /*3aab0*/  ISETP.LT.AND P2, PT, R4, UR21, !P0 ;  /* 0x0000001504007c0c */ /* 0x000fe2000c741270 */
[----:B-1----:R-:W-:Y:S01]  /*3aac0*/  VIADD R6, R6, UR17 ;  /* 0x0000001106067c36 */ /* 0x002fe20008000000 */
[----:B------:R-:W-:-:S04]  /*3aad0*/  LOP3.LUT R220, R220, 0xfbffffff, RZ, 0xc0, !PT ;  /* 0xfbffffffdcdc7812 */ /* 0x000fc800078ec0ff */
[----:B------:R1:W-:Y:S01]  /*3aae0*/  STL [R1+0x13f0], R6 ;  /* 0x0013f00601007387 */ /* 0x0003e20000100800 */
[----:B------:R-:W-:Y:S01]  /*3aaf0*/  @P3 LOP3.LUT R220, R220, 0x4000000, RZ, 0xfc, !PT ;  /* 0x04000000dcdc3812 */ /* 0x000fe200078efcff */
[----:B-1----:R-:W-:Y:S01]  /*3ab00*/  VIADD R6, R6, UR13 ;  /* 0x0000000d06067c36 */ /* 0x002fe20008000000 */
[----:B------:R-:W-:-:S04]  /*3ab10*/  ISETP.LT.AND P1, PT, R5, UR18, !P0 ;  /* 0x0000001205007c0c */ /* 0x000fc8000c721270 */
[----:B------:R1:W-:Y:S01]  /*3ab20*/  STL [R1+0x13f4], R6 ;  /* 0x0013f40601007387 */ /* 0x0003e20000100800 */
[----:B------:R-:W-:Y:S01]  /*3ab30*/  LOP3.LUT R220, R220, 0xfdffffff, RZ, 0xc0, !PT ;  /* 0xfdffffffdcdc7812 */ /* 0x000fe200078ec0ff */
[----:B-1----:R-:W-:-:S03]  /*3ab40*/  VIADD R6, R6, UR48 ;  /* 0x0000003006067c36 */ /* 0x002fc60008000000 */
[----:B------:R-:W-:Y:S02]  /*3ab50*/  @P2 LOP3.LUT R220, R220, 0x2000000, RZ, 0xfc, !PT ;  /* 0x02000000dcdc2812 */ /* 0x000fe400078efcff */
[----:B------:R1:W-:Y:S02]  /*3ab60*/  STL [R1+0x1458], R6 ;  /* 0x0014580601007387 */ /* 0x0003e40000100800 */
[----:B------:R-:W-:Y:S02]  /*3ab70*/  LOP3.LUT R220, R220, 0xfeffffff, RZ, 0xc0, !PT ;  /* 0xfeffffffdcdc7812 */ /* 0x000fe400078ec0ff */
[----:B------:R-:W-:Y:S01]  /*3ab80*/  ISETP.LT.AND P0, PT, R2, UR11, !P0 ;  /* 0x0000000b02007c0c */ /* 0x000fe2000c701270 */
[----:B-1----:R-:W-:Y:S01]  /*3ab90*/  VIADD R6, R6, UR49 ;  /* 0x0000003106067c36 */ /* 0x002fe20008000000 */
[----:B------:R-:W-:-:S04]  /*3aba0*/  @P1 LOP3.LUT R220, R220, 0x1000000, RZ, 0xfc, !PT ;  /* 0x01000000dcdc1812 */ /* 0x000fc800078efcff */
[----:B------:R1:W-:Y:S01]  /*3abb0*/  STL [R1+0x145c], R6 ;  /* 0x00145c0601007387 */ /* 0x0003e20000100800 */
[----:B------:R-:W-:Y:S01]  /*3abc0*/  ISETP.GE.AND P1, PT, R117, UR23, PT ;  /* 0x0000001775007c0c */ /* 0x000fe2000bf26270 */
[----:B-1----:R-:W-:-:S03]  /*3abd0*/  VIADD R6, R6, UR50 ;  /* 0x0000003206067c36 */ /* 0x002fc60008000000 */
[----:B------:R-:W-:Y:S02]  /*3abe0*/  ISETP.LT.AND P4, PT, R5, UR8, !P1 ;  /* 0x0000000805007c0c */ /* 0x000fe4000cf81270 */
[----:B------:R1:W-:Y:S01]  /*3abf0*/  STL [R1+0x14c0], R6 ;  /* 0x0014c00601007387 */ /* 0x0003e20000100800 */
[----:B------:R-:W-:Y:S01]  /*3ac00*/  LOP3.LUT R220, R220, 0xff7fffff, RZ, 0xc0, !PT ;  /* 0xff7fffffdcdc7812 */ /* 0x000fe200078ec0ff */
[----:B-1----:R-:W-:-:S03]  /*3ac10*/  VIADD R6, R6, UR51 ;  /* 0x0000003306067c36 */ /* 0x002fc60008000000 */
[----:B------:R-:W-:Y:S02]  /*3ac20*/  @P0 LOP3.LUT R220, R220, 0x800000, RZ, 0xfc, !PT ;  /* 0x00800000dcdc0812 */ /* 0x000fe400078efcff */
[----:B------:R1:W-:Y:S02]  /*3ac30*/  STL [R1+0x14c4], R6 ;  /* 0x0014c40601007387 */ /* 0x0003e40000100800 */
[----:B------:R-:W-:Y:S01]  /*3ac40*/  LOP3.LUT R220, R220, 0x7fffffff, RZ, 0xc0, !PT ;  /* 0x7fffffffdcdc7812 */ /* 0x000fe200078ec0ff */
[----:B-1----:R-:W-:Y:S01]  /*3ac50*/  VIADD R6, R6, UR52 ;  /* 0x0000003406067c36 */ /* 0x002fe20008000000 */
[----:B------:R-:W-:-:S04]  /*3ac60*/  ISETP.GE.AND P0, PT, R31, UR47, PT ;  /* 0x0000002f1f007c0c */ /* 0x000fc8000bf06270 */
[----:B------:R1:W-:Y:S01]  /*3ac70*/  STL [R1+0x20b0], R6 ;  /* 0x0020b00601007387 */ /* 0x0003e20000100800 */
[----:B------:R-:W-:Y:S02]  /*3ac80*/  ISETP.LT.AND P3, PT, R2, UR6, !P1 ;  /* 0x0000000602007c0c */ /* 0x000fe4000cf61270 */
[----:B------:R-:W-:Y:S02]  /*3ac90*/  @P4 LOP3.LUT R220, R220, 0x80000000, RZ, 0xfc, !PT ;  /* 0x80000000dcdc4812 */ /* 0x000fe400078efcff */
[----:B------:R-:W-:Y:S02]  /*3aca0*/  ISETP.LT.AND P2, PT, R3, UR54, !P0 ;  /* 0x0000003603007c0c */ /* 0x000fe4000c741270 */
[----:B------:R-:W-:Y:S01]  /*3acb0*/  LOP3.LUT R220, R220, 0xffbfffff, RZ, 0xc0, !PT ;  /* 0xffbfffffdcdc7812 */ /* 0x000fe200078ec0ff */
[----:B0-----:R-:W-:-:S03]  /*3acc0*/  IMAD.SHL.U32 R171, R170, 0x10, RZ ;  /* 0x00000010aaab7824 */ /* 0x001fc600078e00ff */
[----:B------:R-:W-:Y:S01]  /*3acd0*/  LOP3.LUT R220, R220, 0xbfffffff, RZ, 0xc0, !PT ;  /* 0xbfffffffdcdc7812 */ /* 0x000fe200078ec0ff */
[----:B------:R-:W-:-:S03]  /*3ace0*/  IMAD.SHL.U32 R170, R170, 0x40, RZ ;  /* 0x00000040aaaa7824 */ /* 0x000fc600078e00ff */
[----:B------:R-:W-:Y:S02]  /*3acf0*/  @P3 LOP3.LUT R220, R220, 0x40000000, RZ, 0xfc, !PT ;  /* 0x40000000dcdc3812 */ /* 0x000fe400078efcff */
[----:B------:R-:W-:Y:S02]  /*3ad00*/  LOP3.LUT R171, R171, 0xf0, RZ, 0xc0, !PT ;  /* 0x000000f0abab7812 */ /* 0x000fe400078ec0ff */
[----:B------:R-:W-:Y:S02]  /*3ad10*/  LOP3.LUT R170, R170, 0x400, RZ, 0xc0, !PT ;  /* 0x00000400aaaa7812 */ /* 0x000fe400078ec0ff */
[----:B------:R-:W-:Y:S02]  /*3ad20*/  ISETP.GE.AND P6, PT, R2, UR22, PT ;  /* 0x0000001602007c0c */ /* 0x000fe4000bfc6270 */
[----:B------:R-:W-:Y:S01]  /*3ad30*/  @P2 LOP3.LUT R220, R220, 0x400000, RZ, 0xfc, !PT ;  /* 0x00400000dcdc2812 */ /* 0x000fe200078efcff */
[----:B------:R-:W2:Y:S01]  /*3ad40*/  LDL.LU R211, [R1+0x48] ;  /* 0x0000480001d37983 */ /* 0x000ea20000300800 */
[----:B------:R-:W-:Y:S01]  /*3ad50*/  IADD3 R7, R170, UR4, R171 ;  /* 0x00000004aa077c10 */ /* 0x000fe2000fffe0ab */
[----:B------:R-:W-:Y:S01]  /*3ad60*/  ULDC.64 UR52, c[0x0][0x228] ;  /* 0x00008a0000347ab9 */ /* 0x000fe20000000a00 */
[----:B------:R-:W-:Y:S01]  /*3ad70*/  ULDC.64 UR38, c[0x0][0x228] ;  /* 0x00008a0000267ab9 */ /* 0x000fe20000000a00 */
[----:B------:R-:W2:Y:S01]  /*3ad80*/  LDL.LU R209, [R1+0x474] ;  /* 0x0004740001d17983 */ /* 0x000ea20000300800 */
[----:B------:R-:W-:Y:S01]  /*3ad90*/  ULDC.64 UR32, c[0x0][0x228] ;  /* 0x00008a0000207ab9 */ /* 0x000fe20000000a00 */
[----:B-1----:R-:W0:Y:S01]  /*3ada0*/  S2R R6, SR_TID.X ;  /* 0x0000000000067919 */ /* 0x002e220000002100 */
[----:B------:R-:W-:Y:S01]  /*3adb0*/  BAR.SYNC.DEFER_BLOCKING 0x0 ;  /* 0x0000000000007b1d */ /* 0x000fe20000010000 */
[----:B------:R-:W-:-:S05]  /*3adc0*/  LOP3.LUT R222, R222, 0xffffdfff, RZ, 0xc0, !PT ;  /* 0xffffdfffdede7812 */ /* 0x000fca00078ec0ff */
[----:B------:R-:W-:Y:S01]  /*3add0*/  ULDC.64 UR30, c[0x0][0x228] ;  /* 0x00008a00001e7ab9 */ /* 0x000fe20000000a00 */
[----:B------:R-:W-:Y:S01]  /*3ade0*/  ULDC.64 UR26, c[0x0][0x228] ;  /* 0x00008a00001a7ab9 */ /* 0x000fe20000000a00 */
[----:B------:R-:W3:Y:S01]  /*3adf0*/  LDL.LU R210, [R1+0x44] ;  /* 0x0000440001d27983 */ /* 0x000ee20000300800 */
[----:B------:R-:W-:Y:S01]  /*3ae00*/  ULDC.64 UR50, c[0x0][0x228] ;  /* 0x00008a0000327ab9 */ /* 0x000fe20000000a00 */
[----:B------:R-:W-:Y:S01]  /*3ae10*/  ULDC.64 UR24, c[0x0][0x228] ;  /* 0x00008a0000187ab9 */ /* 0x000fe20000000a00 */
[----:B------:R-:W-:Y:S01]  /*3ae20*/  ULDC.64 UR36, c[0x0][0x228] ;  /* 0x00008a0000247ab9 */ /* 0x000fe20000000a00 */
[----:B------:R-:W3:Y:S01]  /*3ae30*/  LDL.LU R208, [R1+0x4b0] ;  /* 0x0004b00001d07983 */ /* 0x000ee20000300800 */
[----:B------:R-:W-:Y:S01]  /*3ae40*/  ULDC.64 UR34, c[0x0][0x228] ;  /* 0x00008a0000227ab9 */ /* 0x000fe20000000a00 */
[----:B------:R-:W-:Y:S01]  /*3ae50*/  ULDC.64 UR28, c[0x0][0x228] ;  /* 0x00008a00001c7ab9 */ /* 0x000fe20000000a00 */
[----:B------:R-:W-:Y:S01]  /*3ae60*/  ULDC.64 UR22, c[0x0][0x228] ;  /* 0x00008a0000167ab9 */ /* 0x000fe20000000a00 */
[----:B------:R-:W4:Y:S01]  /*3ae70*/  LDL.LU R199, [R1+0x2c] ;  /* 0x00002c0001c77983 */ /* 0x000f220000300800 */
[----:B------:R-:W-:Y:S01]  /*3ae80*/  ULDC.64 UR20, c[0x0][0x228] ;  /* 0x00008a0000147ab9 */ /* 0x000fe20000000a00 */
[----:B------:R-:W-:Y:S01]  /*3ae90*/  LOP3.LUT R220, R220, 0xffdfffff, RZ, 0xc0, !PT ;  /* 0xffdfffffdcdc7812 */ /* 0x000fe200078ec0ff */
[----:B------:R-:W-:Y:S01]  /*3aea0*/  ULDC.64 UR48, c[0x0][0x228] ;  /* 0x00008a0000307ab9 */ /* 0x000fe20000000a00 */
[----:B------:R-:W4:Y:S01]  /*3aeb0*/  LDL.LU R196, [R1+0x4bc] ;  /* 0x0004bc0001c47983 */ /* 0x000f220000300800 */
[----:B------:R-:W-:Y:S01]  /*3aec0*/  ULDC.64 UR18, c[0x0][0x228] ;  /* 0x00008a0000127ab9 */ /* 0x000fe20000000a00 */
[----:B------:R-:W-:Y:S01]  /*3aed0*/  ULDC.64 UR16, c[0x0][0x228] ;  /* 0x00008a0000107ab9 */ /* 0x000fe20000000a00 */
[----:B------:R-:W-:Y:S01]  /*3aee0*/  ULDC.64 UR14, c[0x0][0x228] ;  /* 0x00008a00000e7ab9 */ /* 0x000fe20000000a00 */
[----:B------:R-:W4:Y:S01]  /*3aef0*/  LDL.LU R251, [R1+0x718] ;  /* 0x0007180001fb7983 */ /* 0x000f220000300800 */
[----:B------:R-:W-:Y:S01]  /*3af00*/  ULDC.64 UR12, c[0x0][0x228] ;  /* 0x00008a00000c7ab9 */ /* 0x000fe20000000a00 */
[----:B------:R-:W-:Y:S01]  /*3af10*/  ULDC.64 UR10, c[0x0][0x228] ;  /* 0x00008a00000a7ab9 */ /* 0x000fe20000000a00 */
[----:B------:R-:W-:Y:S01]  /*3af20*/  ULDC.64 UR8, c[0x0][0x228] ;  /* 0x00008a0000087ab9 */ /* 0x000fe20000000a00 */
[----:B------:R-:W4:Y:S01]  /*3af30*/  LDL.LU R195, [R1+0x714] ;  /* 0x0007140001c37983 */ /* 0x000f220000300800 */
[----:B------:R-:W-:Y:S01]  /*3af40*/  ULDC.64 UR6, c[0x0][0x228] ;  /* 0x00008a0000067ab9 */ /* 0x000fe20000000a00 */
[----:B------:R-:W-:Y:S01]  /*3af50*/  ULDC UR59, c[0x0][0x228] ;  /* 0x00008a00003b7ab9 */ /* 0x000fe20000000800 */
[----:B------:R-:W-:Y:S01]  /*3af60*/  ULDC UR60, c[0x0][0x228] ;  /* 0x00008a00003c7ab9 */ /* 0x000fe20000000800 */
[----:B------:R-:W4:Y:S01]  /*3af70*/  LDL.LU R194, [R1+0x6d0] ;  /* 0x0006d00001c27983 */ /* 0x000f220000300800 */
[----:B------:R-:W-:Y:S01]  /*3af80*/  ULDC UR61, c[0x0][0x228] ;  /* 0x00008a00003d7ab9 */ /* 0x000fe20000000800 */
        /* <DEDUP_REMOVED lines=8> */
[----:B------:R-:W-:Y:S01]  /*3b010*/  VIADD R219, R0, 0x3d ;  /* 0x0000003d00db7836 */ /* 0x000fe20000000000 */
[----:B------:R-:W-:Y:S01]  /*3b020*/  ULDC.64 UR46, c[0x0][0x228] ;  /* 0x00008a00002e7ab9 */ /* 0x000fe20000000a00 */
        /* <DEDUP_REMOVED lines=12> */
[----:B0-----:R-:W-:-:S03]  /*3b0f0*/  LOP3.LUT R6, R6, 0x60, RZ, 0xc0, !PT ;  /* 0x0000006006067812 */ /* 0x001fc600078ec0ff */
[----:B------:R-:W-:Y:S02]  /*3b100*/  STL [R1+0x20c0], R11 ;  /* 0x0020c00b01007387 */ /* 0x000fe40000100800 */
[----:B------:R-:W-:Y:S02]  /*3b110*/  IMAD R7, R6, 0x8, R7 ;  /* 0x0000000806077824 */ /* 0x000fe400078e0207 */
[----:B------:R2:W-:Y:S04]  /*3b120*/  STL [R1+0x20bc], R10 ;  /* 0x0020bc0a01007387 */ /* 0x0005e80000100800 */
[----:B------:R3:W-:Y:S04]  /*3b130*/  STL [R1+0x20b8], R9 ;  /* 0x0020b80901007387 */ /* 0x0007e80000100800 */
[----:B------:R4:W-:Y:S01]  /*3b140*/  STL [R1+0x20b4], R8 ;  /* 0x0020b40801007387 */ /* 0x0009e20000100800 */
[----:B--2---:R-:W-:-:S05]  /*3b150*/  PRMT R10, R209, 0x5410, R211 ;  /* 0x00005410d10a7816 */ /* 0x004fca00000000d3 */
[----:B------:R-:W-:Y:S01]  /*3b160*/  STL [R1+0x4a0], R10 ;  /* 0x0004a00a01007387 */ /* 0x000fe20000100800 */
[----:B---3--:R-:W-:-:S05]  /*3b170*/  PRMT R9, R208, 0x5410, R210 ;  /* 0x00005410d0097816 */ /* 0x008fca00000000d2 */
[----:B------:R0:W-:Y:S01]  /*3b180*/  STL [R1+0x4b0], R9 ;  /* 0x0004b00901007387 */ /* 0x0001e20000100800 */
[----:B----4-:R-:W-:Y:S02]  /*3b190*/  PRMT R8, R196, 0x5410, R199 ;  /* 0x00005410c4087816 */ /* 0x010fe400000000c7 */
[----:B------:R-:W-:-:S03]  /*3b1a0*/  LOP3.LUT R20, R251, 0xffff, RZ, 0xc0, !PT ;  /* 0x0000fffffb147812 */ /* 0x000fc600078ec0ff */
[----:B------:R1:W-:Y:S04]  /*3b1b0*/  STL [R1+0x4bc], R8 ;  /* 0x0004bc0801007387 */ /* 0x0003e80000100800 */
[----:B------:R-:W2:Y:S04]  /*3b1c0*/  LDL.LU R196, [R1+0x6d4] ;  /* 0x0006d40001c47983 */ /* 0x000ea80000300800 */
[----:B------:R-:W3:Y:S01]  /*3b1d0*/  LDL.LU R251, [R1+0x5c8] ;  /* 0x0005c80001fb7983 */ /* 0x000ee20000300800 */
[----:B------:R-:W-:Y:S02]  /*3b1e0*/  LOP3.LUT R21, R195, 0xffff, RZ, 0xc0, !PT ;  /* 0x0000ffffc3157812 */ /* 0x000fe400078ec0ff */
[----:B------:R-:W-:Y:S01]  /*3b1f0*/  LOP3.LUT R22, R194, 0xffff, RZ, 0xc0, !PT ;  /* 0x0000ffffc2167812 */ /* 0x000fe200078ec0ff */
[----:B------:R-:W4:Y:S04]  /*3b200*/  LDL.LU R199, [R1+0x5c4] ;  /* 0x0005c40001c77983 */ /* 0x000f280000300800 */
[----:B------:R-:W4:Y:S04]  /*3b210*/  LDL.LU R195, [R1+0x5c0] ;  /* 0x0005c00001c37983 */ /* 0x000f280000300800 */
[----:B------:R-:W4:Y:S01]  /*3b220*/  LDL.LU R194, [R1+0x5b0] ;  /* 0x0005b00001c27983 */ /* 0x000f220000300800 */
[----:B------:R-:W-:-:S02]  /*3b230*/  LOP3.LUT R23, R207, 0xffff, RZ, 0xc0, !PT ;  /* 0x0000ffffcf177812 */ /* 0x000fc400078ec0ff */
[----:B------:R-:W-:Y:S02]  /*3b240*/  PRMT R16, R205, 0x4210, R20 ;  /* 0x00004210cd107816 */ /* 0x000fe40000000014 */
[----:B------:R-:W-:Y:S02]  /*3b250*/  PRMT R17, R206, 0x4210, R21 ;  /* 0x00004210ce117816 */ /* 0x000fe40000000015 */
[----:B------:R-:W-:Y:S02]  /*3b260*/  PRMT R18, R204, 0x4210, R22 ;  /* 0x00004210cc127816 */ /* 0x000fe40000000016 */
[----:B------:R-:W-:Y:S02]  /*3b270*/  PRMT R19, R203, 0x4210, R23 ;  /* 0x00004210cb137816 */ /* 0x000fe40000000017 */
[----:B0-----:R-:W-:-:S05]  /*3b280*/  PRMT R9, R201, 0x5410, R202 ;  /* 0x00005410c9097816 */ /* 0x001fca00000000ca */
[----:B------:R-:W-:Y:S01]  /*3b290*/  STL [R1+0x4e0], R9 ;  /* 0x0004e00901007387 */ /* 0x000fe20000100800 */
[----:B-1----:R-:W-:Y:S02]  /*3b2a0*/  PRMT R8, R198, 0x5410, R200 ;  /* 0x00005410c6087816 */ /* 0x002fe400000000c8 */
[----:B------:R-:W-:Y:S02]  /*3b2b0*/  PRMT R6, R192, 0x5410, R193 ;  /* 0x00005410c0067816 */ /* 0x000fe400000000c1 */
[----:B------:R-:W4:Y:S04]  /*3b2c0*/  LDL.LU R193, [R1+0x730] ;  /* 0x0007300001c17983 */ /* 0x000f280000300800 */
[----:B------:R-:W-:Y:S04]  /*3b2d0*/  STL [R1+0x4f0], R8 ;  /* 0x0004f00801007387 */ /* 0x000fe80000100800 */
[----:B------:R-:W4:Y:S01]  /*3b2e0*/  LDL.LU R192, [R1+0x72c] ;  /* 0x00072c0001c07983 */ /* 0x000f220000300800 */
[----:B------:R-:W-:-:S02]  /*3b2f0*/  LOP3.LUT R24, R197, 0xffff, RZ, 0xc0, !PT ;  /* 0x0000ffffc5187812 */ /* 0x000fc400078ec0ff */
[----:B------:R-:W-:Y:S01]  /*3b300*/  LOP3.LUT R26, R190, 0xffff, RZ, 0xc0, !PT ;  /* 0x0000ffffbe1a7812 */ /* 0x000fe200078ec0ff */
[----:B------:R0:W-:Y:S01]  /*3b310*/  STL [R1+0x4f4], R6 ;  /* 0x0004f40601007387 */ /* 0x0001e20000100800 */
[----:B------:R-:W-:Y:S02]  /*3b320*/  LOP3.LUT R25, R191, 0xffff, RZ, 0xc0, !PT ;  /* 0x0000ffffbf197812 */ /* 0x000fe400078ec0ff */
[----:B------:R-:W-:Y:S01]  /*3b330*/  PRMT R20, R120, 0x5210, R20 ;  /* 0x0000521078147816 */ /* 0x000fe20000000014 */
[----:B------:R-:W1:Y:S01]  /*3b340*/  S2R R190, SR_TID.X ;  /* 0x0000000000be7919 */ /* 0x000e620000002100 */
[----:B------:R-:W-:Y:S02]  /*3b350*/  PRMT R21, R121, 0x5210, R21 ;  /* 0x0000521079157816 */ /* 0x000fe40000000015 */
[----:B------:R-:W-:Y:S01]  /*3b360*/  PRMT R22, R119, 0x5210, R22 ;  /* 0x0000521077167816 */ /* 0x000fe20000000016 */
[----:B------:R-:W4:Y:S01]  /*3b370*/  LDL.LU R198, [R1+0x6e0] ;  /* 0x0006e00001c67983 */ /* 0x000f220000300800 */
[----:B------:R-:W-:-:S03]  /*3b380*/  PRMT R23, R118, 0x5210, R23 ;  /* 0x0000521076177816 */ /* 0x000fc60000000017 */
[----:B------:R-:W4:Y:S04]  /*3b390*/  LDL.LU R197, [R1+0x6dc] ;  /* 0x0006dc0001c57983 */ /* 0x000f280000300800 */
[----:B------:R-:W4:Y:S04]  /*3b3a0*/  LDL.LU R191, [R1+0x5e0] ;  /* 0x0005e00001bf7983 */ /* 0x000f280000300800 */
[----:B------:R3:W-:Y:S01]  /*3b3b0*/  STSM.16.M88.4 [R7], R16 ;  /* 0x0000001007007844 */ /* 0x0007e20000000200 */
[----:B-1----:R-:W-:-:S04]  /*3b3c0*/  LOP3.LUT R190, R190, 0x7f, RZ, 0xc0, !PT ;  /* 0x0000007fbebe7812 */ /* 0x002fc800078ec0ff */
[----:B0-----:R-:W-:Y:S01]  /*3b3d0*/  LEA R6, R190, UR4, 0x4 ;  /* 0x00000004be067c11 */ /* 0x001fe2000f8e20ff */
[----:B------:R-:W-:Y:S06]  /*3b3e0*/  BAR.SYNC.DEFER_BLOCKING 0x0 ;  /* 0x0000000000007b1d */ /* 0x000fec0000010000 */
[----:B------:R-:W-:Y:S01]  /*3b3f0*/  ULDC.64 UR4, c[0x0][0x228] ;  /* 0x00008a0000047ab9 */ /* 0x000fe20000000a00 */
[----:B------:R-:W0:Y:S01]  /*3b400*/  LDS.128 R8, [R6] ;  /* 0x0000000006087984 */ /* 0x000e220000000c00 */
[----:B------:R-:W-:Y:S01]  /*3b410*/  BAR.SYNC.DEFER_BLOCKING 0x0 ;  /* 0x0000000000007b1d */ /* 0x000fe20000010000 */
[----:B--2---:R-:W-:-:S05]  /*3b420*/  LOP3.LUT R27, R196, 0xffff, RZ, 0xc0, !PT ;  /* 0x0000ffffc41b7812 */ /* 0x004fca00078ec0ff */
[----:B------:R-:W2:Y:S01]  /*3b430*/  LDL.LU R196, [R1+0x5dc] ;  /* 0x0005dc0001c47983 */ /* 0x000ea20000300800 */
[----:B---3--:R-:W-:-:S03]  /*3b440*/  PRMT R16, R251, 0x4210, R24 ;  /* 0x00004210fb107816 */ /* 0x008fc60000000018 */
[----:B------:R-:W3:Y:S04]  /*3b450*/  LDL.LU R251, [R1+0x5d4] ;  /* 0x0005d40001fb7983 */ /* 0x000ee80000300800 */
[----:B------:R-:W2:Y:S04]  /*3b460*/  LDL.LU R190, [R1+0x5d0] ;  /* 0x0005d00001be7983 */ /* 0x000ea80000300800 */
[----:B------:R1:W-:Y:S04]  /*3b470*/  STSM.16.M88.4 [R7], R20 ;  /* 0x0000001407007844 */ /* 0x0003e80000000200 */
[----:B0-----:R-:W-:Y:S04]  /*3b480*/  STL.64 [R1+0x50], R8 ;  /* 0x0000500801007387 */ /* 0x001fe80000100a00 */
[----:B------:R-:W-:Y:S01]  /*3b490*/  STL.64 [R1+0x58], R10 ;  /* 0x0000580a01007387 */ /* 0x000fe20000100a00 */
[----:B------:R-:W-:Y:S01]  /*3b4a0*/  BAR.SYNC.DEFER_BLOCKING 0x0 ;  /* 0x0000000000007b1d */ /* 0x000fe20000010000 */
[----:B----4-:R-:W-:-:S02]  /*3b4b0*/  PRMT R17, R199, 0x4210, R25 ;  /* 0x00004210c7117816 */ /* 0x010fc40000000019 */
[----:B------:R-:W-:Y:S02]  /*3b4c0*/  PRMT R18, R195, 0x4210, R26 ;  /* 0x00004210c3127816 */ /* 0x000fe4000000001a */
[----:B------:R-:W-:Y:S01]  /*3b4d0*/  PRMT R19, R194, 0x4210, R27 ;  /* 0x00004210c2137816 */ /* 0x000fe2000000001b */
[----:B------:R-:W4:Y:S04]  /*3b4e0*/  LDL.LU R195, [R1+0x740] ;  /* 0x0007400001c37983 */ /* 0x000f280000300800 */
[----:B------:R-:W4:Y:S04]  /*3b4f0*/  LDL.LU R194, [R1+0x73c] ;  /* 0x00073c0001c27983 */ /* 0x000f280000300800 */
[----:B------:R-:W0:Y:S01]  /*3b500*/  LDS.128 R8, [R6] ;  /* 0x0000000006087984 */ /* 0x000e220000000c00 */
[----:B------:R-:W-:Y:S01]  /*3b510*/  BAR.SYNC.DEFER_BLOCKING 0x0 ;  /* 0x0000000000007b1d */ /* 0x000fe20000010000 */
[----:B-1----:R-:W-:-:S02]  /*3b520*/  PRMT R20, R125, 0x5210, R24 ;  /* 0x000052107d147816 */ /* 0x002fc40000000018 */
[----:B------:R-:W-:Y:S02]  /*3b530*/  PRMT R21, R124, 0x5210, R25 ;  /* 0x000052107c157816 */ /* 0x000fe40000000019 */
[----:B------:R-:W-:Y:S01]  /*3b540*/  LOP3.LUT R24, R193, 0xffff, RZ, 0xc0, !PT ;  /* 0x0000ffffc1187812 */ /* 0x000fe200078ec0ff */
[----:B------:R1:W-:Y:S01]  /*3b550*/  STSM.16.M88.4 [R7], R16 ;  /* 0x0000001007007844 */ /* 0x0003e20000000200 */
[----:B------:R-:W-:-:S03]  /*3b560*/  LOP3.LUT R25, R192, 0xffff, RZ, 0xc0, !PT ;  /* 0x0000ffffc0197812 */ /* 0x000fc600078ec0ff */
[----:B0-----:R-:W-:Y:S04]  /*3b570*/  STL.64 [R1+0x40], R8 ;  /* 0x0000400801007387 */ /* 0x001fe80000100a00 */
[----:B------:R-:W-:Y:S01]  /*3b580*/  STL.64 [R1+0x48], R10 ;  /* 0x0000480a01007387 */ /* 0x000fe20000100a00 */
[----:B------:R-:W-:Y:S06]  /*3b590*/  BAR.SYNC.DEFER_BLOCKING 0x0 ;  /* 0x0000000000007b1d */ /* 0x000fec0000010000 */
[----:B------:R-:W4:Y:S04]  /*3b5a0*/  LDL.LU R199, [R1+0x6e8] ;  /* 0x0006e80001c77983 */ /* 0x000f280000300800 */
[----:B------:R-:W4:Y:S04]  /*3b5b0*/  LDL.LU R193, [R1+0x6e4] ;  /* 0x0006e40001c17983 */ /* 0x000f280000300800 */
[----:B------:R-:W4:Y:S04]  /*3b5c0*/  LDL.LU R192, [R1+0x5f4] ;  /* 0x0005f40001c07983 */ /* 0x000f280000300800 */
[----:B------:R-:W0:Y:S01]  /*3b5d0*/  LDS.128 R8, [R6] ;  /* 0x0000000006087984 */ /* 0x000e220000000c00 */
[----:B------:R-:W-:-:S02]  /*3b5e0*/  PRMT R22, R123, 0x5210, R26 ;  /* 0x000052107b167816 */ /* 0x000fc4000000001a */
[----:B------:R-:W-:Y:S01]  /*3b5f0*/  PRMT R23, R122, 0x5210, R27 ;  /* 0x000052107a177816 */ /* 0x000fe2000000001b */
[----:B------:R-:W-:Y:S01]  /*3b600*/  BAR.SYNC.DEFER_BLOCKING 0x0 ;  /* 0x0000000000007b1d */ /* 0x000fe20000010000 */
[----:B------:R-:W-:Y:S02]  /*3b610*/  LOP3.LUT R26, R198, 0xffff, RZ, 0xc0, !PT ;  /* 0x0000ffffc61a7812 */ /* 0x000fe400078ec0ff */
[----:B------:R-:W-:Y:S02]  /*3b620*/  LOP3.LUT R27, R197, 0xffff, RZ, 0xc0, !PT ;  /* 0x0000ffffc51b7812 */ /* 0x000fe400078ec0ff */
[----:B-1----:R-:W-:Y:S01]  /*3b630*/  PRMT R16, R191, 0x4210, R24 ;  /* 0x00004210bf107816 */ /* 0x002fe20000000018 */
[----:B------:R-:W4:Y:S04]  /*3b640*/  LDL.LU R198, [R1+0x5f0] ;  /* 0x0005f00001c67983 */ /* 0x000f280000300800 */
[----:B------:R-:W4:Y:S04]  /*3b650*/  LDL.LU R197, [R1+0x5e8] ;  /* 0x0005e80001c57983 */ /* 0x000f280000300800 */
[----:B------:R-:W4:Y:S04]  /*3b660*/  LDL.LU R191, [R1+0x5e4] ;  /* 0x0005e40001bf7983 */ /* 0x000f280000300800 */
[----:B0-----:R-:W-:Y:S04]  /*3b670*/  STL.64 [R1+0x30], R8 ;  /* 0x0000300801007387 */ /* 0x001fe80000100a00 */
[----:B------:R-:W-:Y:S04]  /*3b680*/  STL.64 [R1+0x38], R10 ;  /* 0x0000380a01007387 */ /* 0x000fe80000100a00 */
[----:B------:R-:W-:Y:S01]  /*3b690*/  STSM.16.M88.4 [R7], R20 ;  /* 0x0000001407007844 */ /* 0x000fe20000000200 */
[----:B------:R-:W-:Y:S06]  /*3b6a0*/  BAR.SYNC.DEFER_BLOCKING 0x0 ;  /* 0x0000000000007b1d */ /* 0x000fec0000010000 */
[----:B------:R-:W0:Y:S01]  /*3b6b0*/  LDS.128 R8, [R6] ;  /* 0x0000000006087984 */ /* 0x000e220000000c00 */
[----:B---3--:R-:W-:-:S03]  /*3b6c0*/  PRMT R18, R251, 0x4210, R26 ;  /* 0x00004210fb127816 */ /* 0x008fc6000000001a */
[----:B------:R-:W3:Y:S01]  /*3b6d0*/  LDL.LU R251, [R1+0x750] ;  /* 0x0007500001fb7983 */ /* 0x000ee20000300800 */
[----:B--2---:R-:W-:-:S03]  /*3b6e0*/  PRMT R19, R190, 0x4210, R27 ;  /* 0x00004210be137816 */ /* 0x004fc6000000001b */
[----:B------:R-:W2:Y:S01]  /*3b6f0*/  LDL.LU R190, [R1+0x74c] ;  /* 0x00074c0001be7983 */ /* 0x000ea20000300800 */
[----:B------:R-:W-:Y:S01]  /*3b700*/  PRMT R17, R196, 0x4210, R25 ;  /* 0x00004210c4117816 */ /* 0x000fe20000000019 */
[----:B------:R-:W-:Y:S06]  /*3b710*/  BAR.SYNC.DEFER_BLOCKING 0x0 ;  /* 0x0000000000007b1d */ /* 0x000fec0000010000 */
[----:B------:R1:W-:Y:S04]  /*3b720*/  STSM.16.M88.4 [R7], R16 ;  /* 0x0000001007007844 */ /* 0x0003e80000000200 */
[----:B0-----:R-:W-:Y:S04]  /*3b730*/  STL.64 [R1+0x20], R8 ;  /* 0x0000200801007387 */ /* 0x001fe80000100a00 */
[----:B------:R-:W-:Y:S01]  /*3b740*/  STL.64 [R1+0x28], R10 ;  /* 0x0000280a01007387 */ /* 0x000fe20000100a00 */
[----:B------:R-:W-:Y:S01]  /*3b750*/  BAR.SYNC.DEFER_BLOCKING 0x0 ;  /* 0x0000000000007b1d */ /* 0x000fe20000010000 */
[----:B------:R-:W-:-:S02]  /*3b760*/  PRMT R20, R130, 0x5210, R24 ;  /* 0x0000521082147816 */ /* 0x000fc40000000018 */
[----:B------:R-:W-:Y:S02]  /*3b770*/  PRMT R21, R129, 0x5210, R25 ;  /* 0x0000521081157816 */ /* 0x000fe40000000019 */
[----:B------:R-:W-:Y:S02]  /*3b780*/  PRMT R22, R128, 0x5210, R26 ;  /* 0x0000521080167816 */ /* 0x000fe4000000001a */
[----:B------:R-:W-:Y:S01]  /*3b790*/  PRMT R23, R126, 0x5210, R27 ;  /* 0x000052107e177816 */ /* 0x000fe2000000001b */
[----:B------:R-:W2:Y:S04]  /*3b7a0*/  LDL.LU R196, [R1+0x6f0] ;  /* 0x0006f00001c47983 */ /* 0x000ea80000300800 */
[----:B------:R-:W0:Y:S01]  /*3b7b0*/  LDS.128 R8, [R6] ;  /* 0x0000000006087984 */ /* 0x000e220000000c00 */
[----:B------:R-:W-:Y:S01]  /*3b7c0*/  BAR.SYNC.DEFER_BLOCKING 0x0 ;  /* 0x0000000000007b1d */ /* 0x000fe20000010000 */
[----:B----4-:R-:W-:-:S02]  /*3b7d0*/  LOP3.LUT R24, R195, 0xffff, RZ, 0xc0, !PT ;  /* 0x0000ffffc3187812 */ /* 0x010fc400078ec0ff */
[----:B------:R-:W-:-:S03]  /*3b7e0*/  LOP3.LUT R25, R194, 0xffff, RZ, 0xc0, !PT ;  /* 0x0000ffffc2197812 */ /* 0x000fc600078ec0ff */
[----:B------:R-:W4:Y:S04]  /*3b7f0*/  LDL.LU R195, [R1+0x6ec] ;  /* 0x0006ec0001c37983 */ /* 0x000f280000300800 */
[----:B------:R-:W4:Y:S04]  /*3b800*/  LDL.LU R194, [R1+0x604] ;  /* 0x0006040001c27983 */ /* 0x000f280000300800 */
[----:B------:R0:W-:Y:S01]  /*3b810*/  STSM.16.M88.4 [R7], R20 ;  /* 0x0000001407007844 */ /* 0x0001e20000000200 */
[----:B------:R-:W-:-:S03]  /*3b820*/  LOP3.LUT R26, R199, 0xffff, RZ, 0xc0, !PT ;  /* 0x0000ffffc71a7812 */ /* 0x000fc600078ec0ff */
[----:B------:R-:W4:Y:S01]  /*3b830*/  LDL.LU R199, [R1+0x600] ;  /* 0x0006000001c77983 */ /* 0x000f220000300800 */
[----:B------:R-:W-:-:S03]  /*3b840*/  LOP3.LUT R27, R193, 0xffff, RZ, 0xc0, !PT ;  /* 0x0000ffffc11b7812 */ /* 0x000fc600078ec0ff */
[----:B------:R-:W4:Y:S01]  /*3b850*/  LDL.LU R193, [R1+0x5fc] ;  /* 0x0005fc0001c17983 */ /* 0x000f220000300800 */
[----:B-1----:R-:W-:-:S03]  /*3b860*/  PRMT R16, R192, 0x4210, R24 ;  /* 0x00004210c0107816 */ /* 0x002fc60000000018 */
[----:B------:R-:W4:Y:S04]  /*3b870*/  LDL.LU R192, [R1+0x5cc] ;  /* 0x0005cc0001c07983 */ /* 0x000f280000300800 */
[----:B0-----:R-:W-:Y:S04]  /*3b880*/  STL.64 [R1+0xa0], R8 ;  /* 0x0000a00801007387 */ /* 0x001fe80000100a00 */
[----:B------:R-:W-:Y:S01]  /*3b890*/  STL.64 [R1+0xa8], R10 ;  /* 0x0000a80a01007387 */ /* 0x000fe20000100a00 */
[----:B------:R-:W-:Y:S06]  /*3b8a0*/  BAR.SYNC.DEFER_BLOCKING 0x0 ;  /* 0x0000000000007b1d */ /* 0x000fec0000010000 */
[----:B------:R-:W0:Y:S01]  /*3b8b0*/  LDS.128 R8, [R6] ;  /* 0x0000000006087984 */ /* 0x000e220000000c00 */
[----:B------:R-:W-:-:S02]  /*3b8c0*/  PRMT R17, R198, 0x4210, R25 ;  /* 0x00004210c6117816 */ /* 0x000fc40000000019 */
[----:B------:R-:W-:Y:S01]  /*3b8d0*/  PRMT R19, R191, 0x4210, R27 ;  /* 0x00004210bf137816 */ /* 0x000fe2000000001b */
[----:B------:R-:W4:Y:S04]  /*3b8e0*/  LDL.LU R198, [R1+0x760] ;  /* 0x0007600001c67983 */ /* 0x000f280000300800 */
[----:B------:R-:W4:Y:S01]  /*3b8f0*/  LDL.LU R191, [R1+0x75c] ;  /* 0x00075c0001bf7983 */ /* 0x000f220000300800 */
[----:B------:R-:W-:Y:S02]  /*3b900*/  PRMT R18, R197, 0x4210, R26 ;  /* 0x00004210c5127816 */ /* 0x000fe4000000001a */
[----:B------:R-:W-:Y:S01]  /*3b910*/  PRMT R20, R133, 0x5210, R24 ;  /* 0x0000521085147816 */ /* 0x000fe20000000018 */
[----:B------:R-:W-:Y:S01]  /*3b920*/  BAR.SYNC.DEFER_BLOCKING 0x0 ;  /* 0x0000000000007b1d */ /* 0x000fe20000010000 */
[----:B------:R-:W-:-:S05]  /*3b930*/  PRMT R21, R131, 0x5210, R25 ;  /* 0x0000521083157816 */ /* 0x000fca0000000019 */
[----:B0-----:R-:W-:Y:S04]  /*3b940*/  STL.64 [R1+0x90], R8 ;  /* 0x0000900801007387 */ /* 0x001fe80000100a00 */
[----:B------:R-:W-:Y:S04]  /*3b950*/  STL.64 [R1+0x98], R10 ;  /* 0x0000980a01007387 */ /* 0x000fe80000100a00 */
[----:B------:R-:W4:Y:S01]  /*3b960*/  LDL.LU R197, [R1+0x6f8] ;  /* 0x0006f80001c57983 */ /* 0x000f220000300800 */
[----:B---3--:R-:W-:-:S03]  /*3b970*/  LOP3.LUT R24, R251, 0xffff, RZ, 0xc0, !PT ;  /* 0x0000fffffb187812 */ /* 0x008fc600078ec0ff */
[----:B------:R-:W3:Y:S01]  /*3b980*/  LDL.LU R251, [R1+0x6f4] ;  /* 0x0006f40001fb7983 */ /* 0x000ee20000300800 */
[----:B--2---:R-:W-:-:S03]  /*3b990*/  LOP3.LUT R25, R190, 0xffff, RZ, 0xc0, !PT ;  /* 0x0000ffffbe197812 */ /* 0x004fc600078ec0ff */
[----:B------:R-:W2:Y:S04]  /*3b9a0*/  LDL.LU R190, [R1+0x614] ;  /* 0x0006140001be7983 */ /* 0x000ea80000300800 */
[----:B------:R0:W-:Y:S01]  /*3b9b0*/  STSM.16.M88.4 [R7], R16 ;  /* 0x0000001007007844 */ /* 0x0001e20000000200 */
[----:B------:R-:W-:Y:S01]  /*3b9c0*/  BAR.SYNC.DEFER_BLOCKING 0x0 ;  /* 0x0000000000007b1d */ /* 0x000fe20000010000 */
[----:B------:R-:W-:Y:S02]  /*3b9d0*/  PRMT R22, R132, 0x5210, R26 ;  /* 0x0000521084167816 */ /* 0x000fe4000000001a */
[----:B------:R-:W-:-:S03]  /*3b9e0*/  PRMT R23, R127, 0x5210, R27 ;  /* 0x000052107f177816 */ /* 0x000fc6000000001b */
[----:B------:R-:W1:Y:S02]  /*3b9f0*/  LDS.128 R8, [R6] ;  /* 0x0000000006087984 */ /* 0x000e640000000c00 */
[----:B------:R-:W-:Y:S06]  /*3ba00*/  BAR.SYNC.DEFER_BLOCKING 0x0 ;  /* 0x0000000000007b1d */ /* 0x000fec0000010000 */
[----:B------:R1:W-:Y:S01]  /*3ba10*/  STSM.16.M88.4 [R7], R20 ;  /* 0x0000001407007844 */ /* 0x0003e20000000200 */
[----:B------:R-:W-:-:S03]  /*3ba20*/  LOP3.LUT R26, R196, 0xffff, RZ, 0xc0, !PT ;  /* 0x0000ffffc41a7812 */ /* 0x000fc600078ec0ff */
[----:B------:R-:W2:Y:S01]  /*3ba30*/  LDL.LU R196, [R1+0x610] ;  /* 0x0006100001c47983 */ /* 0x000ea20000300800 */
[----:B----4-:R-:W-:-:S03]  /*3ba40*/  LOP3.LUT R27, R195, 0xffff, RZ, 0xc0, !PT ;  /* 0x0000ffffc31b7812 */ /* 0x010fc600078ec0ff */
[----:B------:R-:W4:Y:S01]  /*3ba50*/  LDL.LU R195, [R1+0x60c] ;  /* 0x00060c0001c37983 */ /* 0x000f220000300800 */
[----:B0-----:R-:W-:-:S03]  /*3ba60*/  PRMT R16, R194, 0x4210, R24 ;  /* 0x00004210c2107816 */ /* 0x001fc60000000018 */
[----:B------:R-:W4:Y:S04]  /*3ba70*/  LDL.LU R194, [R1+0x5d8] ;  /* 0x0005d80001c27983 */ /* 0x000f280000300800 */
[----:B-1----:R-:W-:Y:S04]  /*3ba80*/  STL.64 [R1+0x80], R8 ;  /* 0x0000800801007387 */ /* 0x002fe80000100a00 */
[----:B------:R-:W-:Y:S01]  /*3ba90*/  STL.64 [R1+0x88], R10 ;  /* 0x0000880a01007387 */ /* 0x000fe20000100a00 */
[----:B------:R-:W-:Y:S06]  /*3baa0*/  BAR.SYNC.DEFER_BLOCKING 0x0 ;  /* 0x0000000000007b1d */ /* 0x000fec0000010000 */
[----:B------:R-:W0:Y:S01]  /*3bab0*/  LDS.128 R8, [R6] ;  /* 0x0000000006087984 */ /* 0x000e220000000c00 */
[----:B------:R-:W-:-:S02]  /*3bac0*/  PRMT R18, R193, 0x4210, R26 ;  /* 0x00004210c1127816 */ /* 0x000fc4000000001a */
[----:B------:R-:W-:Y:S01]  /*3bad0*/  PRMT R19, R192, 0x4210, R27 ;  /* 0x00004210c0137816 */ /* 0x000fe2000000001b */
[----:B------:R-:W4:Y:S01]  /*3bae0*/  LDL.LU R193, [R1+0x768] ;  /* 0x0007680001c17983 */ /* 0x000f220000300800 */
[--C-:B------:R-:W-:Y:S01]  /*3baf0*/  PRMT R17, R199, 0x4210, R25.reuse ;  /* 0x00004210c7117816 */ /* 0x100fe20000000019 */
[----:B------:R-:W-:Y:S01]  /*3bb00*/  BAR.SYNC.DEFER_BLOCKING 0x0 ;  /* 0x0000000000007b1d */ /* 0x000fe20000010000 */
[----:B------:R-:W-:Y:S02]  /*3bb10*/  PRMT R20, R138, 0x5210, R24 ;  /* 0x000052108a147816 */ /* 0x000fe40000000018 */
[----:B------:R-:W-:-:S03]  /*3bb20*/  PRMT R21, R137, 0x5210, R25 ;  /* 0x0000521089157816 */ /* 0x000fc60000000019 */
[----:B------:R-:W4:Y:S01]  /*3bb30*/  LDL.LU R192, [R1+0x764] ;  /* 0x0007640001c07983 */ /* 0x000f220000300800 */
[----:B------:R-:W-:Y:S02]  /*3bb40*/  PRMT R22, R136, 0x5210, R26 ;  /* 0x0000521088167816 */ /* 0x000fe4000000001a */
[----:B------:R-:W-:Y:S02]  /*3bb50*/  PRMT R23, R135, 0x5210, R27 ;  /* 0x0000521087177816 */ /* 0x000fe4000000001b */
[----:B------:R-:W-:Y:S02]  /*3bb60*/  LOP3.LUT R24, R198, 0xffff, RZ, 0xc0, !PT ;  /* 0x0000ffffc6187812 */ /* 0x000fe400078ec0ff */
[----:B------:R-:W-:Y:S01]  /*3bb70*/  LOP3.LUT R25, R191, 0xffff, RZ, 0xc0, !PT ;  /* 0x0000ffffbf197812 */ /* 0x000fe200078ec0ff */
[----:B0-----:R-:W-:Y:S04]  /*3bb80*/  STL.64 [R1+0x70], R8 ;  /* 0x0000700801007387 */ /* 0x001fe80000100a00 */
[----:B------:R-:W-:Y:S04]  /*3bb90*/  STL.64 [R1+0x78], R10 ;  /* 0x0000780a01007387 */ /* 0x000fe80000100a00 */
[----:B------:R-:W4:Y:S04]  /*3bba0*/  LDL.LU R199, [R1+0x700] ;  /* 0x0007000001c77983 */ /* 0x000f280000300800 */
[----:B------:R-:W4:Y:S04]  /*3bbb0*/  LDL.LU R198, [R1+0x6fc] ;  /* 0x0006fc0001c67983 */ /* 0x000f280000300800 */
[----:B------:R-:W4:Y:S04]  /*3bbc0*/  LDL.LU R191, [R1+0x624] ;  /* 0x0006240001bf7983 */ /* 0x000f280000300800 */
[----:B------:R2:W-:Y:S01]  /*3bbd0*/  STSM.16.M88.4 [R7], R16 ;  /* 0x0000001007007844 */ /* 0x0005e20000000200 */
[----:B------:R-:W-:Y:S01]  /*3bbe0*/  BAR.SYNC.DEFER_BLOCKING 0x0 ;  /* 0x0000000000007b1d */ /* 0x000fe20000010000 */
[----:B------:R-:W-:-:S05]  /*3bbf0*/  LOP3.LUT R26, R197, 0xffff, RZ, 0xc0, !PT ;  /* 0x0000ffffc51a7812 */ /* 0x000fca00078ec0ff */
[----:B------:R-:W4:Y:S04]  /*3bc00*/  LDL.LU R197, [R1+0x620] ;  /* 0x0006200001c57983 */ /* 0x000f280000300800 */
[----:B------:R-:W0:Y:S01]  /*3bc10*/  LDS.128 R8, [R6] ;  /* 0x0000000006087984 */ /* 0x000e220000000c00 */
[----:B------:R-:W-:Y:S01]  /*3bc20*/  BAR.SYNC.DEFER_BLOCKING 0x0 ;  /* 0x0000000000007b1d */ /* 0x000fe20000010000 */
[----:B---3--:R-:W-:-:S05]  /*3bc30*/  LOP3.LUT R27, R251, 0xffff, RZ, 0xc0, !PT ;  /* 0x0000fffffb1b7812 */ /* 0x008fca00078ec0ff */
[----:B------:R-:W3:Y:S01]  /*3bc40*/  LDL.LU R251, [R1+0x61c] ;  /* 0x00061c0001fb7983 */ /* 0x000ee20000300800 */
[----:B--2---:R-:W-:-:S03]  /*3bc50*/  PRMT R16, R190, 0x4210, R24 ;  /* 0x00004210be107816 */ /* 0x004fc60000000018 */
[----:B------:R-:W2:Y:S04]  /*3bc60*/  LDL.LU R190, [R1+0x618] ;  /* 0x0006180001be7983 */ /* 0x000ea80000300800 */
[----:B------:R1:W-:Y:S04]  /*3bc70*/  STSM.16.M88.4 [R7], R20 ;  /* 0x0000001407007844 */ /* 0x0003e80000000200 */
[----:B0-----:R-:W-:Y:S04]  /*3bc80*/  STL.64 [R1+0x60], R8 ;  /* 0x0000600801007387 */ /* 0x001fe80000100a00 */
[----:B------:R-:W-:Y:S01]  /*3bc90*/  STL.64 [R1+0x68], R10 ;  /* 0x0000680a01007387 */ /* 0x000fe20000100a00 */
[----:B------:R-:W-:Y:S06]  /*3bca0*/  BAR.SYNC.DEFER_BLOCKING 0x0 ;  /* 0x0000000000007b1d */ /* 0x000fec0000010000 */
[----:B------:R-:W0:Y:S01]  /*3bcb0*/  LDS.128 R8, [R6] ;  /* 0x0000000006087984 */ /* 0x000e220000000c00 */
[----:B-1----:R-:W-:-:S02]  /*3bcc0*/  PRMT R20, R142, 0x5210, R24 ;  /* 0x000052108e147816 */ /* 0x002fc40000000018 */
[----:B------:R-:W-:Y:S02]  /*3bcd0*/  PRMT R21, R143, 0x5210, R25 ;  /* 0x000052108f157816 */ /* 0x000fe40000000019 */
[----:B------:R-:W-:Y:S02]  /*3bce0*/  PRMT R22, R141, 0x5210, R26 ;  /* 0x000052108d167816 */ /* 0x000fe4000000001a */
[----:B------:R-:W-:Y:S01]  /*3bcf0*/  PRMT R23, R134, 0x5210, R27 ;  /* 0x0000521086177816 */ /* 0x000fe2000000001b */
[----:B------:R-:W-:Y:S01]  /*3bd00*/  BAR.SYNC.DEFER_BLOCKING 0x0 ;  /* 0x0000000000007b1d */ /* 0x000fe20000010000 */
[----:B------:R-:W-:-:S05]  /*3bd10*/  PRMT R17, R196, 0x4210, R25 ;  /* 0x00004210c4117816 */ /* 0x000fca0000000019 */
[----:B------:R-:W2:Y:S01]  /*3bd20*/  LDL.LU R196, [R1+0x770] ;  /* 0x0007700001c47983 */ /* 0x000ea20000300800 */
[----:B----4-:R-:W-:-:S03]  /*3bd30*/  PRMT R18, R195, 0x4210, R26 ;  /* 0x00004210c3127816 */ /* 0x010fc6000000001a */
[----:B------:R-:W4:Y:S01]  /*3bd40*/  LDL.LU R195, [R1+0x76c] ;  /* 0x00076c0001c37983 */ /* 0x000f220000300800 */
[----:B------:R-:W-:-:S03]  /*3bd50*/  PRMT R19, R194, 0x4210, R27 ;  /* 0x00004210c2137816 */ /* 0x000fc6000000001b */
[----:B0-----:R-:W-:Y:S04]  /*3bd60*/  STL.64 [R1+0x10], R8 ;  /* 0x0000100801007387 */ /* 0x001fe80000100a00 */
[----:B------:R-:W-:Y:S04]  /*3bd70*/  STL.64 [R1+0x18], R10 ;  /* 0x0000180a01007387 */ /* 0x000fe80000100a00 */
[----:B------:R-:W4:Y:S04]  /*3bd80*/  LDL.LU R194, [R1+0x708] ;  /* 0x0007080001c27983 */ /* 0x000f280000300800 */
[----:B------:R0:W-:Y:S01]  /*3bd90*/  STSM.16.M88.4 [R7], R16 ;  /* 0x0000001007007844 */ /* 0x0001e20000000200 */
[----:B------:R-:W-:Y:S01]  /*3bda0*/  BAR.SYNC.DEFER_BLOCKING 0x0 ;  /* 0x0000000000007b1d */ /* 0x000fe20000010000 */
[----:B------:R-:W-:-:S05]  /*3bdb0*/  LOP3.LUT R24, R193, 0xffff, RZ, 0xc0, !PT ;  /* 0x0000ffffc1187812 */ /* 0x000fca00078ec0ff */
[----:B------:R-:W4:Y:S04]  /*3bdc0*/  LDL.LU R193, [R1+0x704] ;  /* 0x0007040001c17983 */ /* 0x000f280000300800 */
[----:B------:R-:W1:Y:S01]  /*3bdd0*/  LDS.128 R8, [R6] ;  /* 0x0000000006087984 */ /* 0x000e620000000c00 */
[----:B------:R-:W-:Y:S01]  /*3bde0*/  BAR.SYNC.DEFER_BLOCKING 0x0 ;  /* 0x0000000000007b1d */ /* 0x000fe20000010000 */
[----:B------:R-:W-:-:S05]  /*3bdf0*/  LOP3.LUT R25, R192, 0xffff, RZ, 0xc0, !PT ;  /* 0x0000ffffc0197812 */ /* 0x000fca00078ec0ff */
[----:B------:R-:W4:Y:S01]  /*3be00*/  LDL.LU R192, [R1+0x634] ;  /* 0x0006340001c07983 */ /* 0x000f220000300800 */
[----:B------:R-:W-:-:S03]  /*3be10*/  LOP3.LUT R26, R199, 0xffff, RZ, 0xc0, !PT ;  /* 0x0000ffffc71a7812 */ /* 0x000fc600078ec0ff */
[----:B------:R-:W4:Y:S01]  /*3be20*/  LDL.LU R199, [R1+0x630] ;  /* 0x0006300001c77983 */ /* 0x000f220000300800 */
[----:B------:R-:W-:-:S03]  /*3be30*/  LOP3.LUT R27, R198, 0xffff, RZ, 0xc0, !PT ;  /* 0x0000ffffc61b7812 */ /* 0x000fc600078ec0ff */
[----:B------:R-:W4:Y:S01]  /*3be40*/  LDL.LU R198, [R1+0x62c] ;  /* 0x00062c0001c67983 */ /* 0x000f220000300800 */
[----:B0-----:R-:W-:-:S03]  /*3be50*/  PRMT R16, R191, 0x4210, R24 ;  /* 0x00004210bf107816 */ /* 0x001fc60000000018 */
[----:B------:R-:W4:Y:S01]  /*3be60*/  LDL.LU R191, [R1+0x628] ;  /* 0x0006280001bf7983 */ /* 0x000f220000300800 */
[----:B------:R-:W-:Y:S02]  /*3be70*/  PRMT R17, R197, 0x4210, R25 ;  /* 0x00004210c5117816 */ /* 0x000fe40000000019 */
[----:B---3--:R-:W-:Y:S02]  /*3be80*/  PRMT R18, R251, 0x4210, R26 ;  /* 0x00004210fb127816 */ /* 0x008fe4000000001a */
[----:B------:R-:W3:Y:S01]  /*3be90*/  LDL.LU R251, [R1+0x778] ;  /* 0x0007780001fb7983 */ /* 0x000ee20000300800 */
[----:B--2---:R-:W-:-:S03]  /*3bea0*/  PRMT R19, R190, 0x4210, R27 ;  /* 0x00004210be137816 */ /* 0x004fc6000000001b */
[----:B------:R-:W2:Y:S04]  /*3beb0*/  LDL.LU R190, [R1+0x774] ;  /* 0x0007740001be7983 */ /* 0x000ea80000300800 */
[----:B-1----:R-:W-:Y:S04]  /*3bec0*/  STL.64 [R1], R8 ;  /* 0x0000000801007387 */ /* 0x002fe80000100a00 */
[----:B------:R-:W-:Y:S04]  /*3bed0*/  STL.64 [R1+0x8], R10 ;  /* 0x0000080a01007387 */ /* 0x000fe80000100a00 */
[----:B------:R-:W2:Y:S04]  /*3bee0*/  LDL.LU R197, [R1+0x710] ;  /* 0x0007100001c57983 */ /* 0x000ea80000300800 */
[----:B------:R0:W-:Y:S01]  /*3bef0*/  STSM.16.M88.4 [R7], R20 ;  /* 0x0000001407007844 */ /* 0x0001e20000000200 */
[----:B------:R-:W-:Y:S06]  /*3bf00*/  BAR.SYNC.DEFER_BLOCKING 0x0 ;  /* 0x0000000000007b1d */ /* 0x000fec0000010000 */
[----:B------:R-:W1:Y:S02]  /*3bf10*/  LDS.128 R28, [R6] ;  /* 0x00000000061c7984 */ /* 0x000e640000000c00 */
[----:B------:R-:W-:Y:S06]  /*3bf20*/  BAR.SYNC.DEFER_BLOCKING 0x0 ;  /* 0x0000000000007b1d */ /* 0x000fec0000010000 */
[----:B------:R1:W-:Y:S02]  /*3bf30*/  STSM.16.M88.4 [R7], R16 ;  /* 0x0000001007007844 */ /* 0x0003e40000000200 */
[----:B------:R-:W-:Y:S01]  /*3bf40*/  BAR.SYNC.DEFER_BLOCKING 0x0 ;  /* 0x0000000000007b1d */ /* 0x000fe20000010000 */
[----:B0-----:R-:W-:-:S02]  /*3bf50*/  PRMT R20, R146, 0x5210, R24 ;  /* 0x0000521092147816 */ /* 0x001fc40000000018 */
[----:B------:R-:W-:-:S03]  /*3bf60*/  PRMT R21, R144, 0x5210, R25 ;  /* 0x0000521090157816 */ /* 0x000fc60000000019 */
[----:B------:R-:W0:Y:S01]  /*3bf70*/  LDS.128 R36, [R6] ;  /* 0x0000000006247984 */ /* 0x000e220000000c00 */
[----:B------:R-:W-:Y:S02]  /*3bf80*/  PRMT R22, R145, 0x5210, R26 ;  /* 0x0000521091167816 */ /* 0x000fe4000000001a */
[----:B------:R-:W-:Y:S01]  /*3bf90*/  PRMT R23, R139, 0x5210, R27 ;  /* 0x000052108b177816 */ /* 0x000fe2000000001b */
[----:B------:R-:W-:Y:S06]  /*3bfa0*/  BAR.SYNC.DEFER_BLOCKING 0x0 ;  /* 0x0000000000007b1d */ /* 0x000fec0000010000 */
[----:B------:R-:W-:Y:S02]  /*3bfb0*/  STSM.16.M88.4 [R7], R20 ;  /* 0x0000001407007844 */ /* 0x000fe40000000200 */
[----:B------:R-:W-:Y:S01]  /*3bfc0*/  BAR.SYNC.DEFER_BLOCKING 0x0 ;  /* 0x0000000000007b1d */ /* 0x000fe20000010000 */
[----:B------:R-:W-:-:S02]  /*3bfd0*/  LOP3.LUT R24, R196, 0xffff, RZ, 0xc0, !PT ;  /* 0x0000ffffc4187812 */ /* 0x000fc400078ec0ff */
[----:B----4-:R-:W-:Y:S02]  /*3bfe0*/  LOP3.LUT R25, R195, 0xffff, RZ, 0xc0, !PT ;  /* 0x0000ffffc3197812 */ /* 0x010fe400078ec0ff */
[----:B------:R-:W-:Y:S02]  /*3bff0*/  LOP3.LUT R26, R194, 0xffff, RZ, 0xc0, !PT ;  /* 0x0000ffffc21a7812 */ /* 0x000fe400078ec0ff */
[----:B------:R-:W-:Y:S01]  /*3c000*/  LOP3.LUT R27, R193, 0xffff, RZ, 0xc0, !PT ;  /* 0x0000ffffc11b7812 */ /* 0x000fe200078ec0ff */
[----:B------:R-:W4:Y:S04]  /*3c010*/  LDL.LU R196, [R1+0x70c] ;  /* 0x00070c0001c47983 */ /* 0x000f280000300800 */
[----:B------:R-:W0:Y:S01]  /*3c020*/  LDS.128 R40, [R6] ;  /* 0x0000000006287984 */ /* 0x000e220000000c00 */
[----:B-1----:R-:W-:-:S03]  /*3c030*/  PRMT R16, R192, 0x4210, R24 ;  /* 0x00004210c0107816 */ /* 0x002fc60000000018 */
[----:B------:R-:W4:Y:S01]  /*3c040*/  LDL.LU R195, [R1+0x648] ;  /* 0x0006480001c37983 */ /* 0x000f220000300800 */
[----:B------:R-:W-:-:S03]  /*3c050*/  PRMT R17, R199, 0x4210, R25 ;  /* 0x00004210c7117816 */ /* 0x000fc60000000019 */
[----:B------:R-:W4:Y:S01]  /*3c060*/  LDL.LU R194, [R1+0x640] ;  /* 0x0006400001c27983 */ /* 0x000f220000300800 */
[----:B------:R-:W-:-:S03]  /*3c070*/  PRMT R18, R198, 0x4210, R26 ;  /* 0x00004210c6127816 */ /* 0x000fc6000000001a */
[----:B------:R-:W4:Y:S01]  /*3c080*/  LDL.LU R193, [R1+0x63c] ;  /* 0x00063c0001c17983 */ /* 0x000f220000300800 */
[----:B------:R-:W-:Y:S01]  /*3c090*/  PRMT R19, R191, 0x4210, R27 ;  /* 0x00004210bf137816 */ /* 0x000fe2000000001b */
[----:B------:R-:W-:Y:S06]  /*3c0a0*/  BAR.SYNC.DEFER_BLOCKING 0x0 ;  /* 0x0000000000007b1d */ /* 0x000fec0000010000 */
[----:B------:R-:W4:Y:S04]  /*3c0b0*/  LDL.LU R192, [R1+0x5ec] ;  /* 0x0005ec0001c07983 */ /* 0x000f280000300800 */
[----:B------:R-:W4:Y:S04]  /*3c0c0*/  LDL.LU R201, [R1+0x780] ;  /* 0x0007800001c97983 */ /* 0x000f280000300800 */
[----:B------:R-:W4:Y:S04]  /*3c0d0*/  LDL.LU R200, [R1+0x77c] ;  /* 0x00077c0001c87983 */ /* 0x000f280000300800 */
[----:B------:R-:W4:Y:S04]  /*3c0e0*/  LDL.LU R191, [R1+0x728] ;  /* 0x0007280001bf7983 */ /* 0x000f280000300800 */
[----:B------:R1:W-:Y:S01]  /*3c0f0*/  STSM.16.M88.4 [R7], R16 ;  /* 0x0000001007007844 */ /* 0x0003e20000000200 */
[----:B------:R-:W-:Y:S01]  /*3c100*/  BAR.SYNC.DEFER_BLOCKING 0x0 ;  /* 0x0000000000007b1d */ /* 0x000fe20000010000 */
[----:B-1----:R-:W-:-:S02]  /*3c110*/  PRMT R16, R151, 0x5210, R24 ;  /* 0x0000521097107816 */ /* 0x002fc40000000018 */
[----:B------:R-:W-:Y:S02]  /*3c120*/  PRMT R17, R149, 0x5210, R25 ;  /* 0x0000521095117816 */ /* 0x000fe40000000019 */
[----:B------:R-:W-:Y:S01]  /*3c130*/  PRMT R18, R150, 0x5210, R26 ;  /* 0x0000521096127816 */ /* 0x000fe2000000001a */
[----:B------:R-:W1:Y:S01]  /*3c140*/  LDS.128 R56, [R6] ;  /* 0x0000000006387984 */ /* 0x000e620000000c00 */
[----:B---3--:R-:W-:-:S03]  /*3c150*/  LOP3.LUT R24, R251, 0xffff, RZ, 0xc0, !PT ;  /* 0x0000fffffb187812 */ /* 0x008fc600078ec0ff */
[----:B------:R-:W3:Y:S01]  /*3c160*/  LDL.LU R251, [R1+0x724] ;  /* 0x0007240001fb7983 */ /* 0x000ee20000300800 */
[----:B--2---:R-:W-:-:S03]  /*3c170*/  LOP3.LUT R25, R190, 0xffff, RZ, 0xc0, !PT ;  /* 0x0000ffffbe197812 */ /* 0x004fc600078ec0ff */
[----:B------:R-:W2:Y:S04]  /*3c180*/  LDL.LU R190, [R1+0x664] ;  /* 0x0006640001be7983 */ /* 0x000ea80000300800 */
[----:B------:R-:W2:Y:S04]  /*3c190*/  LDL.LU R199, [R1+0x654] ;  /* 0x0006540001c77983 */ /* 0x000ea80000300800 */
[----:B------:R-:W2:Y:S01]  /*3c1a0*/  LDL.LU R198, [R1+0x650] ;  /* 0x0006500001c67983 */ /* 0x000ea20000300800 */
[----:B------:R-:W-:-:S03]  /*3c1b0*/  LOP3.LUT R26, R197, 0xffff, RZ, 0xc0, !PT ;  /* 0x0000ffffc51a7812 */ /* 0x000fc600078ec0ff */
[----:B------:R-:W2:Y:S01]  /*3c1c0*/  LDL.LU R197, [R1+0x5f8] ;  /* 0x0005f80001c57983 */ /* 0x000ea20000300800 */
[----:B------:R-:W-:Y:S01]  /*3c1d0*/  PRMT R19, R140, 0x5210, R27 ;  /* 0x000052108c137816 */ /* 0x000fe2000000001b */
[----:B------:R-:W-:Y:S06]  /*3c1e0*/  BAR.SYNC.DEFER_BLOCKING 0x0 ;  /* 0x0000000000007b1d */ /* 0x000fec0000010000 */
[----:B------:R-:W-:Y:S02]  /*3c1f0*/  STSM.16.M88.4 [R7], R16 ;  /* 0x0000001007007844 */ /* 0x000fe40000000200 */
[----:B------:R-:W-:Y:S06]  /*3c200*/  BAR.SYNC.DEFER_BLOCKING 0x0 ;  /* 0x0000000000007b1d */ /* 0x000fec0000010000 */
[----:B------:R-:W1:Y:S01]  /*3c210*/  LDS.128 R60, [R6] ;  /* 0x00000000063c7984 */ /* 0x000e620000000c00 */
[----:B----4-:R-:W-:-:S03]  /*3c220*/  LOP3.LUT R27, R196, 0xffff, RZ, 0xc0, !PT ;  /* 0x0000ffffc41b7812 */ /* 0x010fc600078ec0ff */
[----:B------:R-:W4:Y:S01]  /*3c230*/  LDL.LU R196, [R1+0x788] ;  /* 0x0007880001c47983 */ /* 0x000f220000300800 */
[----:B------:R-:W-:-:S03]  /*3c240*/  PRMT R20, R195, 0x4210, R24 ;  /* 0x00004210c3147816 */ /* 0x000fc60000000018 */
[----:B------:R-:W4:Y:S01]  /*3c250*/  LDL.LU R195, [R1+0x784] ;  /* 0x0007840001c37983 */ /* 0x000f220000300800 */
[----:B------:R-:W-:-:S03]  /*3c260*/  PRMT R21, R194, 0x4210, R25 ;  /* 0x00004210c2157816 */ /* 0x000fc60000000019 */
[----:B------:R-:W4:Y:S01]  /*3c270*/  LDL.LU R194, [R1+0x738] ;  /* 0x0007380001c27983 */ /* 0x000f220000300800 */
[----:B------:R-:W-:-:S03]  /*3c280*/  PRMT R22, R193, 0x4210, R26 ;  /* 0x00004210c1167816 */ /* 0x000fc6000000001a */
[----:B------:R-:W4:Y:S01]  /*3c290*/  LDL.LU R193, [R1+0x734] ;  /* 0x0007340001c17983 */ /* 0x000f220000300800 */
[----:B------:R-:W-:Y:S01]  /*3c2a0*/  PRMT R23, R192, 0x4210, R27 ;  /* 0x00004210c0177816 */ /* 0x000fe2000000001b */
[----:B------:R-:W-:Y:S01]  /*3c2b0*/  BAR.SYNC.DEFER_BLOCKING 0x0 ;  /* 0x0000000000007b1d */ /* 0x000fe20000010000 */
[----:B------:R-:W-:-:S05]  /*3c2c0*/  LOP3.LUT R32, R201, 0xffff, RZ, 0xc0, !PT ;  /* 0x0000ffffc9207812 */ /* 0x000fca00078ec0ff */
[----:B------:R-:W4:Y:S01]  /*3c2d0*/  LDL.LU R192, [R1+0x67c] ;  /* 0x00067c0001c07983 */ /* 0x000f220000300800 */
[----:B------:R-:W-:-:S03]  /*3c2e0*/  LOP3.LUT R34, R191, 0xffff, RZ, 0xc0, !PT ;  /* 0x0000ffffbf227812 */ /* 0x000fc600078ec0ff */
[----:B------:R-:W4:Y:S04]  /*3c2f0*/  LDL.LU R191, [R1+0x670] ;  /* 0x0006700001bf7983 */ /* 0x000f280000300800 */
[----:B------:R0:W-:Y:S01]  /*3c300*/  STSM.16.M88.4 [R7], R20 ;  /* 0x0000001407007844 */ /* 0x0001e20000000200 */
[----:B------:R-:W-:Y:S01]  /*3c310*/  LOP3.LUT R33, R200, 0xffff, RZ, 0xc0, !PT ;  /* 0x0000ffffc8217812 */ /* 0x000fe200078ec0ff */
[----:B------:R-:W-:Y:S01]  /*3c320*/  BAR.SYNC.DEFER_BLOCKING 0x0 ;  /* 0x0000000000007b1d */ /* 0x000fe20000010000 */
[----:B0-----:R-:W-:Y:S02]  /*3c330*/  PRMT R20, R156, 0x5210, R24 ;  /* 0x000052109c147816 */ /* 0x001fe40000000018 */
[----:B---3--:R-:W-:-:S03]  /*3c340*/  LOP3.LUT R35, R251, 0xffff, RZ, 0xc0, !PT ;  /* 0x0000fffffb237812 */ /* 0x008fc600078ec0ff */
[----:B------:R-:W0:Y:S01]  /*3c350*/  LDS.128 R64, [R6] ;  /* 0x0000000006407984 */ /* 0x000e220000000c00 */
[----:B--2---:R-:W-:-:S03]  /*3c360*/  PRMT R24, R190, 0x4210, R32 ;  /* 0x00004210be187816 */ /* 0x004fc60000000020 */
[----:B------:R-:W2:Y:S04]  /*3c370*/  LDL.LU R251, [R1+0x66c] ;  /* 0x00066c0001fb7983 */ /* 0x000ea80000300800 */
[----:B------:R-:W3:Y:S01]  /*3c380*/  LDL.LU R190, [R1+0x668] ;  /* 0x0006680001be7983 */ /* 0x000ee20000300800 */
[----:B------:R-:W-:-:S03]  /*3c390*/  PRMT R21, R155, 0x5210, R25 ;  /* 0x000052109b157816 */ /* 0x000fc60000000019 */
        /* <DEDUP_REMOVED lines=10> */
[----:B------:R-:W3:Y:S04]  /*3c440*/  LDL.LU R199, [R1+0x79c] ;  /* 0x00079c0001c77983 */ /* 0x000ee80000300800 */
[----:B------:R-:W3:Y:S04]  /*3c450*/  LDL.LU R198, [R1+0x694] ;  /* 0x0006940001c67983 */ /* 0x000ee80000300800 */
[----:B------:R-:W3:Y:S01]  /*3c460*/  LDL.LU R197, [R1+0x68c] ;  /* 0x00068c0001c57983 */ /* 0x000ee20000300800 */
[----:B------:R-:W-:Y:S06]  /*3c470*/  BAR.SYNC.DEFER_BLOCKING 0x0 ;  /* 0x0000000000007b1d */ /* 0x000fec0000010000 */
[----:B------:R-:W-:Y:S02]  /*3c480*/  STSM.16.M88.4 [R7], R20 ;  /* 0x0000001407007844 */ /* 0x000fe40000000200 */
[----:B------:R-:W-:Y:S06]  /*3c490*/  BAR.SYNC.DEFER_BLOCKING 0x0 ;  /* 0x0000000000007b1d */ /* 0x000fec0000010000 */
[----:B------:R-:W0:Y:S02]  /*3c4a0*/  LDS.128 R16, [R6] ;  /* 0x0000000006107984 */ /* 0x000e240000000c00 */
[----:B------:R-:W-:Y:S06]  /*3c4b0*/  BAR.SYNC.DEFER_BLOCKING 0x0 ;  /* 0x0000000000007b1d */ /* 0x000fec0000010000 */
[----:B------:R-:W-:Y:S02]  /*3c4c0*/  STSM.16.M88.4 [R7], R24 ;  /* 0x0000001807007844 */ /* 0x000fe40000000200 */
[----:B------:R-:W-:Y:S01]  /*3c4d0*/  BAR.SYNC.DEFER_BLOCKING 0x0 ;  /* 0x0000000000007b1d */ /* 0x000fe20000010000 */
[----:B------:R-:W-:-:S02]  /*3c4e0*/  PRMT R32, R159, 0x5210, R32 ;  /* 0x000052109f207816 */ /* 0x000fc40000000020 */
[----:B------:R-:W-:-:S03]  /*3c4f0*/  PRMT R33, R157, 0x5210, R33 ;  /* 0x000052109d217816 */ /* 0x000fc60000000021 */
[----:B------:R-:W0:Y:S01]  /*3c500*/  LDS.128 R24, [R6] ;  /* 0x0000000006187984 */ /* 0x000e220000000c00 */
[----:B------:R-:W-:Y:S02]  /*3c510*/  PRMT R34, R158, 0x5210, R34 ;  /* 0x000052109e227816 */ /* 0x000fe40000000022 */
[----:B------:R-:W-:Y:S01]  /*3c520*/  PRMT R35, R147, 0x5210, R35 ;  /* 0x0000521093237816 */ /* 0x000fe20000000023 */
[----:B------:R-:W-:Y:S06]  /*3c530*/  BAR.SYNC.DEFER_BLOCKING 0x0 ;  /* 0x0000000000007b1d */ /* 0x000fec0000010000 */
[----:B------:R1:W-:Y:S02]  /*3c540*/  STSM.16.M88.4 [R7], R32 ;  /* 0x0000002007007844 */ /* 0x0003e40000000200 */
[----:B------:R-:W-:Y:S01]  /*3c550*/  BAR.SYNC.DEFER_BLOCKING 0x0 ;  /* 0x0000000000007b1d */ /* 0x000fe20000010000 */
[----:B----4-:R-:W-:-:S02]  /*3c560*/  LOP3.LUT R48, R196, 0xffff, RZ, 0xc0, !PT ;  /* 0x0000ffffc4307812 */ /* 0x010fc400078ec0ff */
[----:B------:R-:W-:Y:S02]  /*3c570*/  LOP3.LUT R49, R195, 0xffff, RZ, 0xc0, !PT ;  /* 0x0000ffffc3317812 */ /* 0x000fe400078ec0ff */
[----:B------:R-:W-:Y:S02]  /*3c580*/  LOP3.LUT R50, R194, 0xffff, RZ, 0xc0, !PT ;  /* 0x0000ffffc2327812 */ /* 0x000fe400078ec0ff */
[----:B------:R-:W-:Y:S01]  /*3c590*/  LOP3.LUT R51, R193, 0xffff, RZ, 0xc0, !PT ;  /* 0x0000ffffc1337812 */ /* 0x000fe200078ec0ff */
[----:B------:R-:W-:Y:S01]  /*3c5a0*/  VIADD R159, R0, 0x1 ;  /* 0x00000001009f7836 */ /* 0x000fe20000000000 */
[----:B------:R-:W4:Y:S01]  /*3c5b0*/  LDS.128 R20, [R6] ;  /* 0x0000000006147984 */ /* 0x000f220000000c00 */
[--C-:B------:R-:W-:Y:S02]  /*3c5c0*/  PRMT R44, R192, 0x4210, R48.reuse ;  /* 0x00004210c02c7816 */ /* 0x100fe40000000030 */
[----:B------:R-:W-:Y:S01]  /*3c5d0*/  PRMT R45, R191, 0x4210, R49 ;  /* 0x00004210bf2d7816 */ /* 0x000fe20000000031 */
[----:B------:R-:W4:Y:S01]  /*3c5e0*/  LDL.LU R196, [R1+0x798] ;  /* 0x0007980001c47983 */ /* 0x000f220000300800 */
[----:B-1----:R-:W-:-:S02]  /*3c5f0*/  PRMT R32, R162, 0x5210, R48 ;  /* 0x00005210a2207816 */ /* 0x002fc40000000030 */
[----:B------:R-:W-:Y:S02]  /*3c600*/  PRMT R33, R160, 0x5210, R49 ;  /* 0x00005210a0217816 */ /* 0x000fe40000000031 */
[----:B------:R-:W-:Y:S02]  /*3c610*/  PRMT R34, R161, 0x5210, R50 ;  /* 0x00005210a1227816 */ /* 0x000fe40000000032 */
[----:B------:R-:W-:Y:S01]  /*3c620*/  PRMT R35, R148, 0x5210, R51 ;  /* 0x0000521094237816 */ /* 0x000fe20000000033 */
[----:B------:R-:W-:Y:S01]  /*3c630*/  BAR.SYNC.DEFER_BLOCKING 0x0 ;  /* 0x0000000000007b1d */ /* 0x000fe20000010000 */
[----:B------:R-:W-:-:S05]  /*3c640*/  VIADD R160, R0, 0x2 ;  /* 0x0000000200a07836 */ /* 0x000fca0000000000 */
[----:B------:R-:W-:Y:S01]  /*3c650*/  ISETP.GE.AND P2, PT, R160, UR53, PT ;  /* 0x00000035a0007c0c */ /* 0x000fe2000bf46270 */
[----:B------:R-:W4:Y:S01]  /*3c660*/  LDL.LU R195, [R1+0x794] ;  /* 0x0007940001c37983 */ /* 0x000f220000300800 */
[----:B--2---:R-:W-:-:S03]  /*3c670*/  PRMT R46, R251, 0x4210, R50 ;  /* 0x00004210fb2e7816 */ /* 0x004fc60000000032 */
[----:B------:R-:W2:Y:S01]  /*3c680*/  LDL.LU R194, [R1+0x758] ;  /* 0x0007580001c27983 */ /* 0x000ea20000300800 */
[----:B---3--:R-:W-:-:S03]  /*3c690*/  PRMT R47, R190, 0x4210, R51 ;  /* 0x00004210be2f7816 */ /* 0x008fc60000000033 */
[----:B------:R-:W3:Y:S01]  /*3c6a0*/  LDL.LU R193, [R1+0x754] ;  /* 0x0007540001c17983 */ /* 0x000ee20000300800 */
[----:B------:R-:W-:-:S03]  /*3c6b0*/  LOP3.LUT R68, R204, 0xffff, RZ, 0xc0, !PT ;  /* 0x0000ffffcc447812 */ /* 0x000fc600078ec0ff */
[----:B------:R-:W-:Y:S01]  /*3c6c0*/  STSM.16.M88.4 [R7], R44 ;  /* 0x0000002c07007844 */ /* 0x000fe20000000200 */
[----:B------:R-:W-:Y:S01]  /*3c6d0*/  LOP3.LUT R69, R203, 0xffff, RZ, 0xc0, !PT ;  /* 0x0000ffffcb457812 */ /* 0x000fe200078ec0ff */
[----:B------:R-:W-:Y:S01]  /*3c6e0*/  BAR.SYNC.DEFER_BLOCKING 0x0 ;  /* 0x0000000000007b1d */ /* 0x000fe20000010000 */
[----:B------:R-:W-:Y:S02]  /*3c6f0*/  ISETP.LT.AND P5, PT, R3, UR38, !P2 ;  /* 0x0000002603007c0c */ /* 0x000fe4000d7a1270 */
[----:B------:R-:W-:Y:S02]  /*3c700*/  ISETP.LT.AND P4, PT, R4, UR32, !P2 ;  /* 0x0000002004007c0c */ /* 0x000fe4000d781270 */
[----:B------:R-:W-:Y:S02]  /*3c710*/  LOP3.LUT R70, R202, 0xffff, RZ, 0xc0, !PT ;  /* 0x0000ffffca467812 */ /* 0x000fe400078ec0ff */
[----:B------:R-:W-:Y:S01]  /*3c720*/  LOP3.LUT R71, R201, 0xffff, RZ, 0xc0, !PT ;  /* 0x0000ffffc9477812 */ /* 0x000fe200078ec0ff */
[----:B------:R-:W3:Y:S01]  /*3c730*/  LDL.LU R192, [R1+0x7b4] ;  /* 0x0007b40001c07983 */ /* 0x000ee20000300800 */
[----:B------:R-:W-:Y:S01]  /*3c740*/  ISETP.LT.AND P3, PT, R5, UR30, !P2 ;  /* 0x0000001e05007c0c */ /* 0x000fe2000d761270 */
[C---:B------:R-:W-:Y:S01]  /*3c750*/  VIADD R160, R0.reuse, 0x42 ;  /* 0x0000004200a07836 */ /* 0x040fe20000000000 */
[----:B------:R-:W-:Y:S01]  /*3c760*/  LOP3.LUT R231, R231, 0x7fffffff, RZ, 0xc0, !PT ;  /* 0x7fffffffe7e77812 */ /* 0x000fe200078ec0ff */
[----:B------:R-:W3:Y:S01]  /*3c770*/  LDL.LU R191, [R1+0x7b0] ;  /* 0x0007b00001bf7983 */ /* 0x000ee20000300800 */
[----:B------:R-:W-:-:S02]  /*3c780*/  VIADD R218, R0, 0x3c ;  /* 0x0000003c00da7836 */ /* 0x000fc40000000000 */
[C---:B------:R-:W-:Y:S02]  /*3c790*/  VIADD R217, R0.reuse, 0x3b ;  /* 0x0000003b00d97836 */ /* 0x040fe40000000000 */
[C---:B------:R-:W-:Y:S02]  /*3c7a0*/  VIADD R216, R0.reuse, 0x3a ;  /* 0x0000003a00d87836 */ /* 0x040fe40000000000 */
[C---:B------:R-:W-:Y:S02]  /*3c7b0*/  VIADD R215, R0.reuse, 0x39 ;  /* 0x0000003900d77836 */ /* 0x040fe40000000000 */
[----:B------:R-:W-:Y:S01]  /*3c7c0*/  VIADD R214, R0, 0x38 ;  /* 0x0000003800d67836 */ /* 0x000fe20000000000 */
[----:B------:R-:W-:Y:S01]  /*3c7d0*/  LOP3.LUT R230, R230, 0x7fffffff, RZ, 0xc0, !PT ;  /* 0x7fffffffe6e67812 */ /* 0x000fe200078ec0ff */
[----:B------:R-:W4:Y:S01]  /*3c7e0*/  LDL.LU R251, [R1+0x7ac] ;  /* 0x0007ac0001fb7983 */ /* 0x000f220000300800 */
[----:B------:R-:W-:Y:S01]  /*3c7f0*/  VIADD R213, R0, 0x37 ;  /* 0x0000003700d57836 */ /* 0x000fe20000000000 */
[----:B------:R-:W-:-:S02]  /*3c800*/  ULDC UR53, c[0x0][0x228] ;  /* 0x00008a0000357ab9 */ /* 0x000fc40000000800 */
[----:B------:R-:W1:Y:S01]  /*3c810*/  LDS.128 R44, [R6] ;  /* 0x00000000062c7984 */ /* 0x000e620000000c00 */
[----:B------:R-:W-:Y:S01]  /*3c820*/  @P5 LOP3.LUT R222, R222, 0x2000, RZ, 0xfc, !PT ;  /* 0x00002000dede5812 */ /* 0x000fe200078efcff */
[----:B------:R-:W-:Y:S01]  /*3c830*/  ULDC UR30, c[0x0][0x228] ;  /* 0x00008a00001e7ab9 */ /* 0x000fe20000000800 */
[----:B------:R-:W-:Y:S01]  /*3c840*/  PRMT R48, R200, 0x4210, R68 ;  /* 0x00004210c8307816 */ /* 0x000fe20000000044 */
[----:B------:R-:W-:Y:S01]  /*3c850*/  BAR.SYNC.DEFER_BLOCKING 0x0 ;  /* 0x0000000000007b1d */ /* 0x000fe20000010000 */
[----:B------:R-:W-:Y:S02]  /*3c860*/  PRMT R49, R199, 0x4210, R69 ;  /* 0x00004210c7317816 */ /* 0x000fe40000000045 */
[----:B------:R-:W-:Y:S02]  /*3c870*/  PRMT R50, R198, 0x4210, R70 ;  /* 0x00004210c6327816 */ /* 0x000fe40000000046 */
[----:B------:R-:W-:Y:S01]  /*3c880*/  PRMT R51, R197, 0x4210, R71 ;  /* 0x00004210c5337816 */ /* 0x000fe20000000047 */
[----:B------:R-:W-:Y:S01]  /*3c890*/  ULDC UR32, c[0x0][0x228] ;  /* 0x00008a0000207ab9 */ /* 0x000fe20000000800 */
[----:B------:R-:W-:Y:S01]  /*3c8a0*/  ISETP.LT.AND P2, PT, R2, UR26, !P2 ;  /* 0x0000001a02007c0c */ /* 0x000fe2000d741270 */
[----:B------:R-:W-:Y:S01]  /*3c8b0*/  ULDC UR26, c[0x0][0x228] ;  /* 0x00008a00001a7ab9 */ /* 0x000fe20000000800 */
[----:B--2---:R-:W-:Y:S01]  /*3c8c0*/  LOP3.LUT R78, R194, 0xffff, RZ, 0xc0, !PT ;  /* 0x0000ffffc24e7812 */ /* 0x004fe200078ec0ff */
[----:B------:R-:W-:Y:S01]  /*3c8d0*/  STSM.16.M88.4 [R7], R32 ;  /* 0x0000002007007844 */ /* 0x000fe20000000200 */
[----:B------:R-:W-:Y:S01]  /*3c8e0*/  BAR.SYNC.DEFER_BLOCKING 0x0 ;  /* 0x0000000000007b1d */ /* 0x000fe20000010000 */
[----:B------:R-:W-:Y:S01]  /*3c8f0*/  LOP3.LUT R222, R222, 0xffffefff, RZ, 0xc0, !PT ;  /* 0xffffefffdede7812 */ /* 0x000fe200078ec0ff */
[----:B------:R-:W-:-:S02]  /*3c900*/  VIADD R212, R0, 0x36 ;  /* 0x0000003600d47836 */ /* 0x000fc40000000000 */
[C---:B------:R-:W-:Y:S02]  /*3c910*/  VIADD R211, R0.reuse, 0x35 ;  /* 0x0000003500d37836 */ /* 0x040fe40000000000 */
[C---:B------:R-:W-:Y:S02]  /*3c920*/  VIADD R210, R0.reuse, 0x34 ;  /* 0x0000003400d27836 */ /* 0x040fe40000000000 */
[C---:B------:R-:W-:Y:S01]  /*3c930*/  VIADD R209, R0.reuse, 0x33 ;  /* 0x0000003300d17836 */ /* 0x040fe20000000000 */
[C---:B------:R-:W-:Y:S01]  /*3c940*/  ISETP.LT.AND P6, PT, R0.reuse, UR47, !P6 ;  /* 0x0000002f00007c0c */ /* 0x040fe2000f7c1270 */
[----:B------:R-:W-:Y:S01]  /*3c950*/  ULDC UR47, c[0x0][0x228] ;  /* 0x00008a00002f7ab9 */ /* 0x000fe20000000800 */
[C---:B------:R-:W-:Y:S01]  /*3c960*/  VIADD R208, R0.reuse, 0x32 ;  /* 0x0000003200d07836 */ /* 0x040fe20000000000 */
[----:B------:R-:W-:Y:S01]  /*3c970*/  LOP3.LUT R229, R229, 0x7fffffff, RZ, 0xc0, !PT ;  /* 0x7fffffffe5e57812 */ /* 0x000fe200078ec0ff */
[----:B------:R-:W-:Y:S01]  /*3c980*/  VIADD R207, R0, 0x31 ;  /* 0x0000003100cf7836 */ /* 0x000fe20000000000 */
[----:B------:R-:W-:Y:S01]  /*3c990*/  LOP3.LUT R228, R228, 0x7fffffff, RZ, 0xc0, !PT ;  /* 0x7fffffffe4e47812 */ /* 0x000fe200078ec0ff */
[----:B------:R-:W-:Y:S01]  /*3c9a0*/  VIADD R206, R0, 0x30 ;  /* 0x0000003000ce7836 */ /* 0x000fe20000000000 */
[----:B------:R-:W2:Y:S04]  /*3c9b0*/  LDL.LU R190, [R1+0x608] ;  /* 0x0006080001be7983 */ /* 0x000ea80000300800 */
[----:B------:R-:W1:Y:S01]  /*3c9c0*/  LDS.128 R52, [R6] ;  /* 0x0000000006347984 */ /* 0x000e620000000c00 */
[----:B------:R-:W-:Y:S01]  /*3c9d0*/  BAR.SYNC.DEFER_BLOCKING 0x0 ;  /* 0x0000000000007b1d */ /* 0x000fe20000010000 */
[----:B------:R-:W-:-:S04]  /*3c9e0*/  @P4 LOP3.LUT R222, R222, 0x1000, RZ, 0xfc, !PT ;  /* 0x00001000dede4812 */ /* 0x000fc800078efcff */
[----:B------:R-:W-:Y:S02]  /*3c9f0*/  LOP3.LUT R222, R222, 0xfffffbff, RZ, 0xc0, !PT ;  /* 0xfffffbffdede7812 */ /* 0x000fe400078ec0ff */
[----:B------:R-:W-:Y:S02]  /*3ca00*/  PRMT R68, R165, 0x5210, R68 ;  /* 0x00005210a5447816 */ /* 0x000fe40000000044 */
[----:B------:R-:W-:Y:S02]  /*3ca10*/  PRMT R69, R164, 0x5210, R69 ;  /* 0x00005210a4457816 */ /* 0x000fe40000000045 */
[----:B------:R-:W-:Y:S02]  /*3ca20*/  PRMT R70, R163, 0x5210, R70 ;  /* 0x00005210a3467816 */ /* 0x000fe40000000046 */
[----:B------:R-:W-:Y:S01]  /*3ca30*/  PRMT R71, R152, 0x5210, R71 ;  /* 0x0000521098477816 */ /* 0x000fe20000000047 */
[----:B------:R-:W-:Y:S01]  /*3ca40*/  VIADD R205, R0, 0x2f ;  /* 0x0000002f00cd7836 */ /* 0x000fe20000000000 */
[----:B------:R-:W-:Y:S01]  /*3ca50*/  LOP3.LUT R222, R222, 0xfffff7ff, RZ, 0xc0, !PT ;  /* 0xfffff7ffdede7812 */ /* 0x000fe200078ec0ff */
[C---:B------:R-:W-:Y:S01]  /*3ca60*/  VIADD R204, R0.reuse, 0x2e ;  /* 0x0000002e00cc7836 */ /* 0x040fe20000000000 */
[----:B----4-:R-:W-:Y:S01]  /*3ca70*/  PRMT R74, R251, 0x4210, R78 ;  /* 0x00004210fb4a7816 */ /* 0x010fe2000000004e */
[----:B------:R-:W-:Y:S01]  /*3ca80*/  VIADD R203, R0, 0x2d ;  /* 0x0000002d00cb7836 */ /* 0x000fe20000000000 */
[----:B------:R-:W-:Y:S01]  /*3ca90*/  LOP3.LUT R76, R196, 0xffff, RZ, 0xc0, !PT ;  /* 0x0000ffffc44c7812 */ /* 0x000fe200078ec0ff */
[C---:B------:R-:W-:Y:S01]  /*3caa0*/  VIADD R202, R0.reuse, 0x2c ;  /* 0x0000002c00ca7836 */ /* 0x040fe20000000000 */
[----:B------:R-:W-:Y:S01]  /*3cab0*/  LOP3.LUT R77, R195, 0xffff, RZ, 0xc0, !PT ;  /* 0x0000ffffc34d7812 */ /* 0x000fe200078ec0ff */
[----:B------:R-:W-:Y:S01]  /*3cac0*/  VIADD R201, R0, 0x2b ;  /* 0x0000002b00c97836 */ /* 0x000fe20000000000 */
[----:B---3--:R-:W-:Y:S01]  /*3cad0*/  LOP3.LUT R79, R193, 0xffff, RZ, 0xc0, !PT ;  /* 0x0000ffffc14f7812 */ /* 0x008fe200078ec0ff */
[----:B------:R-:W-:Y:S01]  /*3cae0*/  STSM.16.M88.4 [R7], R48 ;  /* 0x0000003007007844 */ /* 0x000fe20000000200 */
[----:B------:R-:W-:Y:S01]  /*3caf0*/  BAR.SYNC.DEFER_BLOCKING 0x0 ;  /* 0x0000000000007b1d */ /* 0x000fe20000010000 */
[----:B------:R-:W-:-:S04]  /*3cb00*/  @P3 LOP3.LUT R222, R222, 0x800, RZ, 0xfc, !PT ;  /* 0x00000800dede3812 */ /* 0x000fc800078efcff */
[----:B------:R-:W-:Y:S02]  /*3cb10*/  @P2 LOP3.LUT R222, R222, 0x400, RZ, 0xfc, !PT ;  /* 0x00000400dede2812 */ /* 0x000fe400078efcff */
[----:B------:R-:W-:Y:S01]  /*3cb20*/  ISETP.GE.AND P2, PT, R159, UR51, PT ;  /* 0x000000339f007c0c */ /* 0x000fe2000bf46270 */
[----:B------:R-:W-:Y:S01]  /*3cb30*/  VIADD R251, R0, 0x3e ;  /* 0x0000003e00fb7836 */ /* 0x000fe20000000000 */
        /* <DEDUP_REMOVED lines=8> */
[C---:B------:R-:W-:Y:S01]  /*3cbc0*/  VIADD R200, R0.reuse, 0x2a ;  /* 0x0000002a00c87836 */ /* 0x040fe20000000000 */
[----:B------:R-:W-:Y:S01]  /*3cbd0*/  LOP3.LUT R227, R227, 0x7fffffff, RZ, 0xc0, !PT ;  /* 0x7fffffffe3e37812 */ /* 0x000fe200078ec0ff */
[----:B------:R-:W-:-:S02]  /*3cbe0*/  VIADD R199, R0, 0x29 ;  /* 0x0000002900c77836 */ /* 0x000fc40000000000 */
[C---:B------:R-:W-:Y:S02]  /*3cbf0*/  VIADD R189, R0.reuse, 0x1f ;  /* 0x0000001f00bd7836 */ /* 0x040fe40000000000 */
[----:B------:R-:W-:Y:S01]  /*3cc00*/  VIADD R188, R0, 0x1e ;  /* 0x0000001e00bc7836 */ /* 0x000fe20000000000 */
[----:B------:R-:W3:Y:S01]  /*3cc10*/  LDS.128 R48, [R6] ;  /* 0x0000000006307984 */ /* 0x000ee20000000c00 */
[----:B------:R-:W-:Y:S01]  /*3cc20*/  BAR.SYNC.DEFER_BLOCKING 0x0 ;  /* 0x0000000000007b1d */ /* 0x000fe20000010000 */
[----:B------:R-:W-:Y:S02]  /*3cc30*/  @P3 LOP3.LUT R222, R222, 0x40, RZ, 0xfc, !PT ;  /* 0x00000040dede3812 */ /* 0x000fe400078efcff */
[----:B------:R-:W-:Y:S02]  /*3cc40*/  ISETP.LT.AND P3, PT, R2, UR28, !P2 ;  /* 0x0000001c02007c0c */ /* 0x000fe4000d761270 */
[----:B------:R-:W-:Y:S01]  /*3cc50*/  ISETP.LT.AND P2, PT, R4, UR22, !P1 ;  /* 0x0000001604007c0c */ /* 0x000fe2000cf41270 */
[----:B------:R-:W-:Y:S01]  /*3cc60*/  ULDC UR28, c[0x0][0x228] ;  /* 0x00008a00001c7ab9 */ /* 0x000fe20000000800 */
[----:B------:R-:W-:Y:S01]  /*3cc70*/  ISETP.LT.AND P1, PT, R3, UR20, !P1 ;  /* 0x0000001403007c0c */ /* 0x000fe2000cf21270 */
[----:B------:R-:W-:Y:S01]  /*3cc80*/  ULDC UR22, c[0x0][0x228] ;  /* 0x00008a0000167ab9 */ /* 0x000fe20000000800 */
[----:B------:R-:W-:Y:S01]  /*3cc90*/  LOP3.LUT R222, R222, 0xffffffdf, RZ, 0xc0, !PT ;  /* 0xffffffdfdede7812 */ /* 0x000fe200078ec0ff */
[----:B------:R-:W-:Y:S01]  /*3cca0*/  ULDC UR20, c[0x0][0x228] ;  /* 0x00008a0000147ab9 */ /* 0x000fe20000000800 */
[----:B------:R-:W-:-:S02]  /*3ccb0*/  VIADD R198, R0, 0x28 ;  /* 0x0000002800c67836 */ /* 0x000fc40000000000 */
[----:B------:R-:W-:Y:S01]  /*3ccc0*/  VIADD R187, R0, 0x1d ;  /* 0x0000001d00bb7836 */ /* 0x000fe20000000000 */
[----:B------:R-:W-:Y:S01]  /*3ccd0*/  @P5 LOP3.LUT R222, R222, 0x20, RZ, 0xfc, !PT ;  /* 0x00000020dede5812 */ /* 0x000fe200078efcff */
[C---:B------:R-:W-:Y:S02]  /*3cce0*/  VIADD R197, R0.reuse, 0x27 ;  /* 0x0000002700c57836 */ /* 0x040fe40000000000 */
[----:B------:R-:W-:Y:S01]  /*3ccf0*/  VIADD R186, R0, 0x1c ;  /* 0x0000001c00ba7836 */ /* 0x000fe20000000000 */
[----:B------:R-:W-:Y:S01]  /*3cd00*/  @P2 LOP3.LUT R220, R220, 0x200000, RZ, 0xfc, !PT ;  /* 0x00200000dcdc2812 */ /* 0x000fe200078efcff */
[C---:B------:R-:W-:Y:S02]  /*3cd10*/  VIADD R194, R0.reuse, 0x24 ;  /* 0x0000002400c27836 */ /* 0x040fe40000000000 */
[----:B------:R-:W-:Y:S01]  /*3cd20*/  VIADD R185, R0, 0x1b ;  /* 0x0000001b00b97836 */ /* 0x000fe20000000000 */
[----:B------:R-:W-:Y:S01]  /*3cd30*/  LOP3.LUT R220, R220, 0xffefffff, RZ, 0xc0, !PT ;  /* 0xffefffffdcdc7812 */ /* 0x000fe200078ec0ff */
[----:B------:R-:W-:Y:S01]  /*3cd40*/  VIADD R184, R0, 0x1a ;  /* 0x0000001a00b87836 */ /* 0x000fe20000000000 */
[----:B------:R4:W-:Y:S01]  /*3cd50*/  STSM.16.M88.4 [R7], R68 ;  /* 0x0000004407007844 */ /* 0x0009e20000000200 */
[----:B------:R-:W-:-:S02]  /*3cd60*/  LOP3.LUT R222, R222, 0xffffffef, RZ, 0xc0, !PT ;  /* 0xffffffefdede7812 */ /* 0x000fc400078ec0ff */
[----:B------:R-:W-:Y:S01]  /*3cd70*/  @P1 LOP3.LUT R220, R220, 0x100000, RZ, 0xfc, !PT ;  /* 0x00100000dcdc1812 */ /* 0x000fe200078efcff */
[----:B------:R-:W-:Y:S01]  /*3cd80*/  VIADD R196, R0, 0x26 ;  /* 0x0000002600c47836 */ /* 0x000fe20000000000 */
[----:B------:R-:W-:Y:S01]  /*3cd90*/  @P4 LOP3.LUT R222, R222, 0x10, RZ, 0xfc, !PT ;  /* 0x00000010dede4812 */ /* 0x000fe200078efcff */
[----:B------:R-:W-:Y:S01]  /*3cda0*/  VIADD R195, R0, 0x25 ;  /* 0x0000002500c37836 */ /* 0x000fe20000000000 */
[----:B------:R-:W-:Y:S01]  /*3cdb0*/  PRMT R72, R192, 0x4210, R76 ;  /* 0x00004210c0487816 */ /* 0x000fe2000000004c */
[C---:B------:R-:W-:Y:S02]  /*3cdc0*/  VIADD R193, R0.reuse, 0x23 ;  /* 0x0000002300c17836 */ /* 0x040fe40000000000 */
[C---:B------:R-:W-:Y:S02]  /*3cdd0*/  VIADD R183, R0.reuse, 0x19 ;  /* 0x0000001900b77836 */ /* 0x040fe40000000000 */
[----:B------:R-:W-:Y:S01]  /*3cde0*/  VIADD R182, R0, 0x18 ;  /* 0x0000001800b67836 */ /* 0x000fe20000000000 */
[----:B------:R-:W-:Y:S01]  /*3cdf0*/  LOP3.LUT R226, R226, 0x7fffffff, RZ, 0xc0, !PT ;  /* 0x7fffffffe2e27812 */ /* 0x000fe200078ec0ff */
[----:B------:R-:W-:-:S02]  /*3ce00*/  VIADD R181, R0, 0x17 ;  /* 0x0000001700b57836 */ /* 0x000fc40000000000 */
[C---:B------:R-:W-:Y:S02]  /*3ce10*/  VIADD R180, R0.reuse, 0x16 ;  /* 0x0000001600b47836 */ /* 0x040fe40000000000 */
[C---:B------:R-:W-:Y:S02]  /*3ce20*/  VIADD R179, R0.reuse, 0x15 ;  /* 0x0000001500b37836 */ /* 0x040fe40000000000 */
[C---:B------:R-:W-:Y:S02]  /*3ce30*/  VIADD R178, R0.reuse, 0x14 ;  /* 0x0000001400b27836 */ /* 0x040fe40000000000 */
[C---:B------:R-:W-:Y:S02]  /*3ce40*/  VIADD R177, R0.reuse, 0x13 ;  /* 0x0000001300b17836 */ /* 0x040fe40000000000 */
[C---:B------:R-:W-:Y:S02]  /*3ce50*/  VIADD R176, R0.reuse, 0x12 ;  /* 0x0000001200b07836 */ /* 0x040fe40000000000 */
[----:B------:R-:W-:-:S02]  /*3ce60*/  VIADD R175, R0, 0x11 ;  /* 0x0000001100af7836 */ /* 0x000fc40000000000 */
[C---:B------:R-:W-:Y:S01]  /*3ce70*/  VIADD R174, R0.reuse, 0x10 ;  /* 0x0000001000ae7836 */ /* 0x040fe20000000000 */
[----:B------:R-:W-:Y:S01]  /*3ce80*/  LOP3.LUT R225, R225, 0x7fffffff, RZ, 0xc0, !PT ;  /* 0x7fffffffe1e17812 */ /* 0x000fe200078ec0ff */
[C---:B----4-:R-:W-:Y:S01]  /*3ce90*/  VIADD R68, R0.reuse, 0xad ;  /* 0x000000ad00447836 */ /* 0x050fe20000000000 */
[----:B------:R-:W-:Y:S01]  /*3cea0*/  PRMT R73, R191, 0x4210, R77 ;  /* 0x00004210bf497816 */ /* 0x000fe2000000004d */
[----:B------:R-:W-:Y:S01]  /*3ceb0*/  VIADD R69, R0, 0xae ;  /* 0x000000ae00457836 */ /* 0x000fe20000000000 */
[----:B------:R-:W-:Y:S02]  /*3cec0*/  BAR.SYNC.DEFER_BLOCKING 0x0 ;  /* 0x0000000000007b1d */ /* 0x000fe40000010000 */
[----:B------:R-:W-:-:S04]  /*3ced0*/  ISETP.GE.AND P1, PT, R68, UR49, PT ;  /* 0x0000003144007c0c */ /* 0x000fc8000bf26270 */
[----:B------:R-:W-:Y:S01]  /*3cee0*/  ISETP.LT.AND P4, PT, R2, UR18, !P1 ;  /* 0x0000001202007c0c */ /* 0x000fe2000cf81270 */
[----:B------:R-:W-:Y:S01]  /*3cef0*/  ULDC UR49, c[0x0][0x228] ;  /* 0x00008a0000317ab9 */ /* 0x000fe20000000800 */
[----:B------:R-:W-:Y:S01]  /*3cf00*/  LOP3.LUT R222, R222, 0xfffffff7, RZ, 0xc0, !PT ;  /* 0xfffffff7dede7812 */ /* 0x000fe200078ec0ff */
[----:B------:R-:W-:Y:S01]  /*3cf10*/  ULDC UR18, c[0x0][0x228] ;  /* 0x00008a0000127ab9 */ /* 0x000fe20000000800 */
[----:B------:R-:W-:Y:S01]  /*3cf20*/  LOP3.LUT R220, R220, 0xfff7ffff, RZ, 0xc0, !PT ;  /* 0xfff7ffffdcdc7812 */ /* 0x000fe200078ec0ff */
[----:B------:R-:W-:Y:S01]  /*3cf30*/  VIADD R173, R0, 0xf ;  /* 0x0000000f00ad7836 */ /* 0x000fe20000000000 */
[----:B------:R-:W-:Y:S01]  /*3cf40*/  @P3 LOP3.LUT R222, R222, 0x8, RZ, 0xfc, !PT ;  /* 0x00000008dede3812 */ /* 0x000fe200078efcff */
[----:B------:R-:W-:Y:S01]  /*3cf50*/  VIADD R172, R0, 0xe ;  /* 0x0000000e00ac7836 */ /* 0x000fe20000000000 */
[----:B------:R-:W-:Y:S01]  /*3cf60*/  ISETP.LT.AND P3, PT, R5, UR16, !P1 ;  /* 0x0000001005007c0c */ /* 0x000fe2000cf61270 */
[----:B------:R-:W-:Y:S01]  /*3cf70*/  ULDC UR16, c[0x0][0x228] ;  /* 0x00008a0000107ab9 */ /* 0x000fe20000000800 */
[----:B------:R-:W-:Y:S01]  /*3cf80*/  ISETP.LT.AND P2, PT, R4, UR14, !P1 ;  /* 0x0000000e04007c0c */ /* 0x000fe2000cf41270 */
[----:B------:R-:W-:Y:S01]  /*3cf90*/  ULDC UR14, c[0x0][0x228] ;  /* 0x00008a00000e7ab9 */ /* 0x000fe20000000800 */
[----:B------:R-:W-:Y:S01]  /*3cfa0*/  VIADD R171, R0, 0xd ;  /* 0x0000000d00ab7836 */ /* 0x000fe20000000000 */
[----:B------:R-:W-:Y:S01]  /*3cfb0*/  @P4 LOP3.LUT R220, R220, 0x80000, RZ, 0xfc, !PT ;  /* 0x00080000dcdc4812 */ /* 0x000fe200078efcff */
[C---:B------:R-:W-:Y:S01]  /*3cfc0*/  VIADD R170, R0.reuse, 0xc ;  /* 0x0000000c00aa7836 */ /* 0x040fe20000000000 */
[----:B------:R-:W-:Y:S01]  /*3cfd0*/  LOP3.LUT R223, R223, 0x7fffffff, RZ, 0xc0, !PT ;  /* 0x7fffffffdfdf7812 */ /* 0x000fe200078ec0ff */
[----:B------:R-:W-:Y:S01]  /*3cfe0*/  VIADD R162, R0, 0x4 ;  /* 0x0000000400a27836 */ /* 0x000fe20000000000 */
[----:B------:R-:W-:Y:S01]  /*3cff0*/  LOP3.LUT R220, R220, 0xfffbffff, RZ, 0xc0, !PT ;  /* 0xfffbffffdcdc7812 */ /* 0x000fe200078ec0ff */
[----:B------:R-:W-:Y:S01]  /*3d000*/  VIADD R192, R0, 0x22 ;  /* 0x0000002200c07836 */ /* 0x000fe20000000000 */
[----:B------:R-:W4:Y:S02]  /*3d010*/  LDS.128 R32, [R6] ;  /* 0x0000000006207984 */ /* 0x000f240000000c00 */
[----:B------:R-:W-:-:S02]  /*3d020*/  @P3 LOP3.LUT R220, R220, 0x40000, RZ, 0xfc, !PT ;  /* 0x00040000dcdc3812 */ /* 0x000fc400078efcff */
[----:B------:R-:W-:Y:S01]  /*3d030*/  ISETP.LT.AND P1, PT, R3, UR12, !P1 ;  /* 0x0000000c03007c0c */ /* 0x000fe2000cf21270 */
[----:B------:R-:W-:Y:S01]  /*3d040*/  ULDC UR12, c[0x0][0x228] ;  /* 0x00008a00000c7ab9 */ /* 0x000fe20000000800 */
[----:B------:R-:W-:Y:S01]  /*3d050*/  LOP3.LUT R220, R220, 0xfffdffff, RZ, 0xc0, !PT ;  /* 0xfffdffffdcdc7812 */ /* 0x000fe200078ec0ff */
[C---:B------:R-:W-:Y:S02]  /*3d060*/  VIADD R161, R0.reuse, 0x3 ;  /* 0x0000000300a17836 */ /* 0x040fe40000000000 */
[----:B------:R-:W-:Y:S01]  /*3d070*/  VIADD R80, R0, 0xb1 ;  /* 0x000000b100507836 */ /* 0x000fe20000000000 */
[----:B------:R-:W-:Y:S01]  /*3d080*/  @P2 LOP3.LUT R220, R220, 0x20000, RZ, 0xfc, !PT ;  /* 0x00020000dcdc2812 */ /* 0x000fe200078efcff */
[C---:B------:R-:W-:Y:S02]  /*3d090*/  VIADD R81, R0.reuse, 0xb2 ;  /* 0x000000b200517836 */ /* 0x040fe40000000000 */
[----:B------:R-:W-:Y:S01]  /*3d0a0*/  VIADD R117, R0, 0xd6 ;  /* 0x000000d600757836 */ /* 0x000fe20000000000 */
[----:B------:R-:W-:Y:S01]  /*3d0b0*/  LOP3.LUT R220, R220, 0xfffeffff, RZ, 0xc0, !PT ;  /* 0xfffeffffdcdc7812 */ /* 0x000fe200078ec0ff */
[----:B------:R-:W-:-:S02]  /*3d0c0*/  VIADD R158, R0, 0xff ;  /* 0x000000ff009e7836 */ /* 0x000fc40000000000 */
[----:B------:R-:W-:Y:S01]  /*3d0d0*/  VIADD R116, R0, 0xd5 ;  /* 0x000000d500747836 */ /* 0x000fe20000000000 */
[----:B------:R-:W-:Y:S01]  /*3d0e0*/  @P1 LOP3.LUT R220, R220, 0x10000, RZ, 0xfc, !PT ;  /* 0x00010000dcdc1812 */ /* 0x000fe200078efcff */
[C---:B------:R-:W-:Y:S01]  /*3d0f0*/  VIADD R157, R0.reuse, 0xfe ;  /* 0x000000fe009d7836 */ /* 0x040fe20000000000 */
[----:B------:R-:W-:Y:S01]  /*3d100*/  ISETP.GE.AND P1, PT, R69, UR39, PT ;  /* 0x0000002745007c0c */ /* 0x000fe2000bf26270 */
[----:B------:R-:W-:Y:S01]  /*3d110*/  ULDC.64 UR38, c[0x0][0x228] ;  /* 0x00008a0000267ab9 */ /* 0x000fe20000000a00 */
[C---:B------:R-:W-:Y:S02]  /*3d120*/  VIADD R156, R0.reuse, 0xfd ;  /* 0x000000fd009c7836 */ /* 0x040fe40000000000 */
[----:B------:R-:W-:Y:S01]  /*3d130*/  VIADD R115, R0, 0xd4 ;  /* 0x000000d400737836 */ /* 0x000fe20000000000 */
[----:B------:R-:W-:Y:S01]  /*3d140*/  ISETP.LT.AND P4, PT, R2, UR10, !P1 ;  /* 0x0000000a02007c0c */ /* 0x000fe2000cf81270 */
[----:B------:R-:W-:Y:S01]  /*3d150*/  ULDC UR10, c[0x0][0x228] ;  /* 0x00008a00000a7ab9 */ /* 0x000fe20000000800 */
[----:B------:R-:W-:Y:S01]  /*3d160*/  ISETP.LT.AND P3, PT, R5, UR8, !P1 ;  /* 0x0000000805007c0c */ /* 0x000fe2000cf61270 */
[----:B------:R-:W-:Y:S01]  /*3d170*/  ULDC UR8, c[0x0][0x228] ;  /* 0x00008a0000087ab9 */ /* 0x000fe20000000800 */
[----:B------:R-:W-:Y:S01]  /*3d180*/  LOP3.LUT R220, R220, 0xffff7fff, RZ, 0xc0, !PT ;  /* 0xffff7fffdcdc7812 */ /* 0x000fe200078ec0ff */
[----:B------:R-:W-:Y:S01]  /*3d190*/  VIADD R155, R0, 0xfc ;  /* 0x000000fc009b7836 */ /* 0x000fe20000000000 */
[----:B------:R-:W-:Y:S01]  /*3d1a0*/  ISETP.LT.AND P2, PT, R4, UR6, !P1 ;  /* 0x0000000604007c0c */ /* 0x000fe2000cf41270 */
[----:B------:R-:W-:Y:S01]  /*3d1b0*/  ULDC UR6, c[0x0][0x228] ;  /* 0x00008a0000067ab9 */ /* 0x000fe20000000800 */
[----:B------:R-:W-:-:S02]  /*3d1c0*/  VIADD R154, R0, 0xfb ;  /* 0x000000fb009a7836 */ /* 0x000fc40000000000 */
[C---:B------:R-:W-:Y:S02]  /*3d1d0*/  VIADD R114, R0.reuse, 0xd3 ;  /* 0x000000d300727836 */ /* 0x040fe40000000000 */
[----:B------:R-:W-:Y:S01]  /*3d1e0*/  VIADD R113, R0, 0xd2 ;  /* 0x000000d200717836 */ /* 0x000fe20000000000 */
[----:B------:R-:W-:Y:S01]  /*3d1f0*/  @P4 LOP3.LUT R220, R220, 0x8000, RZ, 0xfc, !PT ;  /* 0x00008000dcdc4812 */ /* 0x000fe200078efcff */
[C---:B------:R-:W-:Y:S02]  /*3d200*/  VIADD R153, R0.reuse, 0xfa ;  /* 0x000000fa00997836 */ /* 0x040fe40000000000 */
[----:B------:R-:W-:Y:S01]  /*3d210*/  VIADD R112, R0, 0xd1 ;  /* 0x000000d100707836 */ /* 0x000fe20000000000 */
[----:B------:R-:W-:Y:S01]  /*3d220*/  LOP3.LUT R220, R220, 0xffffbfff, RZ, 0xc0, !PT ;  /* 0xffffbfffdcdc7812 */ /* 0x000fe200078ec0ff */
[C---:B------:R-:W-:Y:S02]  /*3d230*/  VIADD R151, R0.reuse, 0xf8 ;  /* 0x000000f800977836 */ /* 0x040fe40000000000 */
[----:B------:R-:W-:Y:S01]  /*3d240*/  VIADD R111, R0, 0xd0 ;  /* 0x000000d0006f7836 */ /* 0x000fe20000000000 */
[----:B------:R-:W-:Y:S01]  /*3d250*/  @P3 LOP3.LUT R220, R220, 0x4000, RZ, 0xfc, !PT ;  /* 0x00004000dcdc3812 */ /* 0x000fe200078efcff */
[----:B------:R-:W-:Y:S01]  /*3d260*/  VIADD R150, R0, 0xf7 ;  /* 0x000000f700967836 */ /* 0x000fe20000000000 */
[----:B------:R-:W-:Y:S01]  /*3d270*/  ISETP.LT.AND P1, PT, R3, UR4, !P1 ;  /* 0x0000000403007c0c */ /* 0x000fe2000cf21270 */
[----:B------:R-:W-:Y:S01]  /*3d280*/  ULDC UR4, c[0x0][0x228] ;  /* 0x00008a0000047ab9 */ /* 0x000fe20000000800 */
[----:B------:R-:W-:Y:S01]  /*3d290*/  LOP3.LUT R220, R220, 0xffffdfff, RZ, 0xc0, !PT ;  /* 0xffffdfffdcdc7812 */ /* 0x000fe200078ec0ff */
[----:B------:R-:W-:-:S02]  /*3d2a0*/  VIADD R149, R0, 0xf6 ;  /* 0x000000f600957836 */ /* 0x000fc40000000000 */
[----:B------:R-:W-:Y:S01]  /*3d2b0*/  VIADD R110, R0, 0xcf ;  /* 0x000000cf006e7836 */ /* 0x000fe20000000000 */
[----:B------:R-:W-:Y:S01]  /*3d2c0*/  @P2 LOP3.LUT R220, R220, 0x2000, RZ, 0xfc, !PT ;  /* 0x00002000dcdc2812 */ /* 0x000fe200078efcff */
[----:B------:R-:W-:Y:S01]  /*3d2d0*/  VIADD R148, R0, 0xf5 ;  /* 0x000000f500947836 */ /* 0x000fe20000000000 */
[----:B------:R-:W-:Y:S01]  /*3d2e0*/  ISETP.LT.AND P2, PT, R4, UR59, !P0 ;  /* 0x0000003b04007c0c */ /* 0x000fe2000c741270 */
[----:B------:R-:W-:Y:S01]  /*3d2f0*/  ULDC UR59, c[0x0][0x228] ;  /* 0x00008a00003b7ab9 */ /* 0x000fe20000000800 */
        /* <DEDUP_REMOVED lines=18> */
[----:B------:R-:W-:-:S02]  /*3d420*/  VIADD R142, R0, 0xef ;  /* 0x000000ef008e7836 */ /* 0x000fc40000000000 */
[----:B------:R-:W-:Y:S01]  /*3d430*/  VIADD R106, R0, 0xcb ;  /* 0x000000cb006a7836 */ /* 0x000fe20000000000 */
[----:B------:R-:W-:Y:S01]  /*3d440*/  LOP3.LUT R220, R220, 0xfffffdff, RZ, 0xc0, !PT ;  /* 0xfffffdffdcdc7812 */ /* 0x000fe200078ec0ff */
[C---:B------:R-:W-:Y:S02]  /*3d450*/  VIADD R141, R0.reuse, 0xee ;  /* 0x000000ee008d7836 */ /* 0x040fe40000000000 */
[----:B------:R-:W-:Y:S01]  /*3d460*/  VIADD R105, R0, 0xca ;  /* 0x000000ca00697836 */ /* 0x000fe20000000000 */
[----:B------:R-:W-:Y:S01]  /*3d470*/  @P0 LOP3.LUT R220, R220, 0x200, RZ, 0xfc, !PT ;  /* 0x00000200dcdc0812 */ /* 0x000fe200078efcff */
[----:B------:R-:W-:Y:S01]  /*3d480*/  VIADD R140, R0, 0xed ;  /* 0x000000ed008c7836 */ /* 0x000fe20000000000 */
[----:B------:R-:W-:Y:S01]  /*3d490*/  ISETP.GE.AND P0, PT, R160, UR41, PT ;  /* 0x00000029a0007c0c */ /* 0x000fe2000bf06270 */
[C---:B------:R-:W-:Y:S02]  /*3d4a0*/  VIADD R139, R0.reuse, 0xec ;  /* 0x000000ec008b7836 */ /* 0x040fe40000000000 */
[C---:B------:R-:W-:Y:S01]  /*3d4b0*/  VIADD R104, R0.reuse, 0xc9 ;  /* 0x000000c900687836 */ /* 0x040fe20000000000 */
[----:B------:R-:W-:Y:S01]  /*3d4c0*/  ISETP.LT.AND P3, PT, R3, UR38, !P0 ;  /* 0x0000002603007c0c */ /* 0x000fe2000c761270 */
[----:B------:R-:W-:Y:S01]  /*3d4d0*/  VIADD R138, R0, 0xeb ;  /* 0x000000eb008a7836 */ /* 0x000fe20000000000 */
[----:B------:R-:W-:Y:S01]  /*3d4e0*/  ISETP.LT.AND P2, PT, R4, UR40, !P0 ;  /* 0x0000002804007c0c */ /* 0x000fe2000c741270 */
[----:B------:R-:W-:Y:S01]  /*3d4f0*/  VIADD R137, R0, 0xea ;  /* 0x000000ea00897836 */ /* 0x000fe20000000000 */
[----:B------:R-:W-:Y:S01]  /*3d500*/  LOP3.LUT R220, R220, 0xfffffeff, RZ, 0xc0, !PT ;  /* 0xfffffeffdcdc7812 */ /* 0x000fe200078ec0ff */
[C---:B------:R-:W-:Y:S01]  /*3d510*/  VIADD R160, R0.reuse, 0x41 ;  /* 0x0000004100a07836 */ /* 0x040fe20000000000 */
[----:B------:R-:W-:Y:S01]  /*3d520*/  ISETP.LT.AND P1, PT, R5, UR57, !P0 ;  /* 0x0000003905007c0c */ /* 0x000fe2000c721270 */
[----:B------:R-:W-:Y:S01]  /*3d530*/  ULDC.64 UR40, c[0x0][0x228] ;  /* 0x00008a0000287ab9 */ /* 0x000fe20000000a00 */
[----:B------:R-:W-:-:S02]  /*3d540*/  VIADD R136, R0, 0xe9 ;  /* 0x000000e900887836 */ /* 0x000fc40000000000 */
[C---:B------:R-:W-:Y:S02]  /*3d550*/  VIADD R103, R0.reuse, 0xc8 ;  /* 0x000000c800677836 */ /* 0x040fe40000000000 */
[----:B------:R-:W-:Y:S01]  /*3d560*/  VIADD R102, R0, 0xc7 ;  /* 0x000000c700667836 */ /* 0x000fe20000000000 */
[----:B------:R-:W-:Y:S01]  /*3d570*/  @P3 LOP3.LUT R220, R220, 0x100, RZ, 0xfc, !PT ;  /* 0x00000100dcdc3812 */ /* 0x000fe200078efcff */
[----:B------:R-:W-:Y:S01]  /*3d580*/  ULDC UR57, c[0x0][0x228] ;  /* 0x00008a0000397ab9 */ /* 0x000fe20000000800 */
        /* <DEDUP_REMOVED lines=20> */
[----:B------:R-:W-:Y:S01]  /*3d6d0*/  ISETP.GE.AND P0, PT, R160, UR43, PT ;  /* 0x0000002ba0007c0c */ /* 0x000fe2000bf06270 */
[----:B------:R-:W-:-:S02]  /*3d6e0*/  VIADD R128, R0, 0xe1 ;  /* 0x000000e100807836 */ /* 0x000fc40000000000 */
        /* <DEDUP_REMOVED lines=8> */
[C---:B------:R-:W-:Y:S02]  /*3d770*/  VIADD R160, R0.reuse, 0x40 ;  /* 0x0000004000a07836 */ /* 0x040fe40000000000 */
        /* <DEDUP_REMOVED lines=13> */
[----:B------:R-:W-:Y:S01]  /*3d850*/  ULDC.64 UR42, c[0x0][0x228] ;  /* 0x00008a00002a7ab9 */ /* 0x000fe20000000a00 */
        /* <DEDUP_REMOVED lines=12> */
[----:B------:R-:W-:Y:S01]  /*3d920*/  VIADD R160, R0, 0x3f ;  /* 0x0000003f00a07836 */ /* 0x000fe20000000000 */
[----:B------:R-:W-:Y:S01]  /*3d930*/  LOP3.LUT R220, R220, 0xfffffffe, RZ, 0xc0, !PT ;  /* 0xfffffffedcdc7812 */ /* 0x000fe200078ec0ff */
[----:B------:R-:W-:Y:S01]  /*3d940*/  ULDC.64 UR54, c[0x0][0x228] ;  /* 0x00008a0000367ab9 */ /* 0x000fe20000000a00 */
[----:B------:R-:W-:Y:S01]  /*3d950*/  ISETP.LT.AND P2, PT, R4, UR26, !P0 ;  /* 0x0000001a04007c0c */ /* 0x000fe2000c741270 */
[----:B------:R-:W-:Y:S01]  /*3d960*/  ULDC UR26, c[0x0][0x228] ;  /* 0x00008a00001a7ab9 */ /* 0x000fe20000000800 */
[----:B------:R-:W-:Y:S01]  /*3d970*/  ISETP.LT.AND P1, PT, R5, UR30, !P0 ;  /* 0x0000001e05007c0c */ /* 0x000fe2000c721270 */
[----:B------:R-:W-:Y:S01]  /*3d980*/  ULDC UR30, c[0x0][0x228] ;  /* 0x00008a00001e7ab9 */ /* 0x000fe20000000800 */
[----:B------:R-:W-:Y:S01]  /*3d990*/  ISETP.LT.AND P3, PT, R3, UR42, !P0 ;  /* 0x0000002a03007c0c */ /* 0x000fe2000c761270 */
[----:B------:R-:W-:Y:S01]  /*3d9a0*/  VIADD R87, R0, 0xb8 ;  /* 0x000000b800577836 */ /* 0x000fe20000000000 */
[----:B------:R-:W-:Y:S01]  /*3d9b0*/  ISETP.LT.AND P0, PT, R2, UR32, !P0 ;  /* 0x0000002002007c0c */ /* 0x000fe2000c701270 */
[----:B------:R-:W-:Y:S01]  /*3d9c0*/  ULDC UR32, c[0x0][0x228] ;  /* 0x00008a0000207ab9 */ /* 0x000fe20000000800 */
[----:B------:R-:W-:-:S02]  /*3d9d0*/  VIADD R86, R0, 0xb7 ;  /* 0x000000b700567836 */ /* 0x000fc40000000000 */
[C---:B------:R-:W-:Y:S02]  /*3d9e0*/  VIADD R85, R0.reuse, 0xb6 ;  /* 0x000000b600557836 */ /* 0x040fe40000000000 */
[C---:B------:R-:W-:Y:S01]  /*3d9f0*/  VIADD R84, R0.reuse, 0xb5 ;  /* 0x000000b500547836 */ /* 0x040fe20000000000 */
[----:B------:R-:W-:Y:S01]  /*3da00*/  @P2 LOP3.LUT R231, R231, 0x80000000, RZ, 0xfc, !PT ;  /* 0x80000000e7e72812 */ /* 0x000fe200078efcff */
[C---:B------:R-:W-:Y:S02]  /*3da10*/  VIADD R83, R0.reuse, 0xb4 ;  /* 0x000000b400537836 */ /* 0x040fe40000000000 */
[C---:B------:R-:W-:Y:S01]  /*3da20*/  VIADD R82, R0.reuse, 0xb3 ;  /* 0x000000b300527836 */ /* 0x040fe20000000000 */
[----:B------:R-:W-:Y:S01]  /*3da30*/  LOP3.LUT R231, R231, 0xbfffffff, RZ, 0xc0, !PT ;  /* 0xbfffffffe7e77812 */ /* 0x000fe200078ec0ff */
[----:B------:R-:W3:Y:S03]  /*3da40*/  LDL.LU R11, [R1+0x7ec] ;  /* 0x0007ec00010b7983 */ /* 0x000ee60000300800 */
[----:B------:R-:W-:Y:S01]  /*3da50*/  @P1 LOP3.LUT R231, R231, 0x40000000, RZ, 0xfc, !PT ;  /* 0x40000000e7e71812 */ /* 0x000fe200078efcff */
[----:B------:R-:W-:Y:S01]  /*3da60*/  VIADD R191, R0, 0x21 ;  /* 0x0000002100bf7836 */ /* 0x000fe20000000000 */
[----:B------:R-:W-:-:S02]  /*3da70*/  @P3 LOP3.LUT R220, R220, 0x1, RZ, 0xfc, !PT ;  /* 0x00000001dcdc3812 */ /* 0x000fc400078efcff */
[----:B--2---:R-:W-:Y:S01]  /*3da80*/  PRMT R75, R190, 0x4210, R79 ;  /* 0x00004210be4b7816 */ /* 0x004fe2000000004f */
[----:B------:R-:W-:Y:S01]  /*3da90*/  BAR.SYNC.DEFER_BLOCKING 0x0 ;  /* 0x0000000000007b1d */ /* 0x000fe20000010000 */
[----:B------:R-:W-:-:S04]  /*3daa0*/  LOP3.LUT R231, R231, 0xdfffffff, RZ, 0xc0, !PT ;  /* 0xdfffffffe7e77812 */ /* 0x000fc800078ec0ff */
[----:B------:R-:W-:Y:S02]  /*3dab0*/  @P0 LOP3.LUT R231, R231, 0x20000000, RZ, 0xfc, !PT ;  /* 0x20000000e7e70812 */ /* 0x000fe400078efcff */
[----:B------:R-:W-:Y:S01]  /*3dac0*/  ISETP.GE.AND P0, PT, R160, UR39, PT ;  /* 0x00000027a0007c0c */ /* 0x000fe2000bf06270 */
[----:B------:R-:W-:Y:S01]  /*3dad0*/  ULDC.64 UR38, c[0x0][0x228] ;  /* 0x00008a0000267ab9 */ /* 0x000fe20000000a00 */
[C---:B------:R-:W-:Y:S02]  /*3dae0*/  VIADD R165, R0.reuse, 0x7 ;  /* 0x0000000700a57836 */ /* 0x040fe40000000000 */
[C---:B------:R-:W-:Y:S01]  /*3daf0*/  VIADD R164, R0.reuse, 0x6 ;  /* 0x0000000600a47836 */ /* 0x040fe20000000000 */
[----:B------:R-:W-:Y:S01]  /*3db00*/  ISETP.LT.AND P3, PT, R3, UR54, !P0 ;  /* 0x0000003603007c0c */ /* 0x000fe2000c761270 */
[----:B------:R-:W-:Y:S01]  /*3db10*/  VIADD R163, R0, 0x5 ;  /* 0x0000000500a37836 */ /* 0x000fe20000000000 */
[----:B------:R-:W-:Y:S01]  /*3db20*/  ISETP.LT.AND P2, PT, R4, UR26, !P0 ;  /* 0x0000001a04007c0c */ /* 0x000fe2000c741270 */
[----:B------:R-:W-:Y:S01]  /*3db30*/  ULDC UR26, c[0x0][0x228] ;  /* 0x00008a00001a7ab9 */ /* 0x000fe20000000800 */
[----:B------:R-:W-:Y:S01]  /*3db40*/  LOP3.LUT R231, R231, 0xefffffff, RZ, 0xc0, !PT ;  /* 0xefffffffe7e77812 */ /* 0x000fe200078ec0ff */
[----:B------:R-:W-:Y:S01]  /*3db50*/  VIADD R70, R0, 0xaf ;  /* 0x000000af00467836 */ /* 0x000fe20000000000 */
[----:B------:R-:W-:Y:S01]  /*3db60*/  ISETP.LT.AND P1, PT, R5, UR30, !P0 ;  /* 0x0000001e05007c0c */ /* 0x000fe2000c721270 */
[----:B------:R-:W-:Y:S01]  /*3db70*/  ULDC UR30, c[0x0][0x228] ;  /* 0x00008a00001e7ab9 */ /* 0x000fe20000000800 */
[----:B------:R-:W-:Y:S01]  /*3db80*/  LOP3.LUT R222, R222, 0xfffffffb, RZ, 0xc0, !PT ;  /* 0xfffffffbdede7812 */ /* 0x000fe200078ec0ff */
[----:B------:R-:W-:Y:S01]  /*3db90*/  VIADD R71, R0, 0xb0 ;  /* 0x000000b000477836 */ /* 0x000fe20000000000 */
[----:B------:R-:W-:Y:S01]  /*3dba0*/  LOP3.LUT R244, R244, 0x7fffffff, RZ, 0xc0, !PT ;  /* 0x7ffffffff4f47812 */ /* 0x000fe200078ec0ff */
[----:B------:R-:W-:Y:S01]  /*3dbb0*/  VIADD R152, R0, 0xf9 ;  /* 0x000000f900987836 */ /* 0x000fe20000000000 */
[----:B------:R-:W-:Y:S01]  /*3dbc0*/  LOP3.LUT R245, R245, 0x7fffffff, RZ, 0xc0, !PT ;  /* 0x7ffffffff5f57812 */ /* 0x000fe200078ec0ff */
[----:B------:R-:W2:Y:S01]  /*3dbd0*/  LDL.LU R10, [R1+0x7e8] ;  /* 0x0007e800010a7983 */ /* 0x000ea20000300800 */
[----:B------:R-:W-:-:S02]  /*3dbe0*/  @P3 LOP3.LUT R231, R231, 0x10000000, RZ, 0xfc, !PT ;  /* 0x10000000e7e73812 */ /* 0x000fc400078efcff */
[----:B------:R-:W-:Y:S01]  /*3dbf0*/  ISETP.LT.AND P0, PT, R2, UR32, !P0 ;  /* 0x0000002002007c0c */ /* 0x000fe2000c701270 */
[----:B------:R-:W-:Y:S01]  /*3dc00*/  ULDC UR32, c[0x0][0x228] ;  /* 0x00008a0000207ab9 */ /* 0x000fe20000000800 */
[----:B------:R-:W-:Y:S01]  /*3dc10*/  LOP3.LUT R231, R231, 0xf7ffffff, RZ, 0xc0, !PT ;  /* 0xf7ffffffe7e77812 */ /* 0x000fe200078ec0ff */
[----:B------:R-:W-:Y:S01]  /*3dc20*/  VIADD R190, R0, 0x20 ;  /* 0x0000002000be7836 */ /* 0x000fe20000000000 */
[----:B------:R0:W-:Y:S02]  /*3dc30*/  STSM.16.M88.4 [R7], R72 ;  /* 0x0000004807007844 */ /* 0x0001e40000000200 */
[----:B------:R-:W-:Y:S02]  /*3dc40*/  @P2 LOP3.LUT R231, R231, 0x8000000, RZ, 0xfc, !PT ;  /* 0x08000000e7e72812 */ /* 0x000fe400078efcff */
[----:B------:R-:W-:Y:S01]  /*3dc50*/  LOP3.LUT R246, R246, 0x7fffffff, RZ, 0xc0, !PT ;  /* 0x7ffffffff6f67812 */ /* 0x000fe200078ec0ff */
[----:B------:R-:W4:Y:S01]  /*3dc60*/  LDL.LU R9, [R1+0x7a8] ;  /* 0x0007a80001097983 */ /* 0x000f220000300800 */
[----:B------:R-:W-:-:S02]  /*3dc70*/  LOP3.LUT R231, R231, 0xfbffffff, RZ, 0xc0, !PT ;  /* 0xfbffffffe7e77812 */ /* 0x000fc400078ec0ff */
[----:B------:R-:W-:Y:S01]  /*3dc80*/  LOP3.LUT R247, R247, 0x7fffffff, RZ, 0xc0, !PT ;  /* 0x7ffffffff7f77812 */ /* 0x000fe200078ec0ff */
[----:B------:R-:W4:Y:S01]  /*3dc90*/  LDL.LU R8, [R1+0x7a4] ;  /* 0x0007a40001087983 */ /* 0x000f220000300800 */
        /* <DEDUP_REMOVED lines=67> */
[----:B------:R-:W-:Y:S02]  /*3e0d0*/  LOP3.LUT R231, R231, 0xfffffbff, RZ, 0xc0, !PT ;  /* 0xfffffbffe7e77812 */ /* 0x000fe400078ec0ff */
[----:B------:R-:W-:Y:S01]  /*3e0e0*/  ISETP.GE.AND P0, PT, R216, UR41, PT ;  /* 0x00000029d8007c0c */ /* 0x000fe2000bf06270 */
[----:B------:R-:W-:Y:S01]  /*3e0f0*/  ULDC.64 UR40, c[0x0][0x228] ;  /* 0x00008a0000287ab9 */ /* 0x000fe20000000a00 */
[----:B------:R-:W-:Y:S02]  /*3e100*/  @P2 LOP3.LUT R231, R231, 0x400, RZ, 0xfc, !PT ;  /* 0x00000400e7e72812 */ /* 0x000fe400078efcff */
[----:B------:R-:W-:-:S02]  /*3e110*/  ISETP.LT.AND P3, PT, R3, UR38, !P0 ;  /* 0x0000002603007c0c */ /* 0x000fc4000c761270 */
[----:B------:R-:W-:-:S04]  /*3e120*/  LOP3.LUT R231, R231, 0xfffffdff, RZ, 0xc0, !PT ;  /* 0xfffffdffe7e77812 */ /* 0x000fc800078ec0ff */
[----:B------:R-:W-:Y:S02]  /*3e130*/  @P1 LOP3.LUT R231, R231, 0x200, RZ, 0xfc, !PT ;  /* 0x00000200e7e71812 */ /* 0x000fe400078efcff */
[----:B------:R-:W-:Y:S01]  /*3e140*/  ISETP.LT.AND P2, PT, R4, UR56, !P0 ;  /* 0x0000003804007c0c */ /* 0x000fe2000c741270 */
[----:B------:R-:W-:Y:S01]  /*3e150*/  ULDC UR56, c[0x0][0x228] ;  /* 0x00008a0000387ab9 */ /* 0x000fe20000000800 */
        /* <DEDUP_REMOVED lines=34> */
[----:B------:R-:W-:Y:S01]  /*3e380*/  ISETP.LT.AND P2, PT, R5, UR28, !P0 ;  /* 0x0000001c05007c0c */ /* 0x000fe2000c741270 */
[----:B------:R-:W-:Y:S01]  /*3e390*/  ULDC UR28, c[0x0][0x228] ;  /* 0x00008a00001c7ab9 */ /* 0x000fe20000000800 */
[----:B------:R-:W-:-:S07]  /*3e3a0*/  LOP3.LUT R231, R231, 0xfffffffe, RZ, 0xc0, !PT ;  /* 0xfffffffee7e77812 */ /* 0x000fce00078ec0ff */
[----:B------:R-:W-:Y:S02]  /*3e3b0*/  @P3 LOP3.LUT R230, R230, 0x80000000, RZ, 0xfc, !PT ;  /* 0x80000000e6e63812 */ /* 0x000fe400078efcff */
[----:B------:R-:W-:Y:S02]  /*3e3c0*/  @P1 LOP3.LUT R231, R231, 0x1, RZ, 0xfc, !PT ;  /* 0x00000001e7e71812 */ /* 0x000fe400078efcff */
[----:B------:R-:W-:Y:S01]  /*3e3d0*/  ISETP.LT.AND P1, PT, R2, UR22, !P0 ;  /* 0x0000001602007c0c */ /* 0x000fe2000c721270 */
[----:B------:R-:W-:Y:S01]  /*3e3e0*/  ULDC UR22, c[0x0][0x228] ;  /* 0x00008a0000167ab9 */ /* 0x000fe20000000800 */
[----:B------:R-:W-:Y:S02]  /*3e3f0*/  LOP3.LUT R230, R230, 0xbfffffff, RZ, 0xc0, !PT ;  /* 0xbfffffffe6e67812 */ /* 0x000fe400078ec0ff */
[----:B------:R-:W-:Y:S01]  /*3e400*/  ISETP.GE.AND P0, PT, R213, UR39, PT ;  /* 0x00000027d5007c0c */ /* 0x000fe2000bf06270 */
[----:B------:R-:W-:Y:S01]  /*3e410*/  ULDC.64 UR38, c[0x0][0x228] ;  /* 0x00008a0000267ab9 */ /* 0x000fe20000000a00 */
[----:B------:R-:W-:-:S02]  /*3e420*/  @P2 LOP3.LUT R230, R230, 0x40000000, RZ, 0xfc, !PT ;  /* 0x40000000e6e62812 */ /* 0x000fc400078efcff */
[----:B------:R-:W-:Y:S02]  /*3e430*/  ISETP.LT.AND P3, PT, R3, UR54, !P0 ;  /* 0x0000003603007c0c */ /* 0x000fe4000c761270 */
        /* <DEDUP_REMOVED lines=126> */
[----:B------:R-:W-:Y:S01]  /*3ec20*/  ISETP.LT.AND P3, PT, R3, UR42, !P0 ;  /* 0x0000002a03007c0c */ /* 0x000fe2000c761270 */
[----:B------:R-:W-:Y:S01]  /*3ec30*/  ULDC UR42, c[0x0][0x228] ;  /* 0x00008a00002a7ab9 */ /* 0x000fe20000000800 */
        /* <DEDUP_REMOVED lines=8> */
[----:B------:R-:W-:Y:S02]  /*3ecc0*/  ISETP.GE.AND P0, PT, R205, UR39, PT ;  /* 0x00000027cd007c0c */ /* 0x000fe4000bf06270 */
[----:B------:R-:W-:Y:S02]  /*3ecd0*/  @P3 LOP3.LUT R230, R230, 0x1, RZ, 0xfc, !PT ;  /* 0x00000001e6e63812 */ /* 0x000fe400078efcff */
[----:B------:R-:W-:-:S02]  /*3ece0*/  ISETP.LT.AND P3, PT, R3, UR54, !P0 ;  /* 0x0000003603007c0c */ /* 0x000fc4000c761270 */
        /* <DEDUP_REMOVED lines=15> */
[----:B------:R-:W-:Y:S02]  /*3ede0*/  ISETP.LT.AND P3, PT, R3, UR38, !P0 ;  /* 0x0000002603007c0c */ /* 0x000fe4000c761270 */
        /* <DEDUP_REMOVED lines=116> */
[----:B------:R-:W-:-:S02]  /*3f530*/  ISETP.LT.AND P3, PT, R3, UR54, !P0 ;  /* 0x0000003603007c0c */ /* 0x000fc4000c761270 */
        /* <DEDUP_REMOVED lines=468> */
[----:B0-----:R-:W-:Y:S01]  /*41280*/  PRMT R72, R169, 0x5210, R76 ;  /* 0x00005210a9487816 */ /* 0x001fe2000000004c */
[----:B------:R-:W-:Y:S01]  /*41290*/  VIADD R169, R0, 0xb ;  /* 0x0000000b00a97836 */ /* 0x000fe20000000000 */
[----:B------:R-:W-:Y:S01]  /*412a0*/  LOP3.LUT R225, R225, 0xffffdfff, RZ, 0xc0, !PT ;  /* 0xffffdfffe1e17812 */ /* 0x000fe200078ec0ff */
[----:B------:R-:W4:Y:S03]  /*412b0*/  LDL.LU R76, [R1+0x808] ;  /* 0x00080800014c7983 */ /* 0x000f260000300800 */
        /* <DEDUP_REMOVED lines=16> */
[----:B------:R-:W-:Y:S01]  /*413c0*/  PRMT R73, R168, 0x5210, R77 ;  /* 0x00005210a8497816 */ /* 0x000fe2000000004d */
        /* <DEDUP_REMOVED lines=43> */
[----:B------:R-:W-:Y:S01]  /*41680*/  @P0 LOP3.LUT R225, R225, 0x2, RZ, 0xfc, !PT ;  /* 0x00000002e1e10812 */ /* 0x000fe200078efcff */
[----:B------:R-:W4:Y:S01]  /*41690*/  LDL.LU R79, [R1+0x638] ;  /* 0x00063800014f7983 */ /* 0x000f220000300800 */
        /* <DEDUP_REMOVED lines=105> */
[----:B------:R-:W-:Y:S01]  /*41d30*/  ULDC UR50, c[0x0][0x228] ;  /* 0x00008a0000327ab9 */ /* 0x000fe20000000800 */
[----:B------:R-:W-:Y:S01]  /*41d40*/  ISETP.LT.AND P0, PT, R5, UR38, !P0 ;  /* 0x0000002605007c0c */ /* 0x000fe2000c701270 */
[----:B------:R-:W-:-:S04]  /*41d50*/  ULDC.64 UR38, c[0x0][0x228] ;  /* 0x00008a0000267ab9 */ /* 0x000fc80000000a00 */
[----:B------:R-:W-:-:S04]  /*41d60*/  @P2 LOP3.LUT R222, R222, 0x200, RZ, 0xfc, !PT ;  /* 0x00000200dede2812 */ /* 0x000fc800078efcff */
[----:B------:R-:W-:-:S04]  /*41d70*/  LOP3.LUT R222, R222, 0xffffff7f, RZ, 0xc0, !PT ;  /* 0xffffff7fdede7812 */ /* 0x000fc800078ec0ff */
[----:B------:R-:W-:-:S04]  /*41d80*/  @P1 LOP3.LUT R222, R222, 0x80, RZ, 0xfc, !PT ;  /* 0x00000080dede1812 */ /* 0x000fc800078efcff */
[----:B------:R-:W-:Y:S02]  /*41d90*/  LOP3.LUT R222, R222, 0xfffffeff, RZ, 0xc0, !PT ;  /* 0xfffffeffdede7812 */ /* 0x000fe400078ec0ff */
[----:B------:R-:W-:Y:S02]  /*41da0*/  LOP3.LUT R223, R223, 0xffffefff, RZ, 0xc0, !PT ;  /* 0xffffefffdfdf7812 */ /* 0x000fe400078ec0ff */
[----:B------:R-:W-:Y:S02]  /*41db0*/  @P0 LOP3.LUT R222, R222, 0x100, RZ, 0xfc, !PT ;  /* 0x00000100dede0812 */ /* 0x000fe400078efcff */
[----:B------:R-:W-:Y:S01]  /*41dc0*/  ISETP.GE.AND P0, PT, R70, UR33, PT ;  /* 0x0000002146007c0c */ /* 0x000fe2000bf06270 */
[----:B------:R-:W-:Y:S01]  /*41dd0*/  ULDC UR33, c[0x0][0x228] ;  /* 0x00008a0000217ab9 */ /* 0x000fe20000000800 */
        /* <DEDUP_REMOVED lines=1095> */
[----:B------:R-:W-:Y:S02]  /*46250*/  ISETP.LT.AND P3, PT, R5, UR35, !P0 ;  /* 0x0000002305007c0c */ /* 0x000fe4000c761270 */
[----:B------:R-:W-:-:S09]  /*46260*/  LOP3.LUT R250, R250, 0xff7fffff, RZ, 0xc0, !PT ;  /* 0xff7ffffffafa7812 */ /* 0x000fd200078ec0ff */
[----:B------:R-:W-:Y:S02]  /*46270*/  @P1 LOP3.LUT R250, R250, 0x800000, RZ, 0xfc, !PT ;  /* 0x00800000fafa1812 */ /* 0x000fe400078efcff */
[----:B------:R-:W-:Y:S02]  /*46280*/  ISETP.LT.AND P1, PT, R4, UR26, !P0 ;  /* 0x0000001a04007c0c */ /* 0x000fe4000c721270 */
[----:B------:R-:W-:-:S04]  /*46290*/  LOP3.LUT R250, R250, 0xffbfffff, RZ, 0xc0, !PT ;  /* 0xffbffffffafa7812 */ /* 0x000fc800078ec0ff */
[----:B------:R-:W-:Y:S02]  /*462a0*/  @P3 LOP3.LUT R250, R250, 0x400000, RZ, 0xfc, !PT ;  /* 0x00400000fafa3812 */ /* 0x000fe400078efcff */
[----:B------:R-:W-:Y:S02]  /*462b0*/  ISETP.LT.AND P2, PT, R3, UR20, !P0 ;  /* 0x0000001403007c0c */ /* 0x000fe4000c741270 */
[----:B------:R-:W-:Y:S02]  /*462c0*/  LOP3.LUT R250, R250, 0xffdfffff, RZ, 0xc0, !PT ;  /* 0xffdffffffafa7812 */ /* 0x000fe400078ec0ff */
[----:B------:R-:W-:Y:S01]  /*462d0*/  ISETP.GE.AND P0, PT, R140, UR30, PT ;  /* 0x0000001e8c007c0c */ /* 0x000fe2000bf06270 */
[----:B------:R-:W-:Y:S01]  /*462e0*/  ULDC UR30, c[0x0][0x22c] ;  /* 0x00008b00001e7ab9 */ /* 0x000fe20000000800 */
[----:B------:R-:W-:Y:S02]  /*462f0*/  @P1 LOP3.LUT R250, R250, 0x200000, RZ, 0xfc, !PT ;  /* 0x00200000fafa1812 */ /* 0x000fe400078efcff */
[----:B------:R-:W-:-:S02]  /*46300*/  ISETP.LT.AND P1, PT, R2, UR18, !P0 ;  /* 0x0000001202007c0c */ /* 0x000fc4000c721270 */
[----:B------:R-:W-:Y:S02]  /*46310*/  LOP3.LUT R250, R250, 0xffefffff, RZ, 0xc0, !PT ;  /* 0xffeffffffafa7812 */ /* 0x000fe400078ec0ff */
[----:B---3--:R-:W-:Y:S02]  /*46320*/  LOP3.LUT R11, R11, 0xffff, RZ, 0xc0, !PT ;  /* 0x0000ffff0b0b7812 */ /* 0x008fe400078ec0ff */
[----:B------:R-:W-:Y:S02]  /*46330*/  @P2 LOP3.LUT R250, R250, 0x100000, RZ, 0xfc, !PT ;  /* 0x00100000fafa2812 */ /* 0x000fe400078efcff */
[----:B--2---:R-:W-:Y:S02]  /*46340*/  LOP3.LUT R10, R10, 0xffff, RZ, 0xc0, !PT ;  /* 0x0000ffff0a0a7812 */ /* 0x004fe400078ec0ff */
[----:B------:R-:W-:Y:S02]  /*46350*/  ISETP.LT.AND P3, PT, R5, UR53, !P0 ;  /* 0x0000003505007c0c */ /* 0x000fe4000c761270 */
[----:B------:R-:W-:Y:S01]  /*46360*/  LOP3.LUT R250, R250, 0xfff7ffff, RZ, 0xc0, !PT ;  /* 0xfff7fffffafa7812 */ /* 0x000fe200078ec0ff */
[----:B------:R0:W-:Y:S01]  /*46370*/  STL [R1+0xc0], R11 ;  /* 0x0000c00b01007387 */ /* 0x0001e20000100800 */
[----:B----4-:R-:W-:-:S02]  /*46380*/  LOP3.LUT R9, R9, 0xffff, RZ, 0xc0, !PT ;  /* 0x0000ffff09097812 */ /* 0x010fc400078ec0ff */
[----:B------:R-:W-:Y:S02]  /*46390*/  PRMT R76, R76, 0x4210, R11 ;  /* 0x000042104c4c7816 */ /* 0x000fe4000000000b */
[----:B------:R-:W-:Y:S02]  /*463a0*/  LOP3.LUT R8, R8, 0xffff, RZ, 0xc0, !PT ;  /* 0x0000ffff08087812 */ /* 0x000fe400078ec0ff */
[----:B------:R-:W-:Y:S02]  /*463b0*/  PRMT R77, R77, 0x4210, R10 ;  /* 0x000042104d4d7816 */ /* 0x000fe4000000000a */
[----:B------:R-:W-:Y:S01]  /*463c0*/  @P1 LOP3.LUT R250, R250, 0x80000, RZ, 0xfc, !PT ;  /* 0x00080000fafa1812 */ /* 0x000fe200078efcff */
[----:B0-----:R-:W2:Y:S01]  /*463d0*/  LDL.LU R11, [R1+0x20c0] ;  /* 0x0020c000010b7983 */ /* 0x001ea20000300800 */
[----:B------:R-:W-:-:S03]  /*463e0*/  PRMT R78, R78, 0x4210, R9 ;  /* 0x000042104e4e7816 */ /* 0x000fc60000000009 */
[----:B------:R0:W-:Y:S01]  /*463f0*/  STL [R1+0xc4], R10 ;  /* 0x0000c40a01007387 */ /* 0x0001e20000100800 */
[----:B------:R-:W-:Y:S02]  /*46400*/  ISETP.LT.AND P2, PT, R4, UR52, !P0 ;  /* 0x0000003404007c0c */ /* 0x000fe4000c741270 */
[----:B------:R-:W-:Y:S02]  /*46410*/  PRMT R79, R79, 0x4210, R8 ;  /* 0x000042104f4f7816 */ /* 0x000fe40000000008 */
[----:B------:R-:W-:Y:S01]  /*46420*/  LOP3.LUT R250, R250, 0xfffbffff, RZ, 0xc0, !PT ;  /* 0xfffbfffffafa7812 */ /* 0x000fe200078ec0ff */
[----:B0-----:R-:W3:Y:S04]  /*46430*/  LDL.LU R10, [R1+0x20bc] ;  /* 0x0020bc00010a7983 */ /* 0x001ee80000300800 */
[----:B------:R0:W-:Y:S01]  /*46440*/  STL [R1+0xcc], R9 ;  /* 0x0000cc0901007387 */ /* 0x0001e20000100800 */
[----:B------:R-:W-:-:S03]  /*46450*/  @P3 LOP3.LUT R250, R250, 0x40000, RZ, 0xfc, !PT ;  /* 0x00040000fafa3812 */ /* 0x000fc600078efcff */
[----:B0-----:R-:W4:Y:S04]  /*46460*/  LDL.LU R9, [R1+0x20b8] ;  /* 0x0020b80001097983 */ /* 0x001f280000300800 */
[----:B------:R0:W-:Y:S01]  /*46470*/  STL [R1+0x474], R8 ;  /* 0x0004740801007387 */ /* 0x0001e20000100800 */
[----:B------:R-:W-:Y:S02]  /*46480*/  ISETP.LT.AND P1, PT, R3, UR51, !P0 ;  /* 0x0000003303007c0c */ /* 0x000fe4000c721270 */
[----:B------:R-:W-:Y:S01]  /*46490*/  LOP3.LUT R250, R250, 0xfffdffff, RZ, 0xc0, !PT ;  /* 0xfffdfffffafa7812 */ /* 0x000fe200078ec0ff */
[----:B0-----:R-:W3:Y:S01]  /*464a0*/  LDL.LU R8, [R1+0x20b4] ;  /* 0x0020b40001087983 */ /* 0x001ee20000300800 */
[----:B------:R-:W-:Y:S02]  /*464b0*/  ISETP.GE.AND P0, PT, R141, UR30, PT ;  /* 0x0000001e8d007c0c */ /* 0x000fe4000bf06270 */
[----:B------:R-:W-:-:S02]  /*464c0*/  @P2 LOP3.LUT R250, R250, 0x20000, RZ, 0xfc, !PT ;  /* 0x00020000fafa2812 */ /* 0x000fc400078efcff */
[----:B------:R-:W-:Y:S02]  /*464d0*/  ISETP.LT.AND P2, PT, R2, UR37, !P0 ;  /* 0x0000002502007c0c */ /* 0x000fe4000c741270 */
[----:B------:R-:W-:-:S04]  /*464e0*/  LOP3.LUT R250, R250, 0xfffeffff, RZ, 0xc0, !PT ;  /* 0xfffefffffafa7812 */ /* 0x000fc800078ec0ff */
[----:B------:R-:W-:Y:S02]  /*464f0*/  @P1 LOP3.LUT R250, R250, 0x10000, RZ, 0xfc, !PT ;  /* 0x00010000fafa1812 */ /* 0x000fe400078efcff */
[----:B------:R-:W-:Y:S02]  /*46500*/  ISETP.LT.AND P3, PT, R5, UR25, !P0 ;  /* 0x0000001905007c0c */ /* 0x000fe4000c761270 */
[----:B------:R-:W-:-:S04]  /*46510*/  LOP3.LUT R250, R250, 0xffff7fff, RZ, 0xc0, !PT ;  /* 0xffff7ffffafa7812 */ /* 0x000fc800078ec0ff */
[----:B------:R-:W-:Y:S02]  /*46520*/  @P2 LOP3.LUT R250, R250, 0x8000, RZ, 0xfc, !PT ;  /* 0x00008000fafa2812 */ /* 0x000fe400078efcff */
[----:B------:R-:W-:Y:S02]  /*46530*/  ISETP.LT.AND P1, PT, R4, UR61, !P0 ;  /* 0x0000003d04007c0c */ /* 0x000fe4000c721270 */
[----:B------:R-:W-:-:S04]  /*46540*/  LOP3.LUT R250, R250, 0xffffbfff, RZ, 0xc0, !PT ;  /* 0xffffbffffafa7812 */ /* 0x000fc800078ec0ff */
[----:B------:R-:W-:Y:S02]  /*46550*/  @P3 LOP3.LUT R250, R250, 0x4000, RZ, 0xfc, !PT ;  /* 0x00004000fafa3812 */ /* 0x000fe400078efcff */
[----:B------:R-:W-:Y:S02]  /*46560*/  ISETP.LT.AND P2, PT, R3, UR60, !P0 ;  /* 0x0000003c03007c0c */ /* 0x000fe4000c741270 */
[----:B------:R-:W-:Y:S02]  /*46570*/  LOP3.LUT R250, R250, 0xffffdfff, RZ, 0xc0, !PT ;  /* 0xffffdffffafa7812 */ /* 0x000fe400078ec0ff */
[----:B------:R-:W-:Y:S02]  /*46580*/  ISETP.GE.AND P0, PT, R142, UR8, PT ;  /* 0x000000088e007c0c */ /* 0x000fe4000bf06270 */
[----:B------:R-:W-:Y:S02]  /*46590*/  @P1 LOP3.LUT R250, R250, 0x2000, RZ, 0xfc, !PT ;  /* 0x00002000fafa1812 */ /* 0x000fe400078efcff */
[----:B------:R-:W-:-:S02]  /*465a0*/  ISETP.LT.AND P1, PT, R2, UR59, !P0 ;  /* 0x0000003b02007c0c */ /* 0x000fc4000c721270 */
        /* <DEDUP_REMOVED lines=39> */
[----:B------:R-:W-:Y:S02]  /*46820*/  ISETP.LT.AND P3, PT, R5, UR46, !P0 ;  /* 0x0000002e05007c0c */ /* 0x000fe4000c761270 */
[----:B------:R-:W-:Y:S02]  /*46830*/  LOP3.LUT R222, R222, 0x7fffffff, RZ, 0xc0, !PT ;  /* 0x7fffffffdede7812 */ /* 0x000fe400078ec0ff */
[----:B------:R-:W-:-:S04]  /*46840*/  LOP3.LUT R250, R250, 0xfffffffe, RZ, 0xc0, !PT ;  /* 0xfffffffefafa7812 */ /* 0x000fc800078ec0ff */
[----:B------:R-:W-:-:S03]  /*46850*/  @P1 LOP3.LUT R250, R250, 0x1, RZ, 0xfc, !PT ;  /* 0x00000001fafa1812 */ /* 0x000fc600078efcff */
        /* <DEDUP_REMOVED lines=36> */
[----:B------:R-:W-:Y:S02]  /*46aa0*/  LOP3.LUT R224, R224, 0xfdffffff, RZ, 0xc0, !PT ;  /* 0xfdffffffe0e07812 */ /* 0x000fe400078ec0ff */
[----:B------:R-:W-:Y:S02]  /*46ab0*/  LOP3.LUT R222, R222, 0xffff7fff, RZ, 0xc0, !PT ;  /* 0xffff7fffdede7812 */ /* 0x000fe400078ec0ff */
[----:B------:R-:W-:Y:S02]  /*46ac0*/  ISETP.GE.AND P1, PT, R150, UR19, PT ;  /* 0x0000001396007c0c */ /* 0x000fe4000bf26270 */
[----:B------:R-:W-:Y:S02]  /*46ad0*/  @P2 LOP3.LUT R222, R222, 0x8000, RZ, 0xfc, !PT ;  /* 0x00008000dede2812 */ /* 0x000fe400078efcff */
[----:B------:R-:W-:-:S02]  /*46ae0*/  @P6 LOP3.LUT R224, R224, 0x2000000, RZ, 0xfc, !PT ;  /* 0x02000000e0e06812 */ /* 0x000fc400078efcff */
[----:B------:R-:W-:Y:S02]  /*46af0*/  ISETP.GE.AND P6, PT, R148, UR23, PT ;  /* 0x0000001794007c0c */ /* 0x000fe4000bfc6270 */
[----:B------:R-:W-:-:S04]  /*46b00*/  LOP3.LUT R222, R222, 0xffffbfff, RZ, 0xc0, !PT ;  /* 0xffffbfffdede7812 */ /* 0x000fc800078ec0ff */
[----:B------:R-:W-:Y:S02]  /*46b10*/  LOP3.LUT R222, R222, 0xfffeffff, RZ, 0xc0, !PT ;  /* 0xfffeffffdede7812 */ /* 0x000fe400078ec0ff */
[----:B------:R-:W-:Y:S02]  /*46b20*/  ISETP.GE.AND P0, PT, R151, UR17, PT ;  /* 0x0000001197007c0c */ /* 0x000fe4000bf06270 */
[----:B------:R-:W-:-:S04]  /*46b30*/  @P1 LOP3.LUT R222, R222, 0x10000, RZ, 0xfc, !PT ;  /* 0x00010000dede1812 */ /* 0x000fc800078efcff */
[----:B------:R-:W-:-:S04]  /*46b40*/  @P6 LOP3.LUT R222, R222, 0x4000, RZ, 0xfc, !PT ;  /* 0x00004000dede6812 */ /* 0x000fc800078efcff */
[----:B------:R-:W-:-:S04]  /*46b50*/  LOP3.LUT R222, R222, 0xfffdffff, RZ, 0xc0, !PT ;  /* 0xfffdffffdede7812 */ /* 0x000fc800078ec0ff */
[----:B------:R-:W-:Y:S02]  /*46b60*/  @P0 LOP3.LUT R222, R222, 0x20000, RZ, 0xfc, !PT ;  /* 0x00020000dede0812 */ /* 0x000fe400078efcff */
[----:B------:R-:W-:Y:S02]  /*46b70*/  ISETP.GE.AND P0, PT, R152, UR15, PT ;  /* 0x0000000f98007c0c */ /* 0x000fe4000bf06270 */
[----:B------:R-:W-:Y:S02]  /*46b80*/  ISETP.LT.AND P6, PT, R2, UR24, !P6 ;  /* 0x0000001802007c0c */ /* 0x000fe4000f7c1270 */
[----:B------:R-:W-:-:S09]  /*46b90*/  LOP3.LUT R222, R222, 0xfffbffff, RZ, 0xc0, !PT ;  /* 0xfffbffffdede7812 */ /* 0x000fd200078ec0ff */
[----:B------:R-:W-:-:S04]  /*46ba0*/  @P0 LOP3.LUT R222, R222, 0x40000, RZ, 0xfc, !PT ;  /* 0x00040000dede0812 */ /* 0x000fc800078efcff */
[----:B------:R-:W-:Y:S02]  /*46bb0*/  LOP3.LUT R222, R222, 0xfff7ffff, RZ, 0xc0, !PT ;  /* 0xfff7ffffdede7812 */ /* 0x000fe400078ec0ff */
[----:B------:R-:W-:Y:S02]  /*46bc0*/  ISETP.GE.AND P5, PT, R153, UR13, PT ;  /* 0x0000000d99007c0c */ /* 0x000fe4000bfa6270 */
[----:B------:R-:W-:Y:S02]  /*46bd0*/  @P6 LOP3.LUT R222, R222, 0x80000, RZ, 0xfc, !PT ;  /* 0x00080000dede6812 */ /* 0x000fe400078efcff */
[----:B------:R-:W-:Y:S02]  /*46be0*/  ISETP.GE.AND P2, PT, R154, UR11, PT ;  /* 0x0000000b9a007c0c */ /* 0x000fe4000bf46270 */
[----:B------:R-:W-:Y:S02]  /*46bf0*/  ISETP.GE.AND P0, PT, R155, UR9, PT ;  /* 0x000000099b007c0c */ /* 0x000fe4000bf06270 */
[----:B------:R-:W-:-:S02]  /*46c00*/  ISETP.GE.AND P3, PT, R156, UR7, PT ;  /* 0x000000079c007c0c */ /* 0x000fc4000bf66270 */
[----:B------:R-:W-:Y:S02]  /*46c10*/  ISETP.GE.AND P1, PT, R157, UR5, PT ;  /* 0x000000059d007c0c */ /* 0x000fe4000bf26270 */
[----:B------:R-:W-:Y:S02]  /*46c20*/  ISETP.GE.AND P4, PT, R158, UR39, PT ;  /* 0x000000279e007c0c */ /* 0x000fe4000bf86270 */
[C---:B------:R-:W-:Y:S01]  /*46c30*/  LOP3.LUT P6, RZ, R224.reuse, 0x2000000, RZ, 0xc0, !PT ;  /* 0x02000000e0ff7812 */ /* 0x040fe200078cc0ff */
[----:B------:R-:W2:Y:S01]  /*46c40*/  LDL.LU R216, [R1+0x3d0] ;  /* 0x0003d00001d87983 */ /* 0x000ea20000300800 */
[----:B------:R-:W-:Y:S01]  /*46c50*/  BAR.SYNC.DEFER_BLOCKING 0x0 ;  /* 0x0000000000007b1d */ /* 0x000fe20000010000 */
[----:B------:R-:W-:Y:S02]  /*46c60*/  LOP3.LUT R221, R221, 0xbfffffff, RZ, 0xc0, !PT ;  /* 0xbfffffffdddd7812 */ /* 0x000fe400078ec0ff */
[----:B------:R-:W-:-:S03]  /*46c70*/  LOP3.LUT R224, R224, 0xffefffff, RZ, 0xc0, !PT ;  /* 0xffefffffe0e07812 */ /* 0x000fc600078ec0ff */
[----:B------:R-:W-:Y:S01]  /*46c80*/  ULDC UR4, c[0x0][0x228] ;  /* 0x00008a0000047ab9 */ /* 0x000fe20000000800 */
[----:B------:R-:W-:Y:S01]  /*46c90*/  ULDC UR5, c[0x0][0x228] ;  /* 0x00008a0000057ab9 */ /* 0x000fe20000000800 */
[----:B------:R-:W4:Y:S01]  /*46ca0*/  LDL.LU R215, [R1+0x3cc] ;  /* 0x0003cc0001d77983 */ /* 0x000f220000300800 */
[----:B------:R-:W-:-:S03]  /*46cb0*/  ULDC UR6, c[0x0][0x228] ;  /* 0x00008a0000067ab9 */ /* 0x000fc60000000800 */
[----:B------:R-:W3:Y:S04]  /*46cc0*/  LDL.LU R214, [R1+0x424] ;  /* 0x0004240001d67983 */ /* 0x000ee80000300800 */
[----:B------:R-:W2:Y:S04]  /*46cd0*/  LDL.LU R213, [R1+0x3bc] ;  /* 0x0003bc0001d57983 */ /* 0x000ea80000300800 */
[----:B------:R-:W4:Y:S04]  /*46ce0*/  LDL.LU R212, [R1+0x3f0] ;  /* 0x0003f00001d47983 */ /* 0x000f280000300800 */
[----:B------:R-:W3:Y:S04]  /*46cf0*/  LDL.LU R211, [R1+0x14c0] ;  /* 0x0014c00001d37983 */ /* 0x000ee80000300800 */
[----:B------:R-:W2:Y:S04]  /*46d00*/  LDL.LU R251, [R1+0x3e4] ;  /* 0x0003e40001fb7983 */ /* 0x000ea80000300800 */
[----:B------:R-:W4:Y:S04]  /*46d10*/  LDL.LU R159, [R1+0x3e0] ;  /* 0x0003e000019f7983 */ /* 0x000f280000300800 */
[----:B------:R-:W4:Y:S04]  /*46d20*/  LDL.LU R160, [R1+0x3f4] ;  /* 0x0003f40001a07983 */ /* 0x000f280000300800 */
[----:B------:R-:W3:Y:S04]  /*46d30*/  LDL.LU R210, [R1+0x418] ;  /* 0x0004180001d27983 */ /* 0x000ee80000300800 */
[----:B------:R-:W2:Y:S04]  /*46d40*/  LDL.LU R209, [R1+0x3c8] ;  /* 0x0003c80001d17983 */ /* 0x000ea80000300800 */
        /* <DEDUP_REMOVED lines=17> */
[----:B------:R-:W3:Y:S04]  /*46e60*/  LDL.LU R218, [R1+0x444] ;  /* 0x0004440001da7983 */ /* 0x000ee80000300800 */
[----:B------:R-:W3:Y:S04]  /*46e70*/  LDL.LU R217, [R1+0x3d8] ;  /* 0x0003d80001d97983 */ /* 0x000ee80000300800 */
[----:B------:R-:W2:Y:S04]  /*46e80*/  LDL.LU R191, [R1+0xc0] ;  /* 0x0000c00001bf7983 */ /* 0x000ea80000300800 */
[----:B------:R-:W2:Y:S01]  /*46e90*/  LDL.LU R192, [R1+0x498] ;  /* 0x0004980001c07983 */ /* 0x000ea20000300800 */
[----:B------:R-:W-:-:S02]  /*46ea0*/  @P5 LOP3.LUT R221, R221, 0x40000000, RZ, 0xfc, !PT ;  /* 0x40000000dddd5812 */ /* 0x000fc400078efcff */
[C---:B------:R-:W-:Y:S01]  /*46eb0*/  LOP3.LUT P5, RZ, R222.reuse, 0x20, RZ, 0xc0, !PT ;  /* 0x00000020deff7812 */ /* 0x040fe200078ac0ff */
[----:B------:R-:W0:Y:S01]  /*46ec0*/  LDS.128 R68, [R6] ;  /* 0x0000000006447984 */ /* 0x000e220000000c00 */
[----:B------:R-:W-:Y:S01]  /*46ed0*/  LOP3.LUT R221, R221, 0xdfffffff, RZ, 0xc0, !PT ;  /* 0xdfffffffdddd7812 */ /* 0x000fe200078ec0ff */
[----:B------:R-:W-:Y:S03]  /*46ee0*/  BAR.SYNC.DEFER_BLOCKING 0x0 ;  /* 0x0000000000007b1d */ /* 0x000fe60000010000 */
[----:B------:R-:W-:Y:S02]  /*46ef0*/  @P2 LOP3.LUT R221, R221, 0x20000000, RZ, 0xfc, !PT ;  /* 0x20000000dddd2812 */ /* 0x000fe400078efcff */
[----:B------:R-:W-:Y:S02]  /*46f00*/  LOP3.LUT P2, RZ, R222, 0x10, RZ, 0xc0, !PT ;  /* 0x00000010deff7812 */ /* 0x000fe4000784c0ff */
[----:B------:R-:W-:Y:S01]  /*46f10*/  LOP3.LUT R221, R221, 0xefffffff, RZ, 0xc0, !PT ;  /* 0xefffffffdddd7812 */ /* 0x000fe200078ec0ff */
[----:B------:R-:W-:Y:S03]  /*46f20*/  STL.64 [R1+0x24d0], R226 ;  /* 0x0024d0e201007387 */ /* 0x000fe60000100a00 */
[----:B------:R-:W-:-:S02]  /*46f30*/  @P0 LOP3.LUT R221, R221, 0x10000000, RZ, 0xfc, !PT ;  /* 0x10000000dddd0812 */ /* 0x000fc400078efcff */
[----:B------:R-:W-:Y:S01]  /*46f40*/  LOP3.LUT P0, RZ, R222, 0x8, RZ, 0xc0, !PT ;  /* 0x00000008deff7812 */ /* 0x000fe2000780c0ff */
[----:B------:R-:W-:Y:S01]  /*46f50*/  STL.64 [R1+0x24b0], R228 ;  /* 0x0024b0e401007387 */ /* 0x000fe20000100a00 */
[----:B------:R-:W-:-:S03]  /*46f60*/  LOP3.LUT R221, R221, 0xf7ffffff, RZ, 0xc0, !PT ;  /* 0xf7ffffffdddd7812 */ /* 0x000fc600078ec0ff */
[----:B------:R-:W-:Y:S01]  /*46f70*/  STL.64 [R1+0x2490], R28 ;  /* 0x0024901c01007387 */ /* 0x000fe20000100a00 */
[----:B------:R-:W-:Y:S02]  /*46f80*/  @P3 LOP3.LUT R221, R221, 0x8000000, RZ, 0xfc, !PT ;  /* 0x08000000dddd3812 */ /* 0x000fe400078efcff */
[----:B------:R-:W-:Y:S01]  /*46f90*/  LOP3.LUT P3, RZ, R222, 0x4, RZ, 0xc0, !PT ;  /* 0x00000004deff7812 */ /* 0x000fe2000786c0ff */
[----:B------:R-:W-:Y:S01]  /*46fa0*/  STL.64 [R1+0x2468], R30 ;  /* 0x0024681e01007387 */ /* 0x000fe20000100a00 */
[----:B------:R-:W-:-:S03]  /*46fb0*/  LOP3.LUT R221, R221, 0xfbffffff, RZ, 0xc0, !PT ;  /* 0xfbffffffdddd7812 */ /* 0x000fc600078ec0ff */
[----:B------:R-:W-:Y:S01]  /*46fc0*/  STSM.16.M88.4 [R7], R72 ;  /* 0x0000004807007844 */ /* 0x000fe20000000200 */
[----:B------:R-:W-:Y:S01]  /*46fd0*/  @P4 LOP3.LUT R221, R221, 0x4000000, RZ, 0xfc, !PT ;  /* 0x04000000dddd4812 */ /* 0x000fe200078efcff */
[----:B------:R-:W-:Y:S03]  /*46fe0*/  BAR.SYNC.DEFER_BLOCKING 0x0 ;  /* 0x0000000000007b1d */ /* 0x000fe60000010000 */
[----:B------:R-:W-:Y:S02]  /*46ff0*/  LOP3.LUT R221, R221, 0xfdffffff, RZ, 0xc0, !PT ;  /* 0xfdffffffdddd7812 */ /* 0x000fe400078ec0ff */
[C---:B------:R-:W-:Y:S02]  /*47000*/  LOP3.LUT P4, RZ, R222.reuse, 0x2, RZ, 0xc0, !PT ;  /* 0x00000002deff7812 */ /* 0x040fe4000788c0ff */
[----:B------:R-:W-:Y:S02]  /*47010*/  @P1 LOP3.LUT R221, R221, 0x2000000, RZ, 0xfc, !PT ;  /* 0x02000000dddd1812 */ /* 0x000fe400078efcff */
[----:B------:R-:W-:Y:S01]  /*47020*/  LOP3.LUT P1, RZ, R222, 0x1, RZ, 0xc0, !PT ;  /* 0x00000001deff7812 */ /* 0x000fe2000782c0ff */
[----:B------:R-:W-:Y:S04]  /*47030*/  STL.64 [R1+0x2460], R230 ;  /* 0x002460e601007387 */ /* 0x000fe80000100a00 */
[----:B------:R-:W-:Y:S04]  /*47040*/  STL.64 [R1+0x2458], R36 ;  /* 0x0024582401007387 */ /* 0x000fe80000100a00 */
[----:B------:R-:W-:Y:S04]  /*47050*/  STL.64 [R1+0x2448], R40 ;  /* 0x0024482801007387 */ /* 0x000fe80000100a00 */
[----:B------:R-:W-:Y:S04]  /*47060*/  STL.64 [R1+0x2440], R38 ;  /* 0x0024402601007387 */ /* 0x000fe80000100a00 */
[----:B------:R-:W0:Y:S04]  /*47070*/  LDS.128 R72, [R6] ;  /* 0x0000000006487984 */ /* 0x000e280000000c00 */
        /* <DEDUP_REMOVED lines=14> */
[----:B-1----:R-:W-:Y:S04]  /*47160*/  STL.64 [R1+0x23a0], R44 ;  /* 0x0023a02c01007387 */ /* 0x002fe80000100a00 */
        /* <DEDUP_REMOVED lines=18> */
[----:B0-----:R-:W-:Y:S04]  /*47290*/  STL.64 [R1+0x2358], R68 ;  /* 0x0023584401007387 */ /* 0x001fe80000100a00 */
[----:B------:R-:W-:Y:S04]  /*472a0*/  STL.64 [R1+0x2340], R70 ;  /* 0x0023404601007387 */ /* 0x000fe80000100a00 */
[----:B------:R-:W-:Y:S04]  /*472b0*/  STL.64 [R1+0x2350], R72 ;  /* 0x0023504801007387 */ /* 0x000fe80000100a00 */
[----:B------:R-:W-:Y:S01]  /*472c0*/  STL.64 [R1+0x2338], R74 ;  /* 0x0023384a01007387 */ /* 0x000fe20000100a00 */
[----:B------:R-:W-:Y:S06]  /*472d0*/  BAR.SYNC.DEFER_BLOCKING 0x0 ;  /* 0x0000000000007b1d */ /* 0x000fec0000010000 */
[----:B------:R-:W-:Y:S02]  /*472e0*/  STSM.16.M88.4 [R7], R76 ;  /* 0x0000004c07007844 */ /* 0x000fe40000000200 */
[----:B------:R-:W-:Y:S06]  /*472f0*/  BAR.SYNC.DEFER_BLOCKING 0x0 ;  /* 0x0000000000007b1d */ /* 0x000fec0000010000 */
[----:B------:R-:W0:Y:S01]  /*47300*/  LDS.128 R76, [R6] ;  /* 0x00000000064c7984 */ /* 0x000e220000000c00 */
[----:B--2---:R-:W-:-:S03]  /*47310*/  PRMT R80, R192, 0x5210, R191 ;  /* 0x00005210c0507816 */ /* 0x004fc600000000bf */
[----:B------:R-:W2:Y:S04]  /*47320*/  LDL.LU R191, [R1+0xc4] ;  /* 0x0000c40001bf7983 */ /* 0x000ea80000300800 */
[----:B------:R-:W2:Y:S01]  /*47330*/  LDL.LU R192, [R1+0x494] ;  /* 0x0004940001c07983 */ /* 0x000ea20000300800 */
[----:B------:R-:W-:Y:S01]  /*47340*/  BAR.SYNC.DEFER_BLOCKING 0x0 ;  /* 0x0000000000007b1d */ /* 0x000fe20000010000 */
[----:B--2---:R-:W-:-:S05]  /*47350*/  PRMT R81, R192, 0x5210, R191 ;  /* 0x00005210c0517816 */ /* 0x004fca00000000bf */
[----:B------:R-:W2:Y:S04]  /*47360*/  LDL.LU R191, [R1+0xcc] ;  /* 0x0000cc0001bf7983 */ /* 0x000ea80000300800 */
[----:B------:R-:W2:Y:S02]  /*47370*/  LDL.LU R192, [R1+0x490] ;  /* 0x0004900001c07983 */ /* 0x000ea40000300800 */
[----:B--2---:R-:W-:Y:S02]  /*47380*/  PRMT R82, R192, 0x5210, R191 ;  /* 0x00005210c0527816 */ /* 0x004fe400000000bf */
[----:B------:R-:W2:Y:S04]  /*47390*/  LDL.LU R191, [R1+0x474] ;  /* 0x0004740001bf7983 */ /* 0x000ea80000300800 */
[----:B------:R-:W2:Y:S02]  /*473a0*/  LDL.LU R192, [R1+0xc8] ;  /* 0x0000c80001c07983 */ /* 0x000ea40000300800 */
[----:B--2---:R-:W-:-:S02]  /*473b0*/  PRMT R83, R192, 0x5210, R191 ;  /* 0x00005210c0537816 */ /* 0x004fc400000000bf */
[----:B------:R-:W2:Y:S02]  /*473c0*/  LDL.LU R192, [R1+0x8f0] ;  /* 0x0008f00001c07983 */ /* 0x000ea40000300800 */
[----:B--2---:R-:W-:Y:S02]  /*473d0*/  LOP3.LUT R88, R192, 0xffff, RZ, 0xc0, !PT ;  /* 0x0000ffffc0587812 */ /* 0x004fe400078ec0ff */
[----:B------:R-:W2:Y:S02]  /*473e0*/  LDL.LU R192, [R1+0x8ec] ;  /* 0x0008ec0001c07983 */ /* 0x000ea40000300800 */
[----:B--2---:R-:W-:Y:S02]  /*473f0*/  LOP3.LUT R89, R192, 0xffff, RZ, 0xc0, !PT ;  /* 0x0000ffffc0597812 */ /* 0x004fe400078ec0ff */
[----:B------:R-:W2:Y:S02]  /*47400*/  LDL.LU R192, [R1+0x7bc] ;  /* 0x0007bc0001c07983 */ /* 0x000ea40000300800 */
[----:B--2---:R-:W-:-:S02]  /*47410*/  LOP3.LUT R90, R192, 0xffff, RZ, 0xc0, !PT ;  /* 0x0000ffffc05a7812 */ /* 0x004fc400078ec0ff */
[----:B------:R-:W2:Y:S02]  /*47420*/  LDL.LU R192, [R1+0x7b8] ;  /* 0x0007b80001c07983 */ /* 0x000ea40000300800 */
[----:B--2---:R-:W-:Y:S02]  /*47430*/  LOP3.LUT R91, R192, 0xffff, RZ, 0xc0, !PT ;  /* 0x0000ffffc05b7812 */ /* 0x004fe400078ec0ff */
[----:B------:R-:W2:Y:S02]  /*47440*/  LDL.LU R192, [R1+0x818] ;  /* 0x0008180001c07983 */ /* 0x000ea40000300800 */
[----:B--2---:R-:W-:Y:S02]  /*47450*/  PRMT R84, R192, 0x4210, R88 ;  /* 0x00004210c0547816 */ /* 0x004fe40000000058 */
[----:B------:R-:W2:Y:S02]  /*47460*/  LDL.LU R192, [R1+0x814] ;  /* 0x0008140001c07983 */ /* 0x000ea40000300800 */
[----:B--2---:R-:W-:-:S02]  /*47470*/  PRMT R85, R192, 0x4210, R89 ;  /* 0x00004210c0557816 */ /* 0x004fc40000000059 */
[----:B------:R-:W2:Y:S02]  /*47480*/  LDL.LU R192, [R1+0x810] ;  /* 0x0008100001c07983 */ /* 0x000ea40000300800 */
[----:B--2---:R-:W-:Y:S02]  /*47490*/  PRMT R86, R192, 0x4210, R90 ;  /* 0x00004210c0567816 */ /* 0x004fe4000000005a */
[----:B------:R-:W2:Y:S04]  /*474a0*/  LDL.LU R192, [R1+0x80c] ;  /* 0x00080c0001c07983 */ /* 0x000ea80000300800 */
[----:B------:R-:W-:Y:S01]  /*474b0*/  STSM.16.M88.4 [R7], R80 ;  /* 0x0000005007007844 */ /* 0x000fe20000000200 */
[----:B------:R-:W-:Y:S06]  /*474c0*/  BAR.SYNC.DEFER_BLOCKING 0x0 ;  /* 0x0000000000007b1d */ /* 0x000fec0000010000 */
[----:B------:R-:W1:Y:S02]  /*474d0*/  LDS.128 R80, [R6] ;  /* 0x0000000006507984 */ /* 0x000e640000000c00 */
[----:B------:R-:W-:Y:S01]  /*474e0*/  BAR.SYNC.DEFER_BLOCKING 0x0 ;  /* 0x0000000000007b1d */ /* 0x000fe20000010000 */
[----:B--2---:R-:W-:-:S05]  /*474f0*/  PRMT R87, R192, 0x4210, R91 ;  /* 0x00004210c0577816 */ /* 0x004fca000000005b */
[----:B------:R-:W2:Y:S04]  /*47500*/  LDL.LU R192, [R1+0x4ac] ;  /* 0x0004ac0001c07983 */ /* 0x000ea80000300800 */
[----:B0-----:R-:W-:Y:S04]  /*47510*/  STL.64 [R1+0x2330], R76 ;  /* 0x0023304c01007387 */ /* 0x001fe80000100a00 */
[----:B------:R-:W-:Y:S04]  /*47520*/  STL.64 [R1+0x2320], R78 ;  /* 0x0023204e01007387 */ /* 0x000fe80000100a00 */
[----:B-1----:R-:W-:Y:S04]  /*47530*/  STL.64 [R1+0x2328], R80 ;  /* 0x0023285001007387 */ /* 0x002fe80000100a00 */
[----:B------:R-:W-:Y:S04]  /*47540*/  STL.64 [R1+0x2318], R82 ;  /* 0x0023185201007387 */ /* 0x000fe80000100a00 */
[----:B------:R-:W-:Y:S01]  /*47550*/  STSM.16.M88.4 [R7], R84 ;  /* 0x0000005407007844 */ /* 0x000fe20000000200 */
[----:B------:R-:W-:Y:S06]  /*47560*/  BAR.SYNC.DEFER_BLOCKING 0x0 ;  /* 0x0000000000007b1d */ /* 0x000fec0000010000 */
[----:B------:R-:W0:Y:S02]  /*47570*/  LDS.128 R84, [R6] ;  /* 0x0000000006547984 */ /* 0x000e240000000c00 */
[----:B------:R-:W-:Y:S01]  /*47580*/  BAR.SYNC.DEFER_BLOCKING 0x0 ;  /* 0x0000000000007b1d */ /* 0x000fe20000010000 */
[----:B--2---:R-:W-:-:S05]  /*47590*/  PRMT R88, R192, 0x5210, R88 ;  /* 0x00005210c0587816 */ /* 0x004fca0000000058 */
[----:B------:R-:W2:Y:S02]  /*475a0*/  LDL.LU R192, [R1+0x4a4] ;  /* 0x0004a40001c07983 */ /* 0x000ea40000300800 */
[----:B--2---:R-:W-:Y:S02]  /*475b0*/  PRMT R89, R192, 0x5210, R89 ;  /* 0x00005210c0597816 */ /* 0x004fe40000000059 */
[----:B------:R-:W2:Y:S02]  /*475c0*/  LDL.LU R192, [R1+0x4a8] ;  /* 0x0004a80001c07983 */ /* 0x000ea40000300800 */
[----:B--2---:R-:W-:Y:S02]  /*475d0*/  PRMT R90, R192, 0x5210, R90 ;  /* 0x00005210c05a7816 */ /* 0x004fe4000000005a */
        /* <DEDUP_REMOVED lines=289> */
[----:B--2---:R-:W-:Y:S01]  /*487f0*/  PRMT R155, R192, 0x5210, R155 ;  /* 0x00005210c09b7816 */ /* 0x004fe2000000009b */
[----:B----4-:R-:W-:-:S02]  /*48800*/  IMAD.MOV.U32 R192, RZ, RZ, R193 ;  /* 0x000000ffffc07224 */ /* 0x010fc400078e00c1 */
[----:B------:R-:W-:Y:S02]  /*48810*/  IMAD.MOV.U32 R193, RZ, RZ, R194 ;  /* 0x000000ffffc17224 */ /* 0x000fe400078e00c2 */
[----:B---3--:R-:W-:Y:S02]  /*48820*/  IMAD.MOV.U32 R194, RZ, RZ, R195 ;  /* 0x000000ffffc27224 */ /* 0x008fe400078e00c3 */
        /* <DEDUP_REMOVED lines=19> */
[----:B------:R-:W2:Y:S04]  /*48960*/  LDL.LU R160, [R1+0x980] ;  /* 0x0009800001a07983 */ /* 0x000ea80000300800 */
[----:B------:R-:W3:Y:S01]  /*48970*/  LDL.LU R191, [R1+0x97c] ;  /* 0x00097c0001bf7983 */ /* 0x000ee20000300800 */
[----:B--2---:R-:W-:-:S02]  /*48980*/  LOP3.LUT R160, R160, 0xffff, RZ, 0xc0, !PT ;  /* 0x0000ffffa0a07812 */ /* 0x004fc400078ec0ff */
[----:B---3--:R-:W-:Y:S02]  /*48990*/  LOP3.LUT R161, R191, 0xffff, RZ, 0xc0, !PT ;  /* 0x0000ffffbfa17812 */ /* 0x008fe400078ec0ff */
[----:B------:R-:W2:Y:S02]  /*489a0*/  LDL.LU R191, [R1+0x908] ;  /* 0x0009080001bf7983 */ /* 0x000ea40000300800 */
[----:B--2---:R-:W-:Y:S02]  /*489b0*/  LOP3.LUT R162, R191, 0xffff, RZ, 0xc0, !PT ;  /* 0x0000ffffbfa27812 */ /* 0x004fe400078ec0ff */
[----:B------:R-:W2:Y:S02]  /*489c0*/  LDL.LU R191, [R1+0x904] ;  /* 0x0009040001bf7983 */ /* 0x000ea40000300800 */
[----:B--2---:R-:W-:Y:S02]  /*489d0*/  LOP3.LUT R163, R191, 0xffff, RZ, 0xc0, !PT ;  /* 0x0000ffffbfa37812 */ /* 0x004fe400078ec0ff */
        /* <DEDUP_REMOVED lines=9> */
[----:B--2---:R-:W-:Y:S01]  /*48a70*/  PRMT R158, R191, 0x4210, R162 ;  /* 0x00004210bf9e7816 */ /* 0x004fe200000000a2 */
        /* <DEDUP_REMOVED lines=23> */
[----:B------:R-:W3:Y:S04]  /*48bf0*/  LDL.LU R190, [R1+0x540] ;  /* 0x0005400001be7983 */ /* 0x000ee80000300800 */
[----:B0-----:R-:W-:Y:S04]  /*48c00*/  STL.64 [R1+0x21f8], R148 ;  /* 0x0021f89401007387 */ /* 0x001fe80000100a00 */
[----:B------:R-:W-:Y:S04]  /*48c10*/  STL.64 [R1+0x21e8], R150 ;  /* 0x0021e89601007387 */ /* 0x000fe80000100a00 */
[----:B-1----:R-:W-:Y:S04]  /*48c20*/  STL.64 [R1+0x21f0], R152 ;  /* 0x0021f09801007387 */ /* 0x002fe80000100a00 */
[----:B------:R-:W-:Y:S01]  /*48c30*/  STL.64 [R1+0x21e0], R154 ;  /* 0x0021e09a01007387 */ /* 0x000fe20000100a00 */
[----:B---3--:R-:W-:-:S03]  /*48c40*/  PRMT R160, R190, 0x5210, R160 ;  /* 0x00005210bea07816 */ /* 0x008fc600000000a0 */
[----:B------:R-:W3:Y:S02]  /*48c50*/  LDL.LU R190, [R1+0x538] ;  /* 0x0005380001be7983 */ /* 0x000ee40000300800 */
[----:B---3--:R-:W-:Y:S02]  /*48c60*/  PRMT R161, R190, 0x5210, R161 ;  /* 0x00005210bea17816 */ /* 0x008fe400000000a1 */
[----:B------:R-:W3:Y:S02]  /*48c70*/  LDL.LU R190, [R1+0x53c] ;  /* 0x00053c0001be7983 */ /* 0x000ee40000300800 */
[----:B---3--:R-:W-:Y:S02]  /*48c80*/  PRMT R162, R190, 0x5210, R162 ;  /* 0x00005210bea27816 */ /* 0x008fe400000000a2 */
[----:B------:R-:W3:Y:S01]  /*48c90*/  LDL.LU R190, [R1+0x4cc] ;  /* 0x0004cc0001be7983 */ /* 0x000ee20000300800 */
[--C-:B--2---:R-:W-:Y:S02]  /*48ca0*/  PRMT R159, R159, 0x4210, R163.reuse ;  /* 0x000042109f9f7816 */ /* 0x104fe400000000a3 */
[----:B---3--:R-:W-:-:S02]  /*48cb0*/  PRMT R163, R190, 0x5210, R163 ;  /* 0x00005210bea37816 */ /* 0x008fc400000000a3 */
        /* <DEDUP_REMOVED lines=17> */
[----:B------:R-:W0:Y:S02]  /*48dd0*/  LDS.128 R156, [R6] ;  /* 0x00000000069c7984 */ /* 0x000e240000000c00 */
[----:B------:R-:W-:Y:S06]  /*48de0*/  BAR.SYNC.DEFER_BLOCKING 0x0 ;  /* 0x0000000000007b1d */ /* 0x000fec0000010000 */
[----:B------:R-:W-:Y:S02]  /*48df0*/  STSM.16.M88.4 [R7], R160 ;  /* 0x000000a007007844 */ /* 0x000fe40000000200 */
        /* <DEDUP_REMOVED lines=8> */
[----:B------:R-:W-:Y:S01]  /*48e80*/  STL.64 [R1+0x21b8], R162 ;  /* 0x0021b8a201007387 */ /* 0x000fe20000100a00 */
[----:B--2---:R-:W-:-:S03]  /*48e90*/  PRMT R168, R190, 0x5210, R168 ;  /* 0x00005210bea87816 */ /* 0x004fc600000000a8 */
        /* <DEDUP_REMOVED lines=76> */
[----:B------:R-:W2:Y:S04]  /*49360*/  LDL.LU R190, [R1+0x4b0] ;  /* 0x0004b00001be7983 */ /* 0x000ea80000300800 */
[----:B------:R-:W-:Y:S01]  /*49370*/  STSM.16.M88.4 [R7], R180 ;  /* 0x000000b407007844 */ /* 0x000fe20000000200 */
[----:B------:R-:W-:Y:S06]  /*49380*/  BAR.SYNC.DEFER_BLOCKING 0x0 ;  /* 0x0000000000007b1d */ /* 0x000fec0000010000 */
[----:B------:R-:W0:Y:S02]  /*49390*/  LDS.128 R180, [R6] ;  /* 0x0000000006b47984 */ /* 0x000e240000000c00 */
[----:B------:R-:W-:Y:S01]  /*493a0*/  BAR.SYNC.DEFER_BLOCKING 0x0 ;  /* 0x0000000000007b1d */ /* 0x000fe20000010000 */
[----:B--2---:R-:W-:Y:S01]  /*493b0*/  PRMT R187, R190, 0x5210, R187 ;  /* 0x00005210bebb7816 */ /* 0x004fe200000000bb */
[----:B------:R-:W-:-:S02]  /*493c0*/  IMAD.MOV.U32 R190, RZ, RZ, R191 ;  /* 0x000000ffffbe7224 */ /* 0x000fc400078e00bf */
[----:B------:R-:W-:Y:S02]  /*493d0*/  IMAD.MOV.U32 R191, RZ, RZ, R192 ;  /* 0x000000ffffbf7224 */ /* 0x000fe400078e00c0 */
[----:B------:R-:W-:Y:S01]  /*493e0*/  IMAD.MOV.U32 R189, RZ, RZ, R190 ;  /* 0x000000ffffbd7224 */ /* 0x000fe200078e00be */
[----:B------:R-:W2:Y:S01]  /*493f0*/  LDL.LU R192, [R1+0x9a8] ;  /* 0x0009a80001c07983 */ /* 0x000ea20000300800 */
[----:B------:R-:W-:Y:S02]  /*49400*/  IMAD.MOV.U32 R190, RZ, RZ, R191 ;  /* 0x000000ffffbe7224 */ /* 0x000fe400078e00bf */
[----:B------:R-:W-:Y:S02]  /*49410*/  IMAD.MOV.U32 R188, RZ, RZ, R189 ;  /* 0x000000ffffbc7224 */ /* 0x000fe400078e00bd */
[----:B------:R-:W-:Y:S02]  /*49420*/  IMAD.MOV.U32 R189, RZ, RZ, R190 ;  /* 0x000000ffffbd7224 */ /* 0x000fe400078e00be */
[----:B------:R-:W-:-:S02]  /*49430*/  IMAD.MOV.U32 R191, RZ, RZ, R193 ;  /* 0x000000ffffbf7224 */ /* 0x000fc400078e00c1 */
[----:B------:R-:W-:Y:S01]  /*49440*/  IMAD.MOV.U32 R227, RZ, RZ, R188 ;  /* 0x000000ffffe37224 */ /* 0x000fe200078e00bc */
[----:B------:R-:W3:Y:S01]  /*49450*/  LDL.LU R193, [R1+0x9a4] ;  /* 0x0009a40001c17983 */ /* 0x000ee20000300800 */
[----:B------:R-:W-:Y:S02]  /*49460*/  IMAD.MOV.U32 R188, RZ, RZ, R189 ;  /* 0x000000ffffbc7224 */ /* 0x000fe400078e00bd */
[----:B------:R-:W-:Y:S02]  /*49470*/  IMAD.MOV.U32 R190, RZ, RZ, R191 ;  /* 0x000000ffffbe7224 */ /* 0x000fe400078e00bf */
[----:B------:R-:W-:Y:S02]  /*49480*/  IMAD.MOV.U32 R226, RZ, RZ, R227 ;  /* 0x000000ffffe27224 */ /* 0x000fe400078e00e3 */
[----:B------:R-:W-:Y:S02]  /*49490*/  IMAD.MOV.U32 R227, RZ, RZ, R188 ;  /* 0x000000ffffe37224 */ /* 0x000fe400078e00bc */
[----:B------:R-:W-:-:S02]  /*494a0*/  IMAD.MOV.U32 R189, RZ, RZ, R190 ;  /* 0x000000ffffbd7224 */ /* 0x000fc400078e00be */
[----:B------:R-:W-:Y:S02]  /*494b0*/  IMAD.MOV.U32 R191, RZ, RZ, R194 ;  /* 0x000000ffffbf7224 */ /* 0x000fe400078e00c2 */
[----:B------:R-:W-:Y:S01]  /*494c0*/  IMAD.MOV.U32 R229, RZ, RZ, R226 ;  /* 0x000000ffffe57224 */ /* 0x000fe200078e00e2 */
[----:B------:R-:W4:Y:S01]  /*494d0*/  LDL.LU R194, [R1+0x948] ;  /* 0x0009480001c27983 */ /* 0x000f220000300800 */
[----:B------:R-:W-:Y:S02]  /*494e0*/  IMAD.MOV.U32 R226, RZ, RZ, R227 ;  /* 0x000000ffffe27224 */ /* 0x000fe400078e00e3 */
[----:B------:R-:W-:Y:S02]  /*494f0*/  IMAD.MOV.U32 R227, RZ, RZ, R189 ;  /* 0x000000ffffe37224 */ /* 0x000fe400078e00bd */
[----:B------:R-:W-:Y:S02]  /*49500*/  IMAD.MOV.U32 R190, RZ, RZ, R191 ;  /* 0x000000ffffbe7224 */ /* 0x000fe400078e00bf */
[----:B------:R-:W-:-:S02]  /*49510*/  IMAD.MOV.U32 R228, RZ, RZ, R229 ;  /* 0x000000ffffe47224 */ /* 0x000fc400078e00e5 */
[----:B------:R-:W-:Y:S02]  /*49520*/  IMAD.MOV.U32 R229, RZ, RZ, R226 ;  /* 0x000000ffffe57224 */ /* 0x000fe400078e00e2 */
[----:B------:R-:W-:Y:S02]  /*49530*/  IMAD.MOV.U32 R226, RZ, RZ, R227 ;  /* 0x000000ffffe27224 */ /* 0x000fe400078e00e3 */
[----:B------:R-:W-:Y:S02]  /*49540*/  IMAD.MOV.U32 R191, RZ, RZ, R195 ;  /* 0x000000ffffbf7224 */ /* 0x000fe400078e00c3 */
[----:B------:R-:W-:Y:S01]  /*49550*/  IMAD.MOV.U32 R227, RZ, RZ, R190 ;  /* 0x000000ffffe37224 */ /* 0x000fe200078e00be */
[----:B------:R-:W4:Y:S01]  /*49560*/  LDL.LU R195, [R1+0x944] ;  /* 0x0009440001c37983 */ /* 0x000f220000300800 */
[----:B------:R-:W-:Y:S02]  /*49570*/  IMAD.MOV.U32 R29, RZ, RZ, R228 ;  /* 0x000000ffff1d7224 */ /* 0x000fe400078e00e4 */
[----:B------:R-:W-:Y:S01]  /*49580*/  IMAD.MOV.U32 R228, RZ, RZ, R229 ;  /* 0x000000ffffe47224 */ /* 0x000fe200078e00e5 */
[----:B------:R-:W3:Y:S01]  /*49590*/  LDL.LU R188, [R1+0xb10] ;  /* 0x000b100001bc7983 */ /* 0x000ee20000300800 */
[----:B------:R-:W-:-:S02]  /*495a0*/  IMAD.MOV.U32 R229, RZ, RZ, R226 ;  /* 0x000000ffffe57224 */ /* 0x000fc400078e00e2 */
[----:B------:R-:W-:Y:S01]  /*495b0*/  IMAD.MOV.U32 R226, RZ, RZ, R227 ;  /* 0x000000ffffe27224 */ /* 0x000fe200078e00e3 */
[----:B------:R-:W4:Y:S01]  /*495c0*/  LDL.LU R189, [R1+0xb0c] ;  /* 0x000b0c0001bd7983 */ /* 0x000f220000300800 */
[----:B------:R-:W-:-:S03]  /*495d0*/  IMAD.MOV.U32 R227, RZ, RZ, R191 ;  /* 0x000000ffffe37224 */ /* 0x000fc600078e00bf */
[----:B------:R-:W4:Y:S04]  /*495e0*/  LDL.LU R190, [R1+0xb08] ;  /* 0x000b080001be7983 */ /* 0x000f280000300800 */
[----:B------:R-:W4:Y:S04]  /*495f0*/  LDL.LU R191, [R1+0xb04] ;  /* 0x000b040001bf7983 */ /* 0x000f280000300800 */
[----:B------:R-:W4:Y:S04]  /*49600*/  LDL.LU R28, [R1+0x574] ;  /* 0x00057400011c7983 */ /* 0x000f280000300800 */
[----:B------:R-:W-:Y:S01]  /*49610*/  STSM.16.M88.4 [R7], R184 ;  /* 0x000000b807007844 */ /* 0x000fe20000000200 */
[----:B------:R-:W-:Y:S06]  /*49620*/  BAR.SYNC.DEFER_BLOCKING 0x0 ;  /* 0x0000000000007b1d */ /* 0x000fec0000010000 */
[----:B------:R-:W1:Y:S04]  /*49630*/  LDS.128 R184, [R6] ;  /* 0x0000000006b87984 */ /* 0x000e680000000c00 */
[----:B0-----:R-:W-:Y:S04]  /*49640*/  STL.64 [R1+0x2168], R180 ;  /* 0x002168b401007387 */ /* 0x001fe80000100a00 */
[----:B------:R-:W-:Y:S04]  /*49650*/  STL.64 [R1+0x2158], R182 ;  /* 0x002158b601007387 */ /* 0x000fe80000100a00 */
[----:B-1----:R-:W-:Y:S04]  /*49660*/  STL.64 [R1+0x2160], R184 ;  /* 0x002160b801007387 */ /* 0x002fe80000100a00 */
[----:B------:R-:W-:Y:S01]  /*49670*/  STL.64 [R1+0x2150], R186 ;  /* 0x002150ba01007387 */ /* 0x000fe20000100a00 */
[----:B--2---:R-:W-:-:S04]  /*49680*/  LOP3.LUT R192, R192, 0xffff, RZ, 0xc0, !PT ;  /* 0x0000ffffc0c07812 */ /* 0x004fc800078ec0ff */
[--C-:B---3--:R-:W-:Y:S02]  /*49690*/  PRMT R188, R188, 0x4210, R192.reuse ;  /* 0x00004210bcbc7816 */ /* 0x108fe400000000c0 */
[----:B----4-:R-:W-:Y:S02]  /*496a0*/  PRMT R192, R28, 0x5210, R192 ;  /* 0x000052101cc07816 */ /* 0x010fe400000000c0 */
[----:B------:R-:W2:Y:S01]  /*496b0*/  LDL.LU R28, [R1+0x56c] ;  /* 0x00056c00011c7983 */ /* 0x000ea20000300800 */
[----:B------:R-:W-:-:S04]  /*496c0*/  LOP3.LUT R193, R193, 0xffff, RZ, 0xc0, !PT ;  /* 0x0000ffffc1c17812 */ /* 0x000fc800078ec0ff */
[--C-:B------:R-:W-:Y:S02]  /*496d0*/  PRMT R189, R189, 0x4210, R193.reuse ;  /* 0x00004210bdbd7816 */ /* 0x100fe400000000c1 */
[----:B------:R-:W-:Y:S02]  /*496e0*/  LOP3.LUT R194, R194, 0xffff, RZ, 0xc0, !PT ;  /* 0x0000ffffc2c27812 */ /* 0x000fe400078ec0ff */
[----:B------:R-:W-:Y:S01]  /*496f0*/  LOP3.LUT R195, R195, 0xffff, RZ, 0xc0, !PT ;  /* 0x0000ffffc3c37812 */ /* 0x000fe200078ec0ff */
[----:B------:R-:W-:Y:S01]  /*49700*/  BAR.SYNC.DEFER_BLOCKING 0x0 ;  /* 0x0000000000007b1d */ /* 0x000fe20000010000 */
[----:B--2---:R-:W-:-:S05]  /*49710*/  PRMT R193, R28, 0x5210, R193 ;  /* 0x000052101cc17816 */ /* 0x004fca00000000c1 */
[----:B------:R-:W2:Y:S01]  /*49720*/  LDL.LU R28, [R1+0x570] ;  /* 0x00057000011c7983 */ /* 0x000ea20000300800 */
[--C-:B------:R-:W-:Y:S02]  /*49730*/  PRMT R190, R190, 0x4210, R194.reuse ;  /* 0x00004210bebe7816 */ /* 0x100fe400000000c2 */
[----:B--2---:R-:W-:Y:S02]  /*49740*/  PRMT R194, R28, 0x5210, R194 ;  /* 0x000052101cc27816 */ /* 0x004fe400000000c2 */
[----:B------:R-:W2:Y:S01]  /*49750*/  LDL.LU R28, [R1+0x4bc] ;  /* 0x0004bc00011c7983 */ /* 0x000ea20000300800 */
[----:B------:R-:W-:-:S05]  /*49760*/  PRMT R191, R191, 0x4210, R195 ;  /* 0x00004210bfbf7816 */ /* 0x000fca00000000c3 */
[----:B------:R-:W-:Y:S01]  /*49770*/  STSM.16.M88.4 [R7], R188 ;  /* 0x000000bc07007844 */ /* 0x000fe20000000200 */
[----:B------:R-:W-:Y:S06]  /*49780*/  BAR.SYNC.DEFER_BLOCKING 0x0 ;  /* 0x0000000000007b1d */ /* 0x000fec0000010000 */
[----:B------:R-:W0:Y:S02]  /*49790*/  LDS.128 R188, [R6] ;  /* 0x0000000006bc7984 */ /* 0x000e240000000c00 */
        /* <DEDUP_REMOVED lines=15> */
[----:B------:R-:W-:Y:S01]  /*49890*/  IMAD.MOV.U32 R226, RZ, RZ, R227 ;  /* 0x000000ffffe27224 */ /* 0x000fe200078e00e3 */
[----:B------:R-:W2:Y:S01]  /*498a0*/  LDL.LU R200, [R1+0x9b0] ;  /* 0x0009b00001c87983 */ /* 0x000ea20000300800 */
        /* <DEDUP_REMOVED lines=18> */
[----:B------:R-:W-:Y:S01]  /*499d0*/  IMAD.MOV.U32 R229, RZ, RZ, R226 ;  /* 0x000000ffffe57224 */ /* 0x000fe200078e00e2 */
[----:B------:R-:W3:Y:S01]  /*499e0*/  LDL.LU R201, [R1+0x9ac] ;  /* 0x0009ac0001c97983 */ /* 0x000ee20000300800 */
        /* <DEDUP_REMOVED lines=18> */
[----:B------:R-:W-:Y:S01]  /*49b10*/  IMAD.MOV.U32 R31, RZ, RZ, R28 ;  /* 0x000000ffff1f7224 */ /* 0x000fe200078e001c */
[----:B------:R-:W4:Y:S01]  /*49b20*/  LDL.LU R202, [R1+0x958] ;  /* 0x0009580001ca7983 */ /* 0x000f220000300800 */
        /* <DEDUP_REMOVED lines=16> */
[----:B------:R-:W4:Y:S01]  /*49c30*/  LDL.LU R203, [R1+0x954] ;  /* 0x0009540001cb7983 */ /* 0x000f220000300800 */
[----:B------:R-:W-:Y:S02]  /*49c40*/  IMAD.MOV.U32 R230, RZ, RZ, R30 ;  /* 0x000000ffffe67224 */ /* 0x000fe400078e001e */
[----:B------:R-:W-:Y:S01]  /*49c50*/  IMAD.MOV.U32 R30, RZ, RZ, R31 ;  /* 0x000000ffff1e7224 */ /* 0x000fe200078e001f */
[----:B------:R-:W3:Y:S01]  /*49c60*/  LDL.LU R196, [R1+0xb1c] ;  /* 0x000b1c0001c47983 */ /* 0x000ee20000300800 */
[----:B------:R-:W-:Y:S02]  /*49c70*/  IMAD.MOV.U32 R31, RZ, RZ, R28 ;  /* 0x000000ffff1f7224 */ /* 0x000fe400078e001c */
[----:B------:R-:W-:Y:S01]  /*49c80*/  IMAD.MOV.U32 R28, RZ, RZ, R229 ;  /* 0x000000ffff1c7224 */ /* 0x000fe200078e00e5 */
[----:B------:R-:W4:Y:S01]  /*49c90*/  LDL.LU R197, [R1+0xb18] ;  /* 0x000b180001c57983 */ /* 0x000f220000300800 */
[----:B------:R-:W-:-:S02]  /*49ca0*/  IMAD.MOV.U32 R229, RZ, RZ, R227 ;  /* 0x000000ffffe57224 */ /* 0x000fc400078e00e3 */
[----:B------:R-:W-:Y:S01]  /*49cb0*/  IMAD.MOV.U32 R227, RZ, RZ, R199 ;  /* 0x000000ffffe37224 */ /* 0x000fe200078e00c7 */
        /* <DEDUP_REMOVED lines=58> */
[----:B------:R-:W2:Y:S01]  /*4a060*/  LDL.LU R208, [R1+0x9b8] ;  /* 0x0009b80001d07983 */ /* 0x000ea20000300800 */
        /* <DEDUP_REMOVED lines=26> */
[----:B------:R-:W3:Y:S01]  /*4a210*/  LDL.LU R209, [R1+0x9b4] ;  /* 0x0009b40001d17983 */ /* 0x000ee20000300800 */
        /* <DEDUP_REMOVED lines=43> */
[----:B------:R-:W-:Y:S02]  /*4a4d0*/  IMAD.MOV.U32 R229, RZ, RZ, R227 ;  /* 0x000000ffffe57224 */ /* 0x000fe400078e00e3 */
        /* <DEDUP_REMOVED lines=49> */
[----:B------:R-:W2:Y:S01]  /*4a7f0*/  LDL.LU R216, [R1+0x9c0] ;  /* 0x0009c00001d87983 */ /* 0x000ea20000300800 */
        /* <DEDUP_REMOVED lines=37> */
[----:B------:R-:W4:Y:S01]  /*4aa50*/  LDL.LU R218, [R1+0x978] ;  /* 0x0009780001da7983 */ /* 0x000f220000300800 */
        /* <DEDUP_REMOVED lines=20> */
[----:B------:R-:W4:Y:S01]  /*4aba0*/  LDL.LU R214, [R1+0xb30] ;  /* 0x000b300001d67983 */ /* 0x000f220000300800 */
[----:B------:R-:W-:-:S03]  /*4abb0*/  IMAD.MOV.U32 R63, RZ, RZ, R215 ;  /* 0x000000ffff3f7224 */ /* 0x000fc600078e00d7 */
        /* <DEDUP_REMOVED lines=23> */
[----:B------:R-:W-:-:S03]  /*4ad30*/  PRMT R215, R215, 0x4210, R219 ;  /* 0x00004210d7d77816 */ /* 0x000fc600000000db */
[----:B------:R-:W3:Y:S01]  /*4ad40*/  LDL.LU R67, [R1+0x50] ;  /* 0x0000500001437983 */ /* 0x000ee20000300800 */
[----:B--2---:R-:W-:Y:S01]  /*4ad50*/  PRMT R219, R16, 0x5210, R219 ;  /* 0x0000521010db7816 */ /* 0x004fe200000000db */
[----:B------:R-:W-:Y:S02]  /*4ad60*/  IMAD.MOV.U32 R16, RZ, RZ, R17 ;  /* 0x000000ffff107224 */ /* 0x000fe400078e0011 */
[----:B------:R-:W-:Y:S02]  /*4ad70*/  IMAD.MOV.U32 R17, RZ, RZ, R64 ;  /* 0x000000ffff117224 */ /* 0x000fe400078e0040 */
[----:B------:R-:W-:Y:S02]  /*4ad80*/  IMAD.MOV.U32 R64, RZ, RZ, R58 ;  /* 0x000000ffff407224 */ /* 0x000fe400078e003a */
[----:B------:R-:W-:Y:S02]  /*4ad90*/  IMAD.MOV.U32 R58, RZ, RZ, R37 ;  /* 0x000000ffff3a7224 */ /* 0x000fe400078e0025 */
[----:B------:R-:W-:-:S02]  /*4ada0*/  IMAD.MOV.U32 R37, RZ, RZ, R251 ;  /* 0x000000ffff257224 */ /* 0x000fc400078e00fb */
[----:B------:R-:W2:Y:S04]  /*4adb0*/  LDL.LU R251, [R1+0x9c8] ;  /* 0x0009c80001fb7983 */ /* 0x000ea80000300800 */
[----:B------:R-:W4:Y:S02]  /*4adc0*/  LDL.LU R66, [R1+0x9c4] ;  /* 0x0009c40001427983 */ /* 0x000f240000300800 */
[----:B----4-:R-:W-:Y:S02]  /*4add0*/  LOP3.LUT R4, R66, 0xffff, RZ, 0xc0, !PT ;  /* 0x0000ffff42047812 */ /* 0x010fe400078ec0ff */
[----:B------:R-:W4:Y:S02]  /*4ade0*/  LDL.LU R66, [R1+0x988] ;  /* 0x0009880001427983 */ /* 0x000f240000300800 */
[----:B----4-:R-:W-:-:S02]  /*4adf0*/  LOP3.LUT R3, R66, 0xffff, RZ, 0xc0, !PT ;  /* 0x0000ffff42037812 */ /* 0x010fc400078ec0ff */
[----:B------:R-:W4:Y:S01]  /*4ae00*/  LDL.LU R66, [R1+0x984] ;  /* 0x0009840001427983 */ /* 0x000f220000300800 */
[----:B--2---:R-:W-:Y:S02]  /*4ae10*/  LOP3.LUT R251, R251, 0xffff, RZ, 0xc0, !PT ;  /* 0x0000fffffbfb7812 */ /* 0x004fe400078ec0ff */
[----:B----4-:R-:W-:Y:S02]  /*4ae20*/  LOP3.LUT R2, R66, 0xffff, RZ, 0xc0, !PT ;  /* 0x0000ffff42027812 */ /* 0x010fe400078ec0ff */
[----:B------:R-:W2:Y:S02]  /*4ae30*/  LDL.LU R66, [R1+0xb48] ;  /* 0x000b480001427983 */ /* 0x000ea40000300800 */
[----:B--2---:R-:W-:Y:S02]  /*4ae40*/  PRMT R24, R66, 0x4210, R251 ;  /* 0x0000421042187816 */ /* 0x004fe400000000fb */
[----:B------:R-:W2:Y:S02]  /*4ae50*/  LDL.LU R66, [R1+0xb44] ;  /* 0x000b440001427983 */ /* 0x000ea40000300800 */
[----:B--2---:R-:W-:-:S02]  /*4ae60*/  PRMT R25, R66, 0x4210, R4 ;  /* 0x0000421042197816 */ /* 0x004fc40000000004 */
        /* <DEDUP_REMOVED lines=11> */
[----:B------:R-:W4:Y:S01]  /*4af20*/  LDL.LU R21, [R1+0x488] ;  /* 0x0004880001157983 */ /* 0x000f220000300800 */
[----:B--2---:R-:W-:-:S03]  /*4af30*/  PRMT R27, R66, 0x4210, R2 ;  /* 0x00004210421b7816 */ /* 0x004fc60000000002 */
[----:B------:R-:W2:Y:S04]  /*4af40*/  LDL.LU R66, [R1+0x480] ;  /* 0x0004800001427983 */ /* 0x000ea80000300800 */
[----:B0-----:R-:W-:Y:S04]  /*4af50*/  STL.64 [R1+0x20e0], R212 ;  /* 0x0020e0d401007387 */ /* 0x001fe80000100a00 */
[----:B------:R-:W-:Y:S04]  /*4af60*/  STL.64 [R1+0x20d0], R214 ;  /* 0x0020d0d601007387 */ /* 0x000fe80000100a00 */
[----:B-1----:R-:W-:Y:S04]  /*4af70*/  STL.64 [R1+0x20d8], R216 ;  /* 0x0020d8d801007387 */ /* 0x002fe80000100a00 */
[----:B------:R-:W-:Y:S04]  /*4af80*/  STL.64 [R1+0x20c8], R218 ;  /* 0x0020c8da01007387 */ /* 0x000fe80000100a00 */
[----:B------:R-:W3:Y:S02]  /*4af90*/  LDL.LU R19, [R1+0x5a8] ;  /* 0x0005a80001137983 */ /* 0x000ee40000300800 */
[----:B---3--:R-:W-:-:S02]  /*4afa0*/  PRMT R32, R19, 0x5210, R251 ;  /* 0x0000521013207816 */ /* 0x008fc400000000fb */
[----:B------:R-:W3:Y:S02]  /*4afb0*/  LDL.LU R19, [R1+0x5a0] ;  /* 0x0005a00001137983 */ /* 0x000ee40000300800 */
[----:B---3--:R-:W-:Y:S02]  /*4afc0*/  PRMT R33, R19, 0x5210, R4 ;  /* 0x0000521013217816 */ /* 0x008fe40000000004 */
[----:B------:R-:W3:Y:S04]  /*4afd0*/  LDL.LU R19, [R1+0x5a4] ;  /* 0x0005a40001137983 */ /* 0x000ee80000300800 */
[----:B------:R0:W-:Y:S01]  /*4afe0*/  STSM.16.M88.4 [R7], R24 ;  /* 0x0000001807007844 */ /* 0x0001e20000000200 */
[----:B------:R-:W-:Y:S06]  /*4aff0*/  BAR.SYNC.DEFER_BLOCKING 0x0 ;  /* 0x0000000000007b1d */ /* 0x000fec0000010000 */
[----:B0-----:R-:W2:Y:S04]  /*4b000*/  LDL.LU R24, [R1+0x46c] ;  /* 0x00046c0001187983 */ /* 0x001ea80000300800 */
[----:B------:R-:W2:Y:S04]  /*4b010*/  LDL.LU R25, [R1+0x470] ;  /* 0x0004700001197983 */ /* 0x000ea80000300800 */
[----:B------:R-:W2:Y:S04]  /*4b020*/  LDL.LU R232, [R1+0x40] ;  /* 0x0000400001e87983 */ /* 0x000ea80000300800 */
[----:B------:R-:W0:Y:S01]  /*4b030*/  LDS.128 R44, [R6] ;  /* 0x00000000062c7984 */ /* 0x000e220000000c00 */
[----:B------:R-:W-:Y:S01]  /*4b040*/  PRMT R251, R67, 0x7770, RZ ;  /* 0x0000777043fb7816 */ /* 0x000fe200000000ff */
[----:B------:R-:W-:Y:S01]  /*4b050*/  BAR.SYNC.DEFER_BLOCKING 0x0 ;  /* 0x0000000000007b1d */ /* 0x000fe20000010000 */
[----:B---3--:R-:W-:-:S05]  /*4b060*/  PRMT R34, R19, 0x5210, R3 ;  /* 0x0000521013227816 */ /* 0x008fca0000000003 */
[----:B------:R-:W3:Y:S04]  /*4b070*/  LDL.LU R19, [R1+0x4f4] ;  /* 0x0004f40001137983 */ /* 0x000ee80000300800 */
[----:B------:R-:W2:Y:S01]  /*4b080*/  LDL.LU R233, [R1+0x45c] ;  /* 0x00045c0001e97983 */ /* 0x000ea20000300800 */
[----:B---3--:R-:W-:-:S03]  /*4b090*/  PRMT R35, R19, 0x5210, R2 ;  /* 0x0000521013237816 */ /* 0x008fc60000000002 */
[----:B------:R-:W3:Y:S04]  /*4b0a0*/  LDL.LU R19, [R1+0x468] ;  /* 0x0004680001137983 */ /* 0x000ee80000300800 */
[----:B0-----:R-:W-:Y:S04]  /*4b0b0*/  STL.64 [R1+0xb0], R44 ;  /* 0x0000b02c01007387 */ /* 0x001fe80000100a00 */
[----:B------:R-:W-:Y:S04]  /*4b0c0*/  STL.64 [R1+0xb8], R46 ;  /* 0x0000b82e01007387 */ /* 0x000fe80000100a00 */
[----:B------:R-:W4:Y:S04]  /*4b0d0*/  LDL.LU.64 R26, [R1+0xd0] ;  /* 0x0000d000011a7983 */ /* 0x000f280000300a00 */
[----:B------:R-:W-:Y:S01]  /*4b0e0*/  STSM.16.M88.4 [R7], R32 ;  /* 0x0000002007007844 */ /* 0x000fe20000000200 */
[----:B------:R-:W-:Y:S06]  /*4b0f0*/  BAR.SYNC.DEFER_BLOCKING 0x0 ;  /* 0x0000000000007b1d */ /* 0x000fec0000010000 */
[----:B------:R-:W-:Y:S04]  /*4b100*/  STL.64 [R1+0x24c8], R6 ;  /* 0x0024c80601007387 */ /* 0x000fe80000100a00 */
[----:B------:R-:W3:Y:S04]  /*4b110*/  LDL.LU R18, [R1+0x440] ;  /* 0x0004400001127983 */ /* 0x000ee80000300800 */
[----:B----4-:R0:W-:Y:S01]  /*4b120*/  @P6 STG.E.U8 desc[UR44][R26.64], R251 ;  /* 0x000000fb1a006986 */ /* 0x0101e2000c10112c */
[----:B------:R-:W-:-:S05]  /*4b130*/  IADD3 R2, P6, R21, R13, RZ ;  /* 0x0000000d15027210 */ /* 0x000fca0007fde0ff */
[----:B--2---:R-:W-:Y:S01]  /*4b140*/  IMAD.X R3, R66, 0x1, R12, P6 ;  /* 0x0000000142037824 */ /* 0x004fe200030e060c */
[----:B0-----:R-:W-:-:S05]  /*4b150*/  PRMT R251, R67, 0x7771, RZ ;  /* 0x0000777143fb7816 */ /* 0x001fca00000000ff */
[----:B------:R0:W-:Y:S02]  /*4b160*/  @P1 STG.E.U8 desc[UR44][R2.64], R251 ;  /* 0x000000fb02001986 */ /* 0x0001e4000c10112c */
[----:B0-----:R-:W-:Y:S02]  /*4b170*/  IADD3 R2, P6, R21, R11, RZ ;  /* 0x0000000b15027210 */ /* 0x001fe40007fde0ff */
[----:B------:R-:W-:-:S03]  /*4b180*/  PRMT R251, R67, 0x7772, RZ ;  /* 0x0000777243fb7816 */ /* 0x000fc600000000ff */
[----:B------:R-:W-:-:S05]  /*4b190*/  IMAD.X R3, R66, 0x1, R9, P6 ;  /* 0x0000000142037824 */ /* 0x000fca00030e0609 */
[----:B------:R0:W-:Y:S02]  /*4b1a0*/  @P4 STG.E.U8 desc[UR44][R2.64], R251 ;  /* 0x000000fb02004986 */ /* 0x0001e4000c10112c */
[----:B0-----:R-:W-:-:S05]  /*4b1b0*/  IADD3 R2, P6, R21, R10, RZ ;  /* 0x0000000a15027210 */ /* 0x001fca0007fde0ff */
[----:B------:R-:W-:Y:S02]  /*4b1c0*/  IMAD.X R3, R66, 0x1, R8, P6 ;  /* 0x0000000142037824 */ /* 0x000fe400030e0608 */
[----:B------:R-:W2:Y:S04]  /*4b1d0*/  LDL.LU R66, [R1+0x54] ;  /* 0x0000540001427983 */ /* 0x000ea80000300800 */
[----:B------:R-:W4:Y:S01]  /*4b1e0*/  LDL.LU.64 R20, [R1+0xd8] ;  /* 0x0000d80001147983 */ /* 0x000f220000300a00 */
[----:B------:R-:W-:-:S05]  /*4b1f0*/  PRMT R251, R67, 0x7773, RZ ;  /* 0x0000777343fb7816 */ /* 0x000fca00000000ff */
[----:B------:R0:W-:Y:S02]  /*4b200*/  @P3 STG.E.U8 desc[UR44][R2.64], R251 ;  /* 0x000000fb02003986 */ /* 0x0001e4000c10112c */
[----:B0-----:R-:W-:Y:S02]  /*4b210*/  IADD3 R2, P6, R24, R13, RZ ;  /* 0x0000000d18027210 */ /* 0x001fe40007fde0ff */
[----:B------:R-:W-:-:S03]  /*4b220*/  PRMT R251, R232, 0x7770, RZ ;  /* 0x00007770e8fb7816 */ /* 0x000fc600000000ff */
[----:B------:R-:W-:Y:S01]  /*4b230*/  IMAD.X R3, R25, 0x1, R12, P6 ;  /* 0x0000000119037824 */ /* 0x000fe200030e060c */
[----:B------:R-:W-:-:S05]  /*4b240*/  IADD3 R4, P6, R233, R13, RZ ;  /* 0x0000000de9047210 */ /* 0x000fca0007fde0ff */
[----:B---3--:R-:W-:Y:S01]  /*4b250*/  IMAD.X R5, R19, 0x1, R12, P6 ;  /* 0x0000000113057824 */ /* 0x008fe200030e060c */
[----:B----4-:R0:W-:Y:S02]  /*4b260*/  @P0 STG.E.U8 desc[UR44][R20.64], R251 ;  /* 0x000000fb14000986 */ /* 0x0101e4000c10112c */
[----:B0-----:R-:W-:-:S05]  /*4b270*/  PRMT R251, R232, 0x7771, RZ ;  /* 0x00007771e8fb7816 */ /* 0x001fca00000000ff */
[----:B------:R0:W-:Y:S02]  /*4b280*/  @P2 STG.E.U8 desc[UR44][R2.64], R251 ;  /* 0x000000fb02002986 */ /* 0x0001e4000c10112c */
[----:B0-----:R-:W-:Y:S02]  /*4b290*/  IADD3 R2, P6, R24, R11, RZ ;  /* 0x0000000b18027210 */ /* 0x001fe40007fde0ff */
[----:B------:R-:W-:-:S03]  /*4b2a0*/  PRMT R251, R232, 0x7772, RZ ;  /* 0x00007772e8fb7816 */ /* 0x000fc600000000ff */
[----:B------:R-:W-:Y:S02]  /*4b2b0*/  IMAD.X R3, R25, 0x1, R9, P6 ;  /* 0x0000000119037824 */ /* 0x000fe400030e0609 */
[----:B------:R-:W-:-:S03]  /*4b2c0*/  IMAD.MOV.U32 R21, RZ, RZ, R16 ;  /* 0x000000ffff157224 */ /* 0x000fc600078e0010 */
[----:B------:R0:W-:Y:S01]  /*4b2d0*/  @P5 STG.E.U8 desc[UR44][R2.64], R251 ;  /* 0x000000fb02005986 */ /* 0x0001e2000c10112c */
[----:B------:R-:W-:Y:S02]  /*4b2e0*/  IMAD.MOV.U32 R16, RZ, RZ, R37 ;  /* 0x000000ffff107224 */ /* 0x000fe400078e0025 */
[----:B------:R-:W-:Y:S02]  /*4b2f0*/  IMAD.MOV.U32 R37, RZ, RZ, R229 ;  /* 0x000000ffff257224 */ /* 0x000fe400078e00e5 */
[----:B------:R-:W3:Y:S04]  /*4b300*/  LDL.LU R229, [R1+0x3b4] ;  /* 0x0003b40001e57983 */ /* 0x000ee80000300800 */
[----:B------:R-:W4:Y:S01]  /*4b310*/  LDL.LU R67, [R1+0x234] ;  /* 0x0002340001437983 */ /* 0x000f220000300800 */
[----:B0-----:R-:W-:-:S05]  /*4b320*/  IADD3 R2, P6, R24, R10, RZ ;  /* 0x0000000a18027210 */ /* 0x001fca0007fde0ff */
[----:B------:R-:W-:Y:S02]  /*4b330*/  IMAD.X R3, R25, 0x1, R8, P6 ;  /* 0x0000000119037824 */ /* 0x000fe400030e0608 */
[----:B------:R-:W3:Y:S01]  /*4b340*/  LDL.LU.64 R24, [R1+0x460] ;  /* 0x0004600001187983 */ /* 0x000ee20000300a00 */
[----:B------:R-:W-:Y:S02]  /*4b350*/  LOP3.LUT P6, RZ, R222, 0x40, RZ, 0xc0, !PT ;  /* 0x00000040deff7812 */ /* 0x000fe400078cc0ff */
[----:B------:R-:W-:Y:S01]  /*4b360*/  PRMT R251, R232, 0x7773, RZ ;  /* 0x00007773e8fb7816 */ /* 0x000fe200000000ff */
[----:B------:R-:W-:-:S10]  /*4b370*/  IMAD.MOV.U32 R211, RZ, RZ, R21 ;  /* 0x000000ffffd37224 */ /* 0x000fd400078e0015 */
[----:B------:R0:W-:Y:S01]  /*4b380*/  @P6 STG.E.U8 desc[UR44][R2.64], R251 ;  /* 0x000000fb02006986 */ /* 0x0001e2000c10112c */
[----:B------:R-:W-:Y:S02]  /*4b390*/  IADD3 R20, P6, R18, R15, RZ ;  /* 0x0000000f12147210 */ /* 0x000fe40007fde0ff */
[----:B0-----:R-:W-:-:S05]  /*4b3a0*/  SHF.R.S32.HI R2, RZ, 0x1f, R18 ;  /* 0x0000001fff027819 */ /* 0x001fca0000011412 */
[----:B------:R-:W-:Y:S01]  /*4b3b0*/  IMAD.X R21, R2, 0x1, R14, P6 ;  /* 0x0000000102157824 */ /* 0x000fe200030e060e */
[C---:B------:R-:W-:Y:S02]  /*4b3c0*/  LOP3.LUT P6, RZ, R222.reuse, 0x400, RZ, 0xc0, !PT ;  /* 0x00000400deff7812 */ /* 0x040fe400078cc0ff */
[----:B------:R-:W-:Y:S02]  /*4b3d0*/  LOP3.LUT P1, RZ, R222, 0x800, RZ, 0xc0, !PT ;  /* 0x00000800deff7812 */ /* 0x000fe4000782c0ff */
[----:B--2---:R-:W-:Y:S02]  /*4b3e0*/  PRMT R251, R66, 0x7770, RZ ;  /* 0x0000777042fb7816 */ /* 0x004fe400000000ff */
[C---:B------:R-:W-:Y:S02]  /*4b3f0*/  LOP3.LUT P4, RZ, R222.reuse, 0x1000, RZ, 0xc0, !PT ;  /* 0x00001000deff7812 */ /* 0x040fe4000788c0ff */
[C---:B------:R-:W-:Y:S02]  /*4b400*/  LOP3.LUT P3, RZ, R222.reuse, 0x2000, RZ, 0xc0, !PT ;  /* 0x00002000deff7812 */ /* 0x040fe4000786c0ff */
[----:B------:R-:W-:-:S03]  /*4b410*/  LOP3.LUT P0, RZ, R222, 0x80, RZ, 0xc0, !PT ;  /* 0x00000080deff7812 */ /* 0x000fc6000780c0ff */
[----:B---3--:R0:W-:Y:S01]  /*4b420*/  @P6 STG.E.U8 desc[UR44][R24.64], R251 ;  /* 0x000000fb18006986 */ /* 0x0081e2000c10112c */
[----:B------:R-:W-:-:S05]  /*4b430*/  IADD3 R6, P6, R18, R13, RZ ;  /* 0x0000000d12067210 */ /* 0x000fca0007fde0ff */
[----:B------:R-:W-:Y:S01]  /*4b440*/  IMAD.X R7, R2, 0x1, R12, P6 ;  /* 0x0000000102077824 */ /* 0x000fe200030e060c */
[----:B0-----:R-:W-:-:S05]  /*4b450*/  PRMT R251, R66, 0x7771, RZ ;  /* 0x0000777142fb7816 */ /* 0x001fca00000000ff */
[----:B------:R0:W-:Y:S02]  /*4b460*/  @P1 STG.E.U8 desc[UR44][R4.64], R251 ;  /* 0x000000fb04001986 */ /* 0x0001e4000c10112c */
[----:B0-----:R-:W-:Y:S02]  /*4b470*/  IADD3 R4, P6, R233, R11, RZ ;  /* 0x0000000be9047210 */ /* 0x001fe40007fde0ff */
[----:B------:R-:W-:-:S03]  /*4b480*/  PRMT R251, R66, 0x7772, RZ ;  /* 0x0000777242fb7816 */ /* 0x000fc600000000ff */
[----:B------:R-:W-:-:S05]  /*4b490*/  IMAD.X R5, R19, 0x1, R9, P6 ;  /* 0x0000000113057824 */ /* 0x000fca00030e0609 */
[----:B------:R0:W-:Y:S02]  /*4b4a0*/  @P4 STG.E.U8 desc[UR44][R4.64], R251 ;  /* 0x000000fb04004986 */ /* 0x0001e4000c10112c */
[----:B0-----:R-:W-:Y:S02]  /*4b4b0*/  IADD3 R4, P6, R233, R10, RZ ;  /* 0x0000000ae9047210 */ /* 0x001fe40007fde0ff */
[----:B------:R-:W-:-:S03]  /*4b4c0*/  PRMT R251, R66, 0x7773, RZ ;  /* 0x0000777342fb7816 */ /* 0x000fc600000000ff */
[----:B------:R-:W-:-:S05]  /*4b4d0*/  IMAD.X R5, R19, 0x1, R8, P6 ;  /* 0x0000000113057824 */ /* 0x000fca00030e0608 */
[----:B------:R0:W-:Y:S02]  /*4b4e0*/  @P3 STG.E.U8 desc[UR44][R4.64], R251 ;  /* 0x000000fb04003986 */ /* 0x0001e4000c10112c */
[----:B0-----:R-:W-:Y:S02]  /*4b4f0*/  IADD3 R4, P6, R18, R11, RZ ;  /* 0x0000000b12047210 */ /* 0x001fe40007fde0ff */
[----:B------:R-:W-:-:S03]  /*4b500*/  PRMT R251, R211, 0x7770, RZ ;  /* 0x00007770d3fb7816 */ /* 0x000fc600000000ff */
[----:B------:R-:W-:Y:S02]  /*4b510*/  IMAD.X R5, R2, 0x1, R9, P6 ;  /* 0x0000000102057824 */ /* 0x000fe400030e0609 */
[----:B------:R4:W-:Y:S02]  /*4b520*/  @P0 STG.E.U8 desc[UR44][R20.64], R251 ;  /* 0x000000fb14000986 */ /* 0x0009e4000c10112c */
[----:B----4-:R-:W-:Y:S02]  /*4b530*/  SHF.R.S32.HI R251, RZ, 0x1f, R67 ;  /* 0x0000001ffffb7819 */ /* 0x010fe40000011443 */
[----:B------:R-:W-:-:S05]  /*4b540*/  IADD3 R20, P6, R67, R15, RZ ;  /* 0x0000000f43147210 */ /* 0x000fca0007fde0ff */
[----:B------:R-:W-:-:S05]  /*4b550*/  IMAD.X R21, R251, 0x1, R14, P6 ;  /* 0x00000001fb157824 */ /* 0x000fca00030e060e */
[----:B------:R-:W-:Y:S04]  /*4b560*/  STL.64 [R1+0x20a8], R20 ;  /* 0x0020a81401007387 */ /* 0x000fe80000100a00 */
[----:B------:R-:W2:Y:S01]  /*4b570*/  LDL.LU R19, [R1+0xe0] ;  /* 0x0000e00001137983 */ /* 0x000ea20000300800 */
[----:B------:R-:W-:-:S03]  /*4b580*/  LOP3.LUT P1, RZ, R223, 0x800000, RZ, 0xc0, !PT ;  /* 0x00800000dfff7812 */ /* 0x000fc6000782c0ff */
[----:B------:R-:W3:Y:S10]  /*4b590*/  LDL.LU R66, [R1+0xe4] ;  /* 0x0000e40001427983 */ /* 0x000ef40000300800 */
[----:B------:R-:W-:-:S02]  /*4b5a0*/  @P1 LOP3.LUT R224, R224, 0x100000, RZ, 0xfc, !PT ;  /* 0x00100000e0e01812 */ /* 0x000fc400078efcff */
[----:B------:R-:W-:Y:S02]  /*4b5b0*/  LOP3.LUT P1, RZ, R223, 0x200000, RZ, 0xc0, !PT ;  /* 0x00200000dfff7812 */ /* 0x000fe4000782c0ff */
[----:B------:R-:W-:-:S11]  /*4b5c0*/  LOP3.LUT R224, R224, 0xffdfffff, RZ, 0xc0, !PT ;  /* 0xffdfffffe0e07812 */ /* 0x000fd600078ec0ff */
[----:B------:R-:W-:Y:S02]  /*4b5d0*/  @P1 LOP3.LUT R224, R224, 0x200000, RZ, 0xfc, !PT ;  /* 0x00200000e0e01812 */ /* 0x000fe400078efcff */
        /* <DEDUP_REMOVED lines=13> */
[----:B------:R-:W-:Y:S02]  /*4b6b0*/  LOP3.LUT R224, R224, 0xfbffffff, RZ, 0xc0, !PT ;  /* 0xfbffffffe0e07812 */ /* 0x000fe400078ec0ff */
[----:B------:R-:W-:-:S09]  /*4b6c0*/  LOP3.LUT P2, RZ, R222, 0x100, RZ, 0xc0, !PT ;  /* 0x00000100deff7812 */ /* 0x000fd2000784c0ff */
[----:B------:R-:W-:Y:S02]  /*4b6d0*/  @P1 LOP3.LUT R224, R224, 0x4000000, RZ, 0xfc, !PT ;  /* 0x04000000e0e01812 */ /* 0x000fe400078efcff */
[----:B------:R-:W-:Y:S02]  /*4b6e0*/  LOP3.LUT P1, RZ, R223, 0x8000, RZ, 0xc0, !PT ;  /* 0x00008000dfff7812 */ /* 0x000fe4000782c0ff */
[----:B------:R-:W-:Y:S02]  /*4b6f0*/  LOP3.LUT R224, R224, 0xf7ffffff, RZ, 0xc0, !PT ;  /* 0xf7ffffffe0e07812 */ /* 0x000fe400078ec0ff */
[----:B------:R-:W-:Y:S02]  /*4b700*/  LOP3.LUT P5, RZ, R222, 0x200, RZ, 0xc0, !PT ;  /* 0x00000200deff7812 */ /* 0x000fe400078ac0ff */
[----:B------:R-:W-:Y:S02]  /*4b710*/  PRMT R3, R211, 0x7771, RZ ;  /* 0x00007771d3037816 */ /* 0x000fe400000000ff */
[----:B------:R-:W-:-:S05]  /*4b720*/  IADD3 R216, P6, R67, R13, RZ ;  /* 0x0000000d43d87210 */ /* 0x000fca0007fde0ff */
[----:B------:R-:W-:Y:S01]  /*4b730*/  @P1 LOP3.LUT R224, R224, 0x8000000, RZ, 0xfc, !PT ;  /* 0x08000000e0e01812 */ /* 0x000fe200078efcff */
[----:B------:R0:W-:Y:S01]  /*4b740*/  @P2 STG.E.U8 desc[UR44][R6.64], R3 ;  /* 0x0000000306002986 */ /* 0x0001e2000c10112c */
[----:B------:R-:W-:-:S03]  /*4b750*/  IMAD.X R217, R251, 0x1, R12, P6 ;  /* 0x00000001fbd97824 */ /* 0x000fc600030e060c */
[----:B------:R-:W-:Y:S04]  /*4b760*/  STL.64 [R1+0x24d8], R224 ;  /* 0x0024d8e001007387 */ /* 0x000fe80000100a00 */
[----:B------:R1:W-:Y:S01]  /*4b770*/  STL.64 [R1+0x24e0], R222 ;  /* 0x0024e0de01007387 */ /* 0x0003e20000100a00 */
[----:B0-----:R-:W-:Y:S02]  /*4b780*/  PRMT R3, R211, 0x7772, RZ ;  /* 0x00007772d3037816 */ /* 0x001fe400000000ff */
[C---:B------:R-:W-:Y:S02]  /*4b790*/  LOP3.LUT P2, RZ, R223.reuse, 0x1000, RZ, 0xc0, !PT ;  /* 0x00001000dfff7812 */ /* 0x040fe4000784c0ff */
[----:B------:R-:W-:Y:S01]  /*4b7a0*/  LOP3.LUT P1, RZ, R223, 0x4000, RZ, 0xc0, !PT ;  /* 0x00004000dfff7812 */ /* 0x000fe2000782c0ff */
[----:B------:R0:W-:Y:S01]  /*4b7b0*/  @P5 STG.E.U8 desc[UR44][R4.64], R3 ;  /* 0x0000000304005986 */ /* 0x0001e2000c10112c */
[----:B-1----:R-:W-:-:S02]  /*4b7c0*/  IADD3 R222, P6, R67, R11, RZ ;  /* 0x0000000b43de7210 */ /* 0x002fc40007fde0ff */
[C---:B------:R-:W-:Y:S02]  /*4b7d0*/  LOP3.LUT P5, RZ, R223.reuse, 0x2000, RZ, 0xc0, !PT ;  /* 0x00002000dfff7812 */ /* 0x040fe400078ac0ff */
[C---:B------:R-:W-:Y:S02]  /*4b7e0*/  LOP3.LUT P4, RZ, R223.reuse, 0x1000000, RZ, 0xc0, !PT ;  /* 0x01000000dfff7812 */ /* 0x040fe4000788c0ff */
[C---:B------:R-:W-:Y:S02]  /*4b7f0*/  LOP3.LUT P3, RZ, R223.reuse, 0x2000000, RZ, 0xc0, !PT ;  /* 0x02000000dfff7812 */ /* 0x040fe4000786c0ff */
[----:B------:R-:W-:Y:S01]  /*4b800*/  LOP3.LUT P0, RZ, R223, 0x4000000, RZ, 0xc0, !PT ;  /* 0x04000000dfff7812 */ /* 0x000fe2000780c0ff */
[----:B------:R-:W-:Y:S01]  /*4b810*/  IMAD.X R223, R251, 0x1, R9, P6 ;  /* 0x00000001fbdf7824 */ /* 0x000fe200030e0609 */
[----:B------:R-:W-:-:S04]  /*4b820*/  IADD3 R214, P6, R18, R10, RZ ;  /* 0x0000000a12d67210 */ /* 0x000fc80007fde0ff */
[----:B------:R1:W-:Y:S01]  /*4b830*/  STL.64 [R1+0x24e8], R222 ;  /* 0x0024e8de01007387 */ /* 0x0003e20000100a00 */
[--C-:B------:R-:W-:Y:S01]  /*4b840*/  IMAD.X R215, R2, 0x1, R8.reuse, P6 ;  /* 0x0000000102d77824 */ /* 0x100fe200030e0608 */
[----:B------:R-:W-:Y:S02]  /*4b850*/  IADD3 R218, P6, R67, R10, RZ ;  /* 0x0000000a43da7210 */ /* 0x000fe40007fde0ff */
[----:B------:R-:W4:Y:S03]  /*4b860*/  LDL.LU R67, [R1+0xe8] ;  /* 0x0000e80001437983 */ /* 0x000f260000300800 */
[----:B------:R-:W-:Y:S01]  /*4b870*/  IMAD.X R219, R251, 0x1, R8, P6 ;  /* 0x00000001fbdb7824 */ /* 0x000fe200030e0608 */
[----:B------:R-:W-:Y:S01]  /*4b880*/  SHF.R.S32.HI R251, RZ, 0x1f, R252 ;  /* 0x0000001ffffb7819 */ /* 0x000fe200000114fc */
[----:B------:R-:W4:Y:S01]  /*4b890*/  LDL.LU R18, [R1+0xec] ;  /* 0x0000ec0001127983 */ /* 0x000f220000300800 */
[----:B------:R-:W-:-:S05]  /*4b8a0*/  IADD3 R190, P6, R252, R15, RZ ;  /* 0x0000000ffcbe7210 */ /* 0x000fca0007fde0ff */
[----:B------:R-:W-:Y:S01]  /*4b8b0*/  IMAD.X R191, R251, 0x1, R14, P6 ;  /* 0x00000001fbbf7824 */ /* 0x000fe200030e060e */
[----:B------:R-:W-:-:S05]  /*4b8c0*/  IADD3 R2, P6, R252, R13, RZ ;  /* 0x0000000dfc027210 */ /* 0x000fca0007fde0ff */
[----:B0-----:R-:W-:Y:S01]  /*4b8d0*/  IMAD.X R3, R251, 0x1, R12, P6 ;  /* 0x00000001fb037824 */ /* 0x001fe200030e060c */
[----:B------:R-:W-:-:S05]  /*4b8e0*/  IADD3 R196, P6, R252, R11, RZ ;  /* 0x0000000bfcc47210 */ /* 0x000fca0007fde0ff */
[----:B------:R-:W-:Y:S01]  /*4b8f0*/  IMAD.X R197, R251, 0x1, R9, P6 ;  /* 0x00000001fbc57824 */ /* 0x000fe200030e0609 */
[----:B-1----:R-:W-:-:S05]  /*4b900*/  IADD3 R222, P6, R252, R10, RZ ;  /* 0x0000000afcde7210 */ /* 0x002fca0007fde0ff */
[----:B------:R-:W-:Y:S01]  /*4b910*/  IMAD.X R223, R251, 0x1, R8, P6 ;  /* 0x00000001fbdf7824 */ /* 0x000fe200030e0608 */
[----:B--2---:R-:W-:Y:S02]  /*4b920*/  SHF.R.S32.HI R251, RZ, 0x1f, R19 ;  /* 0x0000001ffffb7819 */ /* 0x004fe40000011413 */
[----:B------:R-:W-:-:S05]  /*4b930*/  IADD3 R4, P6, R19, R15, RZ ;  /* 0x0000000f13047210 */ /* 0x000fca0007fde0ff */
[----:B------:R-:W-:-:S05]  /*4b940*/  IMAD.X R5, R251, 0x1, R14, P6 ;  /* 0x00000001fb057824 */ /* 0x000fca00030e060e */
[----:B------:R0:W-:Y:S02]  /*4b950*/  STL.64 [R1+0x2060], R4 ;  /* 0x0020600401007387 */ /* 0x0001e40000100a00 */
[----:B0-----:R-:W-:-:S05]  /*4b960*/  IADD3 R4, P6, R19, R13, RZ ;  /* 0x0000000d13047210 */ /* 0x001fca0007fde0ff */
[----:B------:R-:W-:-:S05]  /*4b970*/  IMAD.X R5, R251, 0x1, R12, P6 ;  /* 0x00000001fb057824 */ /* 0x000fca00030e060c */
[----:B------:R0:W-:Y:S02]  /*4b980*/  STL.64 [R1+0x2058], R4 ;  /* 0x0020580401007387 */ /* 0x0001e40000100a00 */
[----:B0-----:R-:W-:-:S05]  /*4b990*/  IADD3 R4, P6, R19, R11, RZ ;  /* 0x0000000b13047210 */ /* 0x001fca0007fde0ff */
[----:B------:R-:W-:-:S05]  /*4b9a0*/  IMAD.X R5, R251, 0x1, R9, P6 ;  /* 0x00000001fb057824 */ /* 0x000fca00030e0609 */
[----:B------:R0:W-:Y:S02]  /*4b9b0*/  STL.64 [R1+0x2050], R4 ;  /* 0x0020500401007387 */ /* 0x0001e40000100a00 */
[----:B0-----:R-:W-:-:S05]  /*4b9c0*/  IADD3 R4, P6, R19, R10, RZ ;  /* 0x0000000a13047210 */ /* 0x001fca0007fde0ff */
[----:B------:R-:W-:-:S05]  /*4b9d0*/  IMAD.X R5, R251, 0x1, R8, P6 ;  /* 0x00000001fb057824 */ /* 0x000fca00030e0608 */
[----:B------:R0:W-:Y:S04]  /*4b9e0*/  STL.64 [R1+0x2048], R4 ;  /* 0x0020480401007387 */ /* 0x0001e80000100a00 */
[----:B------:R-:W2:Y:S01]  /*4b9f0*/  LDL.LU R19, [R1+0xf0] ;  /* 0x0000f00001137983 */ /* 0x000ea20000300800 */
[----:B---3--:R-:W-:Y:S02]  /*4ba00*/  SHF.R.S32.HI R251, RZ, 0x1f, R66 ;  /* 0x0000001ffffb7819 */ /* 0x008fe40000011442 */
        /* <DEDUP_REMOVED lines=10> */
[----:B------:R-:W-:Y:S01]  /*4bab0*/  IMAD.X R5, R251, 0x1, R8, P6 ;  /* 0x00000001fb057824 */ /* 0x000fe200030e0608 */
[----:B----4-:R-:W-:-:S04]  /*4bac0*/  SHF.R.S32.HI R251, RZ, 0x1f, R67 ;  /* 0x0000001ffffb7819 */ /* 0x010fc80000011443 */
[----:B------:R0:W-:Y:S04]  /*4bad0*/  STL.64 [R1+0x2028], R4 ;  /* 0x0020280401007387 */ /* 0x0001e80000100a00 */
[----:B------:R-:W3:Y:S01]  /*4bae0*/  LDL.LU R66, [R1+0xf4] ;  /* 0x0000f40001427983 */ /* 0x000ee20000300800 */
        /* <DEDUP_REMOVED lines=11> */
[----:B------:R-:W-:Y:S01]  /*4bba0*/  SHF.R.S32.HI R251, RZ, 0x1f, R18 ;  /* 0x0000001ffffb7819 */ /* 0x000fe20000011412 */
[----:B------:R-:W-:-:S03]  /*4bbb0*/  IMAD.MOV.U32 R67, RZ, RZ, R17 ;  /* 0x000000ffff437224 */ /* 0x000fc600078e0011 */
[----:B------:R0:W-:Y:S01]  /*4bbc0*/  STL.64 [R1+0x2008], R4 ;  /* 0x0020080401007387 */ /* 0x0001e20000100a00 */
[----:B------:R-:W-:Y:S02]  /*4bbd0*/  IMAD.MOV.U32 R17, RZ, RZ, R64 ;  /* 0x000000ffff117224 */ /* 0x000fe400078e0040 */
[----:B------:R-:W-:Y:S02]  /*4bbe0*/  IMAD.MOV.U32 R64, RZ, RZ, R58 ;  /* 0x000000ffff407224 */ /* 0x000fe400078e003a */
[----:B------:R-:W-:Y:S01]  /*4bbf0*/  IMAD.MOV.U32 R58, RZ, RZ, R42 ;  /* 0x000000ffff3a7224 */ /* 0x000fe200078e002a */
[----:B0-----:R-:W-:Y:S01]  /*4bc00*/  IADD3 R4, P6, R18, R15, RZ ;  /* 0x0000000f12047210 */ /* 0x001fe20007fde0ff */
[----:B------:R-:W-:Y:S02]  /*4bc10*/  IMAD.MOV.U32 R42, RZ, RZ, R40 ;  /* 0x000000ffff2a7224 */ /* 0x000fe400078e0028 */
[----:B------:R-:W-:Y:S02]  /*4bc20*/  IMAD.MOV.U32 R40, RZ, RZ, R37 ;  /* 0x000000ffff287224 */ /* 0x000fe400078e0025 */
[----:B------:R-:W-:-:S02]  /*4bc30*/  IMAD.X R5, R251, 0x1, R14, P6 ;  /* 0x00000001fb057824 */ /* 0x000fc400030e060e */
[----:B------:R-:W-:Y:S02]  /*4bc40*/  IMAD.MOV.U32 R37, RZ, RZ, R227 ;  /* 0x000000ffff257224 */ /* 0x000fe400078e00e3 */
[----:B------:R-:W4:Y:S04]  /*4bc50*/  LDL.LU R227, [R1+0xf8] ;  /* 0x0000f80001e37983 */ /* 0x000f280000300800 */
        /* <DEDUP_REMOVED lines=10> */
[----:B------:R-:W4:Y:S01]  /*4bd00*/  LDL.LU R18, [R1+0xfc] ;  /* 0x0000fc0001127983 */ /* 0x000f220000300800 */
[----:B--2---:R-:W-:Y:S02]  /*4bd10*/  SHF.R.S32.HI R251, RZ, 0x1f, R19 ;  /* 0x0000001ffffb7819 */ /* 0x004fe40000011413 */
        /* <DEDUP_REMOVED lines=26> */
[----:B------:R-:W3:Y:S01]  /*4bec0*/  LDL.LU R232, [R1+0x104] ;  /* 0x0001040001e87983 */ /* 0x000ee20000300800 */
[----:B----4-:R-:W-:Y:S02]  /*4bed0*/  SHF.R.S32.HI R251, RZ, 0x1f, R227 ;  /* 0x0000001ffffb7819 */ /* 0x010fe400000114e3 */
[----:B0-----:R-:W-:-:S05]  /*4bee0*/  IADD3 R4, P6, R227, R15, RZ ;  /* 0x0000000fe3047210 */ /* 0x001fca0007fde0ff */
[----:B------:R-:W-:-:S05]  /*4bef0*/  IMAD.X R5, R251, 0x1, R14, P6 ;  /* 0x00000001fb057824 */ /* 0x000fca00030e060e */
[----:B------:R0:W-:Y:S02]  /*4bf00*/  STL.64 [R1+0x1fa0], R4 ;  /* 0x001fa00401007387 */ /* 0x0001e40000100a00 */
[----:B0-----:R-:W-:-:S05]  /*4bf10*/  IADD3 R4, P6, R227, R13, RZ ;  /* 0x0000000de3047210 */ /* 0x001fca0007fde0ff */
[----:B------:R-:W-:-:S05]  /*4bf20*/  IMAD.X R5, R251, 0x1, R12, P6 ;  /* 0x00000001fb057824 */ /* 0x000fca00030e060c */
[----:B------:R0:W-:Y:S01]  /*4bf30*/  STL.64 [R1+0x1f98], R4 ;  /* 0x001f980401007387 */ /* 0x0001e20000100a00 */
[----:B------:R-:W-:Y:S02]  /*4bf40*/  IMAD.MOV.U32 R66, RZ, RZ, R17 ;  /* 0x000000ffff427224 */ /* 0x000fe400078e0011 */
[----:B------:R-:W-:Y:S02]  /*4bf50*/  IMAD.MOV.U32 R17, RZ, RZ, R64 ;  /* 0x000000ffff117224 */ /* 0x000fe400078e0040 */
[----:B------:R-:W-:Y:S01]  /*4bf60*/  IMAD.MOV.U32 R64, RZ, RZ, R226 ;  /* 0x000000ffff407224 */ /* 0x000fe200078e00e2 */
[----:B0-----:R-:W-:-:S05]  /*4bf70*/  IADD3 R4, P6, R227, R11, RZ ;  /* 0x0000000be3047210 */ /* 0x001fca0007fde0ff */
[----:B------:R-:W-:Y:S01]  /*4bf80*/  IMAD.X R5, R251, 0x1, R9, P6 ;  /* 0x00000001fb057824 */ /* 0x000fe200030e0609 */
[----:B------:R-:W-:-:S04]  /*4bf90*/  IADD3 R226, P6, R227, R10, RZ ;  /* 0x0000000ae3e27210 */ /* 0x000fc80007fde0ff */
[----:B------:R0:W-:Y:S01]  /*4bfa0*/  STL.64 [R1+0x1f90], R4 ;  /* 0x001f900401007387 */ /* 0x0001e20000100a00 */
[----:B------:R-:W-:-:S03]  /*4bfb0*/  IMAD.X R227, R251, 0x1, R8, P6 ;  /* 0x00000001fbe37824 */ /* 0x000fc600030e0608 */
[----:B------:R-:W4:Y:S01]  /*4bfc0*/  LDL.LU R233, [R1+0x108] ;  /* 0x0001080001e97983 */ /* 0x000f220000300800 */
[----:B------:R-:W-:Y:S02]  /*4bfd0*/  SHF.R.S32.HI R251, RZ, 0x1f, R18 ;  /* 0x0000001ffffb7819 */ /* 0x000fe40000011412 */
        /* <DEDUP_REMOVED lines=55> */
[----:B------:R-:W-:Y:S02]  /*4c350*/  SHF.R.S32.HI R251, RZ, 0x1f, R18 ;  /* 0x0000001ffffb7819 */ /* 0x000fe40000011412 */
[----:B0-----:R-:W-:-:S05]  /*4c360*/  IADD3 R4, P6, R18, R15, RZ ;  /* 0x0000000f12047210 */ /* 0x001fca0007fde0ff */
[----:B------:R-:W-:Y:S01]  /*4c370*/  IMAD.X R5, R251, 0x1, R14, P6 ;  /* 0x00000001fb057824 */ /* 0x000fe200030e060e */
[----:B------:R-:W-:-:S04]  /*4c380*/  IADD3 R6, P6, R18, R13, RZ ;  /* 0x0000000d12067210 */ /* 0x000fc80007fde0ff */
[----:B------:R0:W-:Y:S01]  /*4c390*/  STL.64 [R1+0x1f00], R4 ;  /* 0x001f000401007387 */ /* 0x0001e20000100a00 */
[----:B------:R-:W-:Y:S01]  /*4c3a0*/  IMAD.X R7, R251, 0x1, R12, P6 ;  /* 0x00000001fb077824 */ /* 0x000fe200030e060c */
        /* <DEDUP_REMOVED lines=47> */
[----:B------:R-:W-:-:S04]  /*4c6a0*/  SHF.R.S32.HI R251, RZ, 0x1f, R18 ;  /* 0x0000001ffffb7819 */ /* 0x000fc80000011412 */
[----:B------:R0:W-:Y:S04]  /*4c6b0*/  STL.64 [R1+0x1e88], R4 ;  /* 0x001e880401007387 */ /* 0x0001e80000100a00 */
[----:B------:R-:W4:Y:S01]  /*4c6c0*/  LDL.LU R233, [R1+0x128] ;  /* 0x0001280001e97983 */ /* 0x000f220000300800 */
        /* <DEDUP_REMOVED lines=141> */
[----:B------:R-:W-:Y:S02]  /*4cfa0*/  IMAD.X R5, R251, 0x1, R14, P6 ;  /* 0x00000001fb057824 */ /* 0x000fe400030e060e */
        /* <DEDUP_REMOVED lines=8> */
[----:B------:R-:W-:Y:S01]  /*4d030*/  IMAD.X R5, R251, 0x1, R12, P6 ;  /* 0x00000001fb057824 */ /* 0x000fe200030e060c */
[----:B------:R-:W-:Y:S01]  /*4d040*/  IADD3 R228, P6, R25, R11, RZ ;  /* 0x0000000b19e47210 */ /* 0x000fe20007fde0ff */
[----:B------:R-:W-:-:S02]  /*4d050*/  IMAD.MOV.U32 R17, RZ, RZ, R64 ;  /* 0x000000ffff117224 */ /* 0x000fc400078e0040 */
[----:B------:R-:W-:Y:S01]  /*4d060*/  IMAD.MOV.U32 R64, RZ, RZ, R41 ;  /* 0x000000ffff407224 */ /* 0x000fe200078e0029 */
[----:B------:R0:W-:Y:S01]  /*4d070*/  STL.64 [R1+0x1d38], R4 ;  /* 0x001d380401007387 */ /* 0x0001e20000100a00 */
[----:B------:R-:W-:Y:S02]  /*4d080*/  IMAD.MOV.U32 R41, RZ, RZ, R229 ;  /* 0x000000ffff297224 */ /* 0x000fe400078e00e5 */
[----:B------:R-:W-:Y:S01]  /*4d090*/  IMAD.X R229, R251, 0x1, R9, P6 ;  /* 0x00000001fbe57824 */ /* 0x000fe200030e0609 */
[----:B0-----:R-:W-:-:S04]  /*4d0a0*/  IADD3 R4, P6, R25, R10, RZ ;  /* 0x0000000a19047210 */ /* 0x001fc80007fde0ff */
[----:B------:R-:W-:Y:S01]  /*4d0b0*/  STL.64 [R1+0x24b8], R228 ;  /* 0x0024b8e401007387 */ /* 0x000fe20000100a00 */
        /* <DEDUP_REMOVED lines=104> */
[----:B------:R0:W-:Y:S01]  /*4d740*/  STL.64 [R1+0x1c40], R4 ;  /* 0x001c400401007387 */ /* 0x0001e20000100a00 */
[----:B------:R-:W-:Y:S02]  /*4d750*/  IMAD.MOV.U32 R233, RZ, RZ, R28 ;  /* 0x000000ffffe97224 */ /* 0x000fe400078e001c */
[----:B------:R-:W-:Y:S01]  /*4d760*/  IMAD.MOV.U32 R232, RZ, RZ, R18 ;  /* 0x000000ffffe87224 */ /* 0x000fe200078e0012 */
[----:B0-----:R-:W-:Y:S01]  /*4d770*/  IADD3 R4, P6, R25, R13, RZ ;  /* 0x0000000d19047210 */ /* 0x001fe20007fde0ff */
[----:B------:R-:W-:-:S04]  /*4d780*/  IMAD.MOV.U32 R18, RZ, RZ, R19 ;  /* 0x000000ffff127224 */ /* 0x000fc800078e0013 */
[----:B------:R-:W-:Y:S01]  /*4d790*/  IMAD.X R5, R251, 0x1, R12, P6 ;  /* 0x00000001fb057824 */ /* 0x000fe200030e060c */
[----:B------:R-:W-:Y:S01]  /*4d7a0*/  IADD3 R28, P6, R25, R11, RZ ;  /* 0x0000000b191c7210 */ /* 0x000fe20007fde0ff */
[----:B------:R-:W-:Y:S02]  /*4d7b0*/  IMAD.MOV.U32 R19, RZ, RZ, R62 ;  /* 0x000000ffff137224 */ /* 0x000fe400078e003e */
[----:B------:R-:W-:Y:S01]  /*4d7c0*/  IMAD.MOV.U32 R62, RZ, RZ, R29 ;  /* 0x000000ffff3e7224 */ /* 0x000fe200078e001d */
[----:B------:R0:W-:Y:S01]  /*4d7d0*/  STL.64 [R1+0x1c38], R4 ;  /* 0x001c380401007387 */ /* 0x0001e20000100a00 */
[----:B------:R-:W-:Y:S01]  /*4d7e0*/  IMAD.X R29, R251, 0x1, R9, P6 ;  /* 0x00000001fb1d7824 */ /* 0x000fe200030e0609 */
[----:B0-----:R-:W-:-:S04]  /*4d7f0*/  IADD3 R4, P6, R25, R10, RZ ;  /* 0x0000000a19047210 */ /* 0x001fc80007fde0ff */
[----:B------:R-:W-:Y:S01]  /*4d800*/  STL.64 [R1+0x2498], R28 ;  /* 0x0024981c01007387 */ /* 0x000fe20000100a00 */
[----:B------:R-:W-:-:S05]  /*4d810*/  IMAD.X R5, R251, 0x1, R8, P6 ;  /* 0x00000001fb057824 */ /* 0x000fca00030e0608 */
[----:B------:R0:W-:Y:S01]  /*4d820*/  STL.64 [R1+0x1c28], R4 ;  /* 0x001c280401007387 */ /* 0x0001e20000100a00 */
[----:B------:R-:W-:Y:S02]  /*4d830*/  IMAD.MOV.U32 R25, RZ, RZ, R232 ;  /* 0x000000ffff197224 */ /* 0x000fe400078e00e8 */
[----:B------:R-:W-:Y:S02]  /*4d840*/  IMAD.MOV.U32 R232, RZ, RZ, R233 ;  /* 0x000000ffffe87224 */ /* 0x000fe400078e00e9 */
[----:B------:R-:W-:Y:S02]  /*4d850*/  IMAD.MOV.U32 R233, RZ, RZ, R57 ;  /* 0x000000ffffe97224 */ /* 0x000fe400078e0039 */
[----:B------:R-:W-:Y:S02]  /*4d860*/  IMAD.MOV.U32 R57, RZ, RZ, R31 ;  /* 0x000000ffff397224 */ /* 0x000fe400078e001f */
[----:B------:R-:W3:Y:S01]  /*4d870*/  LDL.LU R31, [R1+0x174] ;  /* 0x00017400011f7983 */ /* 0x000ee20000300800 */
[----:B----4-:R-:W-:-:S02]  /*4d880*/  SHF.R.S32.HI R251, RZ, 0x1f, R20 ;  /* 0x0000001ffffb7819 */ /* 0x010fc40000011414 */
        /* <DEDUP_REMOVED lines=28> */
[----:B------:R-:W-:Y:S02]  /*4da50*/  IMAD.MOV.U32 R232, RZ, RZ, R233 ;  /* 0x000000ffffe87224 */ /* 0x000fe400078e00e9 */
[----:B------:R-:W-:Y:S02]  /*4da60*/  IMAD.MOV.U32 R233, RZ, RZ, R67 ;  /* 0x000000ffffe97224 */ /* 0x000fe400078e0043 */
[----:B------:R-:W-:Y:S02]  /*4da70*/  IMAD.MOV.U32 R67, RZ, RZ, R231 ;  /* 0x000000ffff437224 */ /* 0x000fe400078e00e7 */
[----:B------:R-:W4:Y:S01]  /*4da80*/  LDL.LU R231, [R1+0x17c] ;  /* 0x00017c0001e77983 */ /* 0x000f220000300800 */
[----:B--2---:R-:W-:-:S02]  /*4da90*/  SHF.R.S32.HI R251, RZ, 0x1f, R21 ;  /* 0x0000001ffffb7819 */ /* 0x004fc40000011415 */
        /* <DEDUP_REMOVED lines=21> */
[----:B------:R-:W-:Y:S02]  /*4dbf0*/  IMAD.X R5, R251, 0x1, R12, P6 ;  /* 0x00000001fb057824 */ /* 0x000fe400030e060c */
[----:B------:R-:W-:Y:S02]  /*4dc00*/  IMAD.MOV.U32 R233, RZ, RZ, R64 ;  /* 0x000000ffffe97224 */ /* 0x000fe400078e0040 */
[----:B------:R-:W-:Y:S01]  /*4dc10*/  IMAD.MOV.U32 R64, RZ, RZ, R58 ;  /* 0x000000ffff407224 */ /* 0x000fe200078e003a */
[----:B------:R0:W-:Y:S01]  /*4dc20*/  STL.64 [R1+0x1bb8], R4 ;  /* 0x001bb80401007387 */ /* 0x0001e20000100a00 */
[----:B------:R-:W-:Y:S02]  /*4dc30*/  IMAD.MOV.U32 R58, RZ, RZ, R59 ;  /* 0x000000ffff3a7224 */ /* 0x000fe400078e003b */
[----:B------:R-:W-:Y:S02]  /*4dc40*/  IMAD.MOV.U32 R59, RZ, RZ, R42 ;  /* 0x000000ffff3b7224 */ /* 0x000fe400078e002a */
[----:B------:R-:W-:-:S02]  /*4dc50*/  IMAD.MOV.U32 R42, RZ, RZ, R43 ;  /* 0x000000ffff2a7224 */ /* 0x000fc400078e002b */
[----:B------:R-:W-:Y:S01]  /*4dc60*/  IMAD.MOV.U32 R43, RZ, RZ, R37 ;  /* 0x000000ffff2b7224 */ /* 0x000fe200078e0025 */
[----:B0-----:R-:W-:Y:S01]  /*4dc70*/  IADD3 R4, P6, R31, R11, RZ ;  /* 0x0000000b1f047210 */ /* 0x001fe20007fde0ff */
[----:B------:R-:W-:Y:S02]  /*4dc80*/  IMAD.MOV.U32 R20, RZ, RZ, R21 ;  /* 0x000000ffff147224 */ /* 0x000fe400078e0015 */
[----:B------:R-:W-:Y:S02]  /*4dc90*/  IMAD.MOV.U32 R37, RZ, RZ, R30 ;  /* 0x000000ffff257224 */ /* 0x000fe400078e001e */
[----:B------:R-:W-:Y:S01]  /*4dca0*/  IMAD.X R5, R251, 0x1, R9, P6 ;  /* 0x00000001fb057824 */ /* 0x000fe200030e0609 */
[----:B------:R-:W-:Y:S01]  /*4dcb0*/  IADD3 R30, P6, R31, R10, RZ ;  /* 0x0000000a1f1e7210 */ /* 0x000fe20007fde0ff */
[----:B------:R-:W-:Y:S02]  /*4dcc0*/  IMAD.MOV.U32 R21, RZ, RZ, R232 ;  /* 0x000000ffff157224 */ /* 0x000fe400078e00e8 */
[----:B------:R-:W-:-:S02]  /*4dcd0*/  IMAD.MOV.U32 R232, RZ, RZ, R233 ;  /* 0x000000ffffe87224 */ /* 0x000fc400078e00e9 */
[----:B------:R-:W-:Y:S02]  /*4dce0*/  IMAD.MOV.U32 R233, RZ, RZ, R64 ;  /* 0x000000ffffe97224 */ /* 0x000fe400078e0040 */
[----:B------:R-:W-:Y:S02]  /*4dcf0*/  IMAD.MOV.U32 R64, RZ, RZ, R58 ;  /* 0x000000ffff407224 */ /* 0x000fe400078e003a */
[----:B------:R-:W-:Y:S01]  /*4dd00*/  IMAD.MOV.U32 R58, RZ, RZ, R42 ;  /* 0x000000ffff3a7224 */ /* 0x000fe200078e002a */
[----:B------:R0:W-:Y:S01]  /*4dd10*/  STL.64 [R1+0x1bb0], R4 ;  /* 0x001bb00401007387 */ /* 0x0001e20000100a00 */
[----:B------:R-:W-:Y:S02]  /*4dd20*/  IMAD.MOV.U32 R42, RZ, RZ, R43 ;  /* 0x000000ffff2a7224 */ /* 0x000fe400078e002b */
[----:B------:R-:W-:Y:S02]  /*4dd30*/  IMAD.MOV.U32 R43, RZ, RZ, R37 ;  /* 0x000000ffff2b7224 */ /* 0x000fe400078e0025 */
[----:B------:R-:W-:Y:S01]  /*4dd40*/  IMAD.X R31, R251, 0x1, R8, P6 ;  /* 0x00000001fb1f7824 */ /* 0x000fe200030e0608 */
[----:B------:R-:W3:Y:S04]  /*4dd50*/  LDL.LU R37, [R1+0x184] ;  /* 0x0001840001257983 */ /* 0x000ee80000300800 */
[----:B------:R-:W-:Y:S01]  /*4dd60*/  STL.64 [R1+0x2470], R30 ;  /* 0x0024701e01007387 */ /* 0x000fe20000100a00 */
        /* <DEDUP_REMOVED lines=29> */
[----:B------:R-:W4:Y:S04]  /*4df40*/  LDL.LU R53, [R1+0x18c] ;  /* 0x00018c0001357983 */ /* 0x000f280000300800 */
[----:B------:R-:W-:Y:S01]  /*4df50*/  STL.64 [R1+0x2478], R230 ;  /* 0x002478e601007387 */ /* 0x000fe20000100a00 */
        /* <DEDUP_REMOVED lines=20> */
[----:B------:R0:W-:Y:S01]  /*4e0a0*/  STL.64 [R1+0x1b38], R4 ;  /* 0x001b380401007387 */ /* 0x0001e20000100a00 */
[----:B------:R-:W-:Y:S01]  /*4e0b0*/  IMAD.MOV.U32 R26, RZ, RZ, R27 ;  /* 0x000000ffff1a7224 */ /* 0x000fe200078e001b */
[----:B0-----:R-:W-:-:S05]  /*4e0c0*/  IADD3 R4, P6, R37, R11, RZ ;  /* 0x0000000b25047210 */ /* 0x001fca0007fde0ff */
[----:B------:R-:W-:Y:S02]  /*4e0d0*/  IMAD.X R5, R251, 0x1, R9, P6 ;  /* 0x00000001fb057824 */ /* 0x000fe400030e0609 */
[----:B------:R-:W-:-:S03]  /*4e0e0*/  IMAD.MOV.U32 R27, RZ, RZ, R21 ;  /* 0x000000ffff1b7224 */ /* 0x000fc600078e0015 */
[----:B------:R0:W-:Y:S01]  /*4e0f0*/  STL.64 [R1+0x1b30], R4 ;  /* 0x001b300401007387 */ /* 0x0001e20000100a00 */
[----:B------:R-:W-:-:S03]  /*4e100*/  IMAD.MOV.U32 R21, RZ, RZ, R232 ;  /* 0x000000ffff157224 */ /* 0x000fc600078e00e8 */
[----:B------:R-:W3:Y:S01]  /*4e110*/  LDL.LU R52, [R1+0x194] ;  /* 0x0001940001347983 */ /* 0x000ee20000300800 */
[----:B------:R-:W-:Y:S02]  /*4e120*/  IMAD.MOV.U32 R232, RZ, RZ, R67 ;  /* 0x000000ffffe87224 */ /* 0x000fe400078e0043 */
[----:B------:R-:W-:Y:S02]  /*4e130*/  IMAD.MOV.U32 R67, RZ, RZ, R64 ;  /* 0x000000ffff437224 */ /* 0x000fe400078e0040 */
[----:B------:R-:W-:Y:S01]  /*4e140*/  IMAD.MOV.U32 R64, RZ, RZ, R36 ;  /* 0x000000ffff407224 */ /* 0x000fe200078e0024 */
[----:B------:R-:W-:Y:S01]  /*4e150*/  IADD3 R36, P6, R37, R10, RZ ;  /* 0x0000000a25247210 */ /* 0x000fe20007fde0ff */
[----:B------:R-:W-:-:S04]  /*4e160*/  IMAD.MOV.U32 R23, RZ, RZ, R232 ;  /* 0x000000ffff177224 */ /* 0x000fc800078e00e8 */
[----:B------:R-:W-:Y:S02]  /*4e170*/  IMAD.X R37, R251, 0x1, R8, P6 ;  /* 0x00000001fb257824 */ /* 0x000fe400030e0608 */
[----:B------:R-:W-:Y:S02]  /*4e180*/  IMAD.MOV.U32 R232, RZ, RZ, R64 ;  /* 0x000000ffffe87224 */ /* 0x000fe400078e0040 */
[----:B------:R-:W-:Y:S01]  /*4e190*/  IMAD.MOV.U32 R64, RZ, RZ, R40 ;  /* 0x000000ffff407224 */ /* 0x000fe200078e0028 */
[----:B------:R-:W-:Y:S01]  /*4e1a0*/  STL.64 [R1+0x2480], R36 ;  /* 0x0024802401007387 */ /* 0x000fe20000100a00 */
[----:B------:R-:W-:Y:S01]  /*4e1b0*/  IMAD.MOV.U32 R22, RZ, RZ, R27 ;  /* 0x000000ffff167224 */ /* 0x000fe200078e001b */
[----:B----4-:R-:W-:Y:S02]  /*4e1c0*/  SHF.R.S32.HI R251, RZ, 0x1f, R45 ;  /* 0x0000001ffffb7819 */ /* 0x010fe4000001142d */
[----:B0-----:R-:W-:-:S05]  /*4e1d0*/  IADD3 R4, P6, R45, R15, RZ ;  /* 0x0000000f2d047210 */ /* 0x001fca0007fde0ff */
[----:B------:R-:W-:Y:S01]  /*4e1e0*/  IMAD.X R5, R251, 0x1, R14, P6 ;  /* 0x00000001fb057824 */ /* 0x000fe200030e060e */
[----:B------:R-:W-:Y:S01]  /*4e1f0*/  IADD3 R40, P6, R45, R13, RZ ;  /* 0x0000000d2d287210 */ /* 0x000fe20007fde0ff */
[----:B------:R-:W-:-:S03]  /*4e200*/  IMAD.MOV.U32 R27, RZ, RZ, R41 ;  /* 0x000000ffff1b7224 */ /* 0x000fc600078e0029 */
[----:B------:R0:W-:Y:S01]  /*4e210*/  STL.64 [R1+0x1b20], R4 ;  /* 0x001b200401007387 */ /* 0x0001e20000100a00 */
[----:B------:R-:W-:Y:S01]  /*4e220*/  IMAD.X R41, R251, 0x1, R12, P6 ;  /* 0x00000001fb297824 */ /* 0x000fe200030e060c */
[----:B0-----:R-:W-:-:S04]  /*4e230*/  IADD3 R4, P6, R45, R11, RZ ;  /* 0x0000000b2d047210 */ /* 0x001fc80007fde0ff */
[----:B------:R-:W-:Y:S01]  /*4e240*/  STL.64 [R1+0x2450], R40 ;  /* 0x0024502801007387 */ /* 0x000fe20000100a00 */
[----:B------:R-:W-:-:S05]  /*4e250*/  IMAD.X R5, R251, 0x1, R9, P6 ;  /* 0x00000001fb057824 */ /* 0x000fca00030e0609 */
[----:B------:R0:W-:Y:S02]  /*4e260*/  STL.64 [R1+0x1b10], R4 ;  /* 0x001b100401007387 */ /* 0x0001e40000100a00 */
[----:B0-----:R-:W-:Y:S01]  /*4e270*/  IADD3 R4, P6, R45, R10, RZ ;  /* 0x0000000a2d047210 */ /* 0x001fe20007fde0ff */
[----:B------:R-:W-:Y:S02]  /*4e280*/  IMAD.MOV.U32 R45, RZ, RZ, R22 ;  /* 0x000000ffff2d7224 */ /* 0x000fe400078e0016 */
[----:B------:R-:W-:Y:S02]  /*4e290*/  IMAD.MOV.U32 R22, RZ, RZ, R23 ;  /* 0x000000ffff167224 */ /* 0x000fe400078e0017 */
[----:B------:R-:W-:Y:S02]  /*4e2a0*/  IMAD.X R5, R251, 0x1, R8, P6 ;  /* 0x00000001fb057824 */ /* 0x000fe400030e0608 */
[----:B------:R-:W-:Y:S02]  /*4e2b0*/  IMAD.MOV.U32 R23, RZ, RZ, R27 ;  /* 0x000000ffff177224 */ /* 0x000fe400078e001b */
[----:B------:R-:W-:Y:S01]  /*4e2c0*/  IMAD.MOV.U32 R27, RZ, RZ, R19 ;  /* 0x000000ffff1b7224 */ /* 0x000fe200078e0013 */
[----:B------:R0:W-:Y:S01]  /*4e2d0*/  STL.64 [R1+0x1b08], R4 ;  /* 0x001b080401007387 */ /* 0x0001e20000100a00 */
[----:B------:R-:W-:-:S03]  /*4e2e0*/  IMAD.MOV.U32 R19, RZ, RZ, R43 ;  /* 0x000000ffff137224 */ /* 0x000fc600078e002b */
        /* <DEDUP_REMOVED lines=36> */
[----:B------:R-:W-:Y:S02]  /*4e530*/  IMAD.MOV.U32 R17, RZ, RZ, R60 ;  /* 0x000000ffff117224 */ /* 0x000fe400078e003c */
[----:B------:R-:W-:Y:S01]  /*4e540*/  IMAD.MOV.U32 R60, RZ, RZ, R38 ;  /* 0x000000ffff3c7224 */ /* 0x000fe200078e0026 */
[----:B0-----:R-:W-:Y:S01]  /*4e550*/  IADD3 R4, P6, R52, R13, RZ ;  /* 0x0000000d34047210 */ /* 0x001fe20007fde0ff */
[----:B------:R-:W-:-:S04]  /*4e560*/  IMAD.MOV.U32 R53, RZ, RZ, R45 ;  /* 0x000000ffff357224 */ /* 0x000fc800078e002d */
[C---:B------:R-:W-:Y:S01]  /*4e570*/  IMAD.X R5, R251.reuse, 0x1, R12, P6 ;  /* 0x00000001fb057824 */ /* 0x040fe200030e060c */
[C---:B------:R-:W-:Y:S01]  /*4e580*/  IADD3 R38, P6, R52.reuse, R11, RZ ;  /* 0x0000000b34267210 */ /* 0x040fe20007fde0ff */
[----:B------:R-:W-:Y:S02]  /*4e590*/  IMAD.MOV.U32 R45, RZ, RZ, R22 ;  /* 0x000000ffff2d7224 */ /* 0x000fe400078e0016 */
        /* <DEDUP_REMOVED lines=20> */
[----:B------:R-:W-:Y:S02]  /*4e6e0*/  IMAD.MOV.U32 R52, RZ, RZ, R53 ;  /* 0x000000ffff347224 */ /* 0x000fe400078e0035 */
[----:B------:R-:W-:Y:S02]  /*4e6f0*/  IMAD.MOV.U32 R53, RZ, RZ, R21 ;  /* 0x000000ffff357224 */ /* 0x000fe400078e0015 */
[----:B------:R-:W-:Y:S01]  /*4e700*/  IMAD.MOV.U32 R21, RZ, RZ, R42 ;  /* 0x000000ffff157224 */ /* 0x000fe200078e002a */
[----:B------:R-:W-:-:S05]  /*4e710*/  IADD3 R42, P6, R43, R10, RZ ;  /* 0x0000000a2b2a7210 */ /* 0x000fca0007fde0ff */
[----:B------:R-:W-:-:S05]  /*4e720*/  IMAD.X R43, R251, 0x1, R8, P6 ;  /* 0x00000001fb2b7824 */ /* 0x000fca00030e0608 */
[----:B------:R-:W-:Y:S01]  /*4e730*/  STL.64 [R1+0x2430], R42 ;  /* 0x0024302a01007387 */ /* 0x000fe20000100a00 */
        /* <DEDUP_REMOVED lines=28> */
[----:B---3--:R-:W-:Y:S01]  /*4e900*/  SHF.R.S32.HI R251, RZ, 0x1f, R47 ;  /* 0x0000001ffffb7819 */ /* 0x008fe2000001142f */
[----:B------:R-:W-:Y:S02]  /*4e910*/  IMAD.MOV.U32 R234, RZ, RZ, R26 ;  /* 0x000000ffffea7224 */ /* 0x000fe400078e001a */
[----:B------:R-:W-:Y:S01]  /*4e920*/  IMAD.MOV.U32 R26, RZ, RZ, R19 ;  /* 0x000000ffff1a7224 */ /* 0x000fe200078e0013 */
[----:B0-----:R-:W-:Y:S01]  /*4e930*/  IADD3 R4, P6, R47, R15, RZ ;  /* 0x0000000f2f047210 */ /* 0x001fe20007fde0ff */
[----:B------:R-:W-:-:S02]  /*4e940*/  IMAD.MOV.U32 R19, RZ, RZ, R16 ;  /* 0x000000ffff137224 */ /* 0x000fc400078e0010 */
[----:B------:R-:W-:Y:S02]  /*4e950*/  IMAD.MOV.U32 R16, RZ, RZ, R63 ;  /* 0x000000ffff107224 */ /* 0x000fe400078e003f */
[----:B------:R-:W-:Y:S02]  /*4e960*/  IMAD.X R5, R251, 0x1, R14, P6 ;  /* 0x00000001fb057824 */ /* 0x000fe400030e060e */
[----:B------:R-:W-:Y:S01]  /*4e970*/  IMAD.MOV.U32 R63, RZ, RZ, R56 ;  /* 0x000000ffff3f7224 */ /* 0x000fe200078e0038 */
[----:B------:R-:W-:Y:S01]  /*4e980*/  IADD3 R56, P6, R47, R13, RZ ;  /* 0x0000000d2f387210 */ /* 0x000fe20007fde0ff */
[----:B------:R-:W-:Y:S02]  /*4e990*/  IMAD.MOV.U32 R235, RZ, RZ, R25 ;  /* 0x000000ffffeb7224 */ /* 0x000fe400078e0019 */
[----:B------:R-:W-:Y:S01]  /*4e9a0*/  IMAD.MOV.U32 R25, RZ, RZ, R62 ;  /* 0x000000ffff197224 */ /* 0x000fe200078e003e */
[----:B------:R0:W-:Y:S01]  /*4e9b0*/  STL.64 [R1+0x1a40], R4 ;  /* 0x001a400401007387 */ /* 0x0001e20000100a00 */
[----:B------:R-:W-:-:S02]  /*4e9c0*/  IMAD.MOV.U32 R62, RZ, RZ, R57 ;  /* 0x000000ffff3e7224 */ /* 0x000fc400078e0039 */
[----:B------:R-:W-:Y:S01]  /*4e9d0*/  IMAD.X R57, R251, 0x1, R12, P6 ;  /* 0x00000001fb397824 */ /* 0x000fe200030e060c */
[----:B0-----:R-:W-:-:S04]  /*4e9e0*/  IADD3 R4, P6, R47, R11, RZ ;  /* 0x0000000b2f047210 */ /* 0x001fc80007fde0ff */
[----:B------:R-:W-:Y:S01]  /*4e9f0*/  STL.64 [R1+0x2438], R56 ;  /* 0x0024383801007387 */ /* 0x000fe20000100a00 */
[----:B------:R-:W-:-:S05]  /*4ea00*/  IMAD.X R5, R251, 0x1, R9, P6 ;  /* 0x00000001fb057824 */ /* 0x000fca00030e0609 */
[----:B------:R0:W-:Y:S02]  /*4ea10*/  STL.64 [R1+0x1a30], R4 ;  /* 0x001a300401007387 */ /* 0x0001e40000100a00 */
[----:B0-----:R-:W-:-:S05]  /*4ea20*/  IADD3 R4, P6, R47, R10, RZ ;  /* 0x0000000a2f047210 */ /* 0x001fca0007fde0ff */
[----:B------:R-:W-:-:S05]  /*4ea30*/  IMAD.X R5, R251, 0x1, R8, P6 ;  /* 0x00000001fb057824 */ /* 0x000fca00030e0608 */
[----:B------:R0:W-:Y:S04]  /*4ea40*/  STL.64 [R1+0x1a28], R4 ;  /* 0x001a280401007387 */ /* 0x0001e80000100a00 */
[----:B------:R-:W3:Y:S01]  /*4ea50*/  LDL.LU R48, [R1+0x1b4] ;  /* 0x0001b40001307983 */ /* 0x000ee20000300800 */
[----:B----4-:R-:W-:Y:S01]  /*4ea60*/  SHF.R.S32.HI R251, RZ, 0x1f, R54 ;  /* 0x0000001ffffb7819 */ /* 0x010fe20000011436 */
[----:B------:R-:W-:Y:S02]  /*4ea70*/  IMAD.MOV.U32 R46, RZ, RZ, R235 ;  /* 0x000000ffff2e7224 */ /* 0x000fe400078e00eb */
[----:B------:R-:W-:Y:S01]  /*4ea80*/  IMAD.MOV.U32 R235, RZ, RZ, R23 ;  /* 0x000000ffffeb7224 */ /* 0x000fe200078e0017 */
[----:B0-----:R-:W-:Y:S01]  /*4ea90*/  IADD3 R4, P6, R54, R15, RZ ;  /* 0x0000000f36047210 */ /* 0x001fe20007fde0ff */
[----:B------:R-:W-:-:S02]  /*4eaa0*/  IMAD.MOV.U32 R23, RZ, RZ, R60 ;  /* 0x000000ffff177224 */ /* 0x000fc400078e003c */
[----:B------:R-:W-:Y:S02]  /*4eab0*/  IMAD.MOV.U32 R47, RZ, RZ, R234 ;  /* 0x000000ffff2f7224 */ /* 0x000fe400078e00ea */
        /* <DEDUP_REMOVED lines=28> */
[----:B--2---:R-:W-:Y:S02]  /*4ec80*/  SHF.R.S32.HI R251, RZ, 0x1f, R49 ;  /* 0x0000001ffffb7819 */ /* 0x004fe40000011431 */
[----:B0-----:R-:W-:-:S05]  /*4ec90*/  IADD3 R4, P6, R49, R15, RZ ;  /* 0x0000000f31047210 */ /* 0x001fca0007fde0ff */
[----:B------:R-:W-:-:S05]  /*4eca0*/  IMAD.X R5, R251, 0x1, R14, P6 ;  /* 0x00000001fb057824 */ /* 0x000fca00030e060e */
[----:B------:R0:W-:Y:S04]  /*4ecb0*/  STL.64 [R1+0x19e0], R4 ;  /* 0x0019e00401007387 */ /* 0x0001e80000100a00 */
[----:B------:R-:W2:Y:S01]  /*4ecc0*/  LDL.LU R51, [R1+0x1bc] ;  /* 0x0001bc0001337983 */ /* 0x000ea20000300800 */
[----:B------:R-:W-:Y:S02]  /*4ecd0*/  IMAD.MOV.U32 R54, RZ, RZ, R46 ;  /* 0x000000ffff367224 */ /* 0x000fe400078e002e */
[----:B------:R-:W-:Y:S01]  /*4ece0*/  IMAD.MOV.U32 R46, RZ, RZ, R234 ;  /* 0x000000ffff2e7224 */ /* 0x000fe200078e00ea */
[----:B0-----:R-:W-:Y:S01]  /*4ecf0*/  IADD3 R4, P6, R49, R13, RZ ;  /* 0x0000000d31047210 */ /* 0x001fe20007fde0ff */
[----:B------:R-:W-:Y:S02]  /*4ed00*/  IMAD.MOV.U32 R55, RZ, RZ, R58 ;  /* 0x000000ffff377224 */ /* 0x000fe400078e003a */
[----:B------:R-:W-:-:S02]  /*4ed10*/  IMAD.MOV.U32 R234, RZ, RZ, R235 ;  /* 0x000000ffffea7224 */ /* 0x000fc400078e00eb */
[----:B------:R-:W-:Y:S01]  /*4ed20*/  IMAD.X R5, R251, 0x1, R12, P6 ;  /* 0x00000001fb057824 */ /* 0x000fe200030e060c */
[----:B------:R-:W-:Y:S01]  /*4ed30*/  IADD3 R58, P6, R49, R11, RZ ;  /* 0x0000000b313a7210 */ /* 0x000fe20007fde0ff */
[----:B------:R-:W-:Y:S02]  /*4ed40*/  IMAD.MOV.U32 R235, RZ, RZ, R52 ;  /* 0x000000ffffeb7224 */ /* 0x000fe400078e0034 */
[----:B------:R-:W-:Y:S02]  /*4ed50*/  IMAD.MOV.U32 R52, RZ, RZ, R53 ;  /* 0x000000ffff347224 */ /* 0x000fe400078e0035 */
[----:B------:R-:W-:Y:S01]  /*4ed60*/  IMAD.MOV.U32 R53, RZ, RZ, R44 ;  /* 0x000000ffff357224 */ /* 0x000fe200078e002c */
[----:B------:R0:W-:Y:S01]  /*4ed70*/  STL.64 [R1+0x19d8], R4 ;  /* 0x0019d80401007387 */ /* 0x0001e20000100a00 */
[----:B------:R-:W-:Y:S02]  /*4ed80*/  IMAD.MOV.U32 R44, RZ, RZ, R59 ;  /* 0x000000ffff2c7224 */ /* 0x000fe400078e003b */
[----:B------:R-:W-:Y:S01]  /*4ed90*/  IMAD.X R59, R251, 0x1, R9, P6 ;  /* 0x00000001fb3b7824 */ /* 0x000fe200030e0609 */
[----:B0-----:R-:W-:Y:S01]  /*4eda0*/  IADD3 R4, P6, R49, R10, RZ ;  /* 0x0000000a31047210 */ /* 0x001fe20007fde0ff */
[----:B------:R-:W-:-:S04]  /*4edb0*/  IMAD.MOV.U32 R49, RZ, RZ, R54 ;  /* 0x000000ffff317224 */ /* 0x000fc800078e0036 */
[----:B------:R-:W-:Y:S01]  /*4edc0*/  IMAD.X R5, R251, 0x1, R8, P6 ;  /* 0x00000001fb057824 */ /* 0x000fe200030e0608 */
[----:B------:R-:W-:Y:S01]  /*4edd0*/  STL.64 [R1+0x2408], R58 ;  /* 0x0024083a01007387 */ /* 0x000fe20000100a00 */
[----:B------:R-:W-:Y:S02]  /*4ede0*/  IMAD.MOV.U32 R54, RZ, RZ, R47 ;  /* 0x000000ffff367224 */ /* 0x000fe400078e002f */
[----:B------:R-:W-:Y:S01]  /*4edf0*/  IMAD.MOV.U32 R47, RZ, RZ, R27 ;  /* 0x000000ffff2f7224 */ /* 0x000fe200078e001b */
[----:B------:R0:W-:Y:S01]  /*4ee00*/  STL.64 [R1+0x19c8], R4 ;  /* 0x0019c80401007387 */ /* 0x0001e20000100a00 */
[----:B------:R-:W-:-:S03]  /*4ee10*/  IMAD.MOV.U32 R27, RZ, RZ, R65 ;  /* 0x000000ffff1b7224 */ /* 0x000fc600078e0041 */
        /* <DEDUP_REMOVED lines=14> */
[----:B------:R0:W-:Y:S02]  /*4ef00*/  STL.64 [R1+0x19a8], R4 ;  /* 0x0019a80401007387 */ /* 0x0001e40000100a00 */
[----:B0-----:R-:W-:-:S05]  /*4ef10*/  IADD3 R4, P6, R32, R15, RZ ;  /* 0x0000000f20047210 */ /* 0x001fca0007fde0ff */
[----:B------:R-:W-:-:S05]  /*4ef20*/  IMAD.X R5, R251, 0x1, R14, P6 ;  /* 0x00000001fb057824 */ /* 0x000fca00030e060e */
[----:B------:R0:W-:Y:S04]  /*4ef30*/  STL.64 [R1+0x19a0], R4 ;  /* 0x0019a00401007387 */ /* 0x0001e80000100a00 */
[----:B------:R-:W3:Y:S01]  /*4ef40*/  LDL.LU R50, [R1+0x1c4] ;  /* 0x0001c40001327983 */ /* 0x000ee20000300800 */
[----:B------:R-:W-:Y:S02]  /*4ef50*/  IMAD.MOV.U32 R48, RZ, RZ, R49 ;  /* 0x000000ffff307224 */ /* 0x000fe400078e0031 */
[----:B------:R-:W-:Y:S02]  /*4ef60*/  IMAD.MOV.U32 R49, RZ, RZ, R16 ;  /* 0x000000ffff317224 */ /* 0x000fe400078e0010 */
[----:B------:R-:W-:Y:S01]  /*4ef70*/  IMAD.MOV.U32 R16, RZ, RZ, R62 ;  /* 0x000000ffff107224 */ /* 0x000fe200078e003e */
[----:B------:R-:W-:Y:S01]  /*4ef80*/  IADD3 R62, P6, R32, R13, RZ ;  /* 0x0000000d203e7210 */ /* 0x000fe20007fde0ff */
[----:B------:R-:W-:-:S02]  /*4ef90*/  IMAD.MOV.U32 R33, RZ, RZ, R25 ;  /* 0x000000ffff217224 */ /* 0x000fc400078e0019 */
[----:B------:R-:W-:Y:S02]  /*4efa0*/  IMAD.MOV.U32 R25, RZ, RZ, R63 ;  /* 0x000000ffff197224 */ /* 0x000fe400078e003f */
[----:B------:R-:W-:Y:S01]  /*4efb0*/  IMAD.X R63, R251, 0x1, R12, P6 ;  /* 0x00000001fb3f7824 */ /* 0x000fe200030e060c */
[----:B------:R-:W-:-:S05]  /*4efc0*/  IADD3 R220, P6, R32, R11, RZ ;  /* 0x0000000b20dc7210 */ /* 0x000fca0007fde0ff */
[----:B------:R-:W-:Y:S01]  /*4efd0*/  IMAD.X R221, R251, 0x1, R9, P6 ;  /* 0x00000001fbdd7824 */ /* 0x000fe200030e0609 */
[----:B0-----:R-:W-:Y:S01]  /*4efe0*/  IADD3 R4, P6, R32, R10, RZ ;  /* 0x0000000a20047210 */ /* 0x001fe20007fde0ff */
[----:B------:R-:W-:Y:S01]  /*4eff0*/  STL.64 [R1+0x2410], R62 ;  /* 0x0024103e01007387 */ /* 0x000fe20000100a00 */
[----:B------:R-:W-:-:S03]  /*4f000*/  IMAD.MOV.U32 R32, RZ, RZ, R33 ;  /* 0x000000ffff207224 */ /* 0x000fc600078e0021 */
[----:B------:R-:W-:Y:S01]  /*4f010*/  IMAD.X R5, R251, 0x1, R8, P6 ;  /* 0x00000001fb057824 */ /* 0x000fe200030e0608 */
[----:B------:R-:W-:Y:S01]  /*4f020*/  STL.64 [R1+0x24a8], R220 ;  /* 0x0024a8dc01007387 */ /* 0x000fe20000100a00 */
[----:B------:R-:W-:Y:S02]  /*4f030*/  IMAD.MOV.U32 R33, RZ, RZ, R46 ;  /* 0x000000ffff217224 */ /* 0x000fe400078e002e */
[----:B------:R-:W-:Y:S01]  /*4f040*/  IMAD.MOV.U32 R46, RZ, RZ, R17 ;  /* 0x000000ffff2e7224 */ /* 0x000fe200078e0011 */
[----:B------:R0:W-:Y:S04]  /*4f050*/  STL.64 [R1+0x1988], R4 ;  /* 0x0019880401007387 */ /* 0x0001e80000100a00 */
        /* <DEDUP_REMOVED lines=26> */
[----:B------:R-:W-:Y:S02]  /*4f200*/  IMAD.MOV.U32 R51, RZ, RZ, R32 ;  /* 0x000000ffff337224 */ /* 0x000fe400078e0020 */
[----:B------:R-:W-:Y:S02]  /*4f210*/  IMAD.MOV.U32 R32, RZ, RZ, R33 ;  /* 0x000000ffff207224 */ /* 0x000fe400078e0021 */
[----:B------:R-:W-:Y:S02]  /*4f220*/  IMAD.MOV.U32 R33, RZ, RZ, R235 ;  /* 0x000000ffff217224 */ /* 0x000fe400078e00eb */
[----:B------:R-:W-:-:S02]  /*4f230*/  IMAD.MOV.U32 R235, RZ, RZ, R52 ;  /* 0x000000ffffeb7224 */ /* 0x000fc400078e0034 */
[----:B------:R-:W-:Y:S01]  /*4f240*/  IMAD.MOV.U32 R52, RZ, RZ, R64 ;  /* 0x000000ffff347224 */ /* 0x000fe200078e0040 */
[----:B------:R-:W-:-:S05]  /*4f250*/  IADD3 R64, P6, R65, R10, RZ ;  /* 0x0000000a41407210 */ /* 0x000fca0007fde0ff */
[----:B------:R-:W-:Y:S01]  /*4f260*/  IMAD.X R65, R251, 0x1, R8, P6 ;  /* 0x00000001fb417824 */ /* 0x000fe200030e0608 */
[----:B---3--:R-:W-:Y:S02]  /*4f270*/  SHF.R.S32.HI R251, RZ, 0x1f, R50 ;  /* 0x0000001ffffb7819 */ /* 0x008fe40000011432 */
[----:B0-----:R-:W-:-:S05]  /*4f280*/  IADD3 R4, P6, R50, R15, RZ ;  /* 0x0000000f32047210 */ /* 0x001fca0007fde0ff */
[----:B------:R-:W-:Y:S01]  /*4f290*/  IMAD.X R5, R251, 0x1, R14, P6 ;  /* 0x00000001fb057824 */ /* 0x000fe200030e060e */
[----:B------:R-:W-:Y:S04]  /*4f2a0*/  STL.64 [R1+0x24c0], R64 ;  /* 0x0024c04001007387 */ /* 0x000fe80000100a00 */
        /* <DEDUP_REMOVED lines=9> */
[----:B----4-:R-:W-:Y:S01]  /*4f340*/  SHF.R.S32.HI R251, RZ, 0x1f, R17 ;  /* 0x0000001ffffb7819 */ /* 0x010fe20000011411 */
[----:B------:R-:W-:-:S03]  /*4f350*/  IMAD.MOV.U32 R50, RZ, RZ, R54 ;  /* 0x000000ffff327224 */ /* 0x000fc600078e0036 */
[----:B------:R0:W-:Y:S01]  /*4f360*/  STL.64 [R1+0x1928], R4 ;  /* 0x0019280401007387 */ /* 0x0001e20000100a00 */
[----:B------:R-:W-:Y:S02]  /*4f370*/  IMAD.MOV.U32 R54, RZ, RZ, R53 ;  /* 0x000000ffff367224 */ /* 0x000fe400078e0035 */
[----:B------:R-:W-:Y:S02]  /*4f380*/  IMAD.MOV.U32 R53, RZ, RZ, R27 ;  /* 0x000000ffff357224 */ /* 0x000fe400078e001b */
[----:B------:R-:W-:Y:S02]  /*4f390*/  IMAD.MOV.U32 R27, RZ, RZ, R19 ;  /* 0x000000ffff1b7224 */ /* 0x000fe400078e0013 */
        /* <DEDUP_REMOVED lines=13> */
[----:B------:R-:W-:Y:S02]  /*4f470*/  IMAD.MOV.U32 R51, RZ, RZ, R49 ;  /* 0x000000ffff337224 */ /* 0x000fe400078e0031 */
[----:B------:R-:W-:Y:S01]  /*4f480*/  IMAD.MOV.U32 R49, RZ, RZ, R16 ;  /* 0x000000ffff317224 */ /* 0x000fe200078e0010 */
[----:B------:R-:W-:-:S05]  /*4f490*/  IADD3 R16, P6, R17, R10, RZ ;  /* 0x0000000a11107210 */ /* 0x000fca0007fde0ff */
[----:B------:R-:W-:Y:S01]  /*4f4a0*/  IMAD.X R17, R251, 0x1, R8, P6 ;  /* 0x00000001fb117824 */ /* 0x000fe200030e0608 */
        /* <DEDUP_REMOVED lines=29> */
[----:B------:R-:W-:Y:S01]  /*4f680*/  IMAD.MOV.U32 R33, RZ, RZ, R20 ;  /* 0x000000ffff217224 */ /* 0x000fe200078e0014 */
[----:B---3--:R-:W-:Y:S01]  /*4f690*/  SHF.R.S32.HI R251, RZ, 0x1f, R19 ;  /* 0x0000001ffffb7819 */ /* 0x008fe20000011413 */
[----:B------:R-:W-:Y:S01]  /*4f6a0*/  IMAD.MOV.U32 R20, RZ, RZ, R66 ;  /* 0x000000ffff147224 */ /* 0x000fe200078e0042 */
[----:B------:R-:W-:Y:S01]  /*4f6b0*/  IADD3 R66, P6, R19, R15, RZ ;  /* 0x0000000f13427210 */ /* 0x000fe20007fde0ff */
[----:B------:R-:W-:-:S02]  /*4f6c0*/  IMAD.MOV.U32 R34, RZ, RZ, R46 ;  /* 0x000000ffff227224 */ /* 0x000fc400078e002e */
[----:B------:R-:W-:Y:S02]  /*4f6d0*/  IMAD.MOV.U32 R46, RZ, RZ, R67 ;  /* 0x000000ffff2e7224 */ /* 0x000fe400078e0043 */
[----:B------:R-:W-:Y:S01]  /*4f6e0*/  IMAD.X R67, R251, 0x1, R14, P6 ;  /* 0x00000001fb437824 */ /* 0x000fe200030e060e */
        /* <DEDUP_REMOVED lines=17> */
[----:B------:R-:W-:Y:S02]  /*4f800*/  IMAD.MOV.U32 R237, RZ, RZ, R33 ;  /* 0x000000ffffed7224 */ /* 0x000fe400078e0021 */
[----:B------:R-:W-:Y:S02]  /*4f810*/  IMAD.MOV.U32 R33, RZ, RZ, R46 ;  /* 0x000000ffff217224 */ /* 0x000fe400078e002e */
[----:B------:R-:W-:Y:S02]  /*4f820*/  IMAD.MOV.U32 R46, RZ, RZ, R235 ;  /* 0x000000ffff2e7224 */ /* 0x000fe400078e00eb */
[----:B------:R-:W-:Y:S02]  /*4f830*/  IMAD.MOV.U32 R235, RZ, RZ, R232 ;  /* 0x000000ffffeb7224 */ /* 0x000fe400078e00e8 */
[----:B------:R-:W-:Y:S02]  /*4f840*/  IMAD.X R19, R251, 0x1, R8, P6 ;  /* 0x00000001fb137824 */ /* 0x000fe400030e0608 */
[----:B------:R-:W-:-:S02]  /*4f850*/  IMAD.MOV.U32 R238, RZ, RZ, R236 ;  /* 0x000000ffffee7224 */ /* 0x000fc400078e00ec */
[----:B------:R-:W-:Y:S01]  /*4f860*/  IMAD.MOV.U32 R236, RZ, RZ, R45 ;  /* 0x000000ffffec7224 */ /* 0x000fe200078e002d */
[----:B----4-:R-:W-:Y:S02]  /*4f870*/  SHF.R.S32.HI R251, RZ, 0x1f, R242 ;  /* 0x0000001ffffb7819 */ /* 0x010fe400000114f2 */
[----:B------:R-:W-:Y:S01]  /*4f880*/  IADD3 R232, P6, R242, R15, RZ ;  /* 0x0000000ff2e87210 */ /* 0x000fe20007fde0ff */
[----:B------:R-:W-:Y:S01]  /*4f890*/  IMAD.MOV.U32 R45, RZ, RZ, R233 ;  /* 0x000000ffff2d7224 */ /* 0x000fe200078e00e9 */
[----:B------:R0:W-:Y:S03]  /*4f8a0*/  STL.64 [R1+0x18b0], R4 ;  /* 0x0018b00401007387 */ /* 0x0001e60000100a00 */
[----:B------:R-:W-:Y:S02]  /*4f8b0*/  IMAD.X R233, R251, 0x1, R14, P6 ;  /* 0x00000001fbe97824 */ /* 0x000fe400030e060e */
[----:B------:R-:W-:-:S02]  /*4f8c0*/  IMAD.MOV.U32 R239, RZ, RZ, R34 ;  /* 0x000000ffffef7224 */ /* 0x000fc400078e0022 */
        /* <DEDUP_REMOVED lines=45> */
[----:B------:R-:W-:-:S04]  /*4fba0*/  IMAD.MOV.U32 R240, RZ, RZ, R25 ;  /* 0x000000fffff07224 */ /* 0x000fc800078e0019 */
[----:B------:R-:W-:Y:S01]  /*4fbb0*/  IMAD.X R25, R251, 0x1, R14, P6 ;  /* 0x00000001fb197824 */ /* 0x000fe200030e060e */
        /* <DEDUP_REMOVED lines=27> */
[----:B0-----:R-:W4:Y:S01]  /*4fd70*/  LDL.LU R4, [R1+0x1f8] ;  /* 0x0001f80001047983 */ /* 0x001f220000300800 */
        /* <DEDUP_REMOVED lines=39> */
[----:B------:R-:W-:Y:S02]  /*4fff0*/  IMAD.MOV.U32 R243, RZ, RZ, R238 ;  /* 0x000000fffff37224 */ /* 0x000fe400078e00ee */
[----:B------:R-:W-:-:S02]  /*50000*/  IMAD.MOV.U32 R238, RZ, RZ, R34 ;  /* 0x000000ffffee7224 */ /* 0x000fc400078e0022 */
[----:B------:R-:W-:Y:S01]  /*50010*/  IMAD.MOV.U32 R34, RZ, RZ, R51 ;  /* 0x000000ffff227224 */ /* 0x000fe200078e0033 */
[----:B------:R0:W-:Y:S01]  /*50020*/  STL.64 [R1+0x17c0], R28 ;  /* 0x0017c01c01007387 */ /* 0x0001e20000100a00 */
[----:B------:R-:W-:Y:S02]  /*50030*/  IMAD.MOV.U32 R51, RZ, RZ, R27 ;  /* 0x000000ffff337224 */ /* 0x000fe400078e001b */
[----:B------:R-:W-:Y:S01]  /*50040*/  IMAD.X R27, R251, 0x1, R12, P6 ;  /* 0x00000001fb1b7824 */ /* 0x000fe200030e060c */
        /* <DEDUP_REMOVED lines=8> */
[----:B------:R-:W-:-:S04]  /*500d0*/  IMAD.MOV.U32 R247, RZ, RZ, R244 ;  /* 0x000000fffff77224 */ /* 0x000fc800078e00f4 */
[----:B------:R-:W-:Y:S01]  /*500e0*/  IMAD.X R29, R251, 0x1, R8, P6 ;  /* 0x00000001fb1d7824 */ /* 0x000fe200030e0608 */
[----:B----4-:R-:W-:Y:S02]  /*500f0*/  SHF.R.S32.HI R251, RZ, 0x1f, R4 ;  /* 0x0000001ffffb7819 */ /* 0x010fe40000011404 */
[C---:B------:R-:W-:Y:S01]  /*50100*/  IADD3 R22, P6, R4.reuse, R15, RZ ;  /* 0x0000000f04167210 */ /* 0x040fe20007fde0ff */
[----:B------:R-:W-:Y:S01]  /*50110*/  IMAD.MOV.U32 R244, RZ, RZ, R49 ;  /* 0x000000fffff47224 */ /* 0x000fe200078e0031 */
[----:B------:R0:W-:Y:S01]  /*50120*/  STL.64 [R1+0x17a8], R28 ;  /* 0x0017a81c01007387 */ /* 0x0001e20000100a00 */
[----:B------:R-:W-:Y:S02]  /*50130*/  IMAD.MOV.U32 R49, RZ, RZ, R23 ;  /* 0x000000ffff317224 */ /* 0x000fe400078e0017 */
[----:B------:R-:W-:Y:S01]  /*50140*/  IMAD.X R23, R251, 0x1, R14, P6 ;  /* 0x00000001fb177824 */ /* 0x000fe200030e060e */
        /* <DEDUP_REMOVED lines=45> */
[----:B------:R-:W-:Y:S01]  /*50420*/  IMAD.X R29, R251, 0x1, R14, P6 ;  /* 0x00000001fb1d7824 */ /* 0x000fe200030e060e */
[----:B------:R-:W-:Y:S01]  /*50430*/  IADD3 R44, P6, R5, R13, RZ ;  /* 0x0000000d052c7210 */ /* 0x000fe20007fde0ff */
[----:B------:R-:W-:Y:S02]  /*50440*/  IMAD.MOV.U32 R248, RZ, RZ, R246 ;  /* 0x000000fffff87224 */ /* 0x000fe400078e00f6 */
[----:B------:R-:W-:Y:S02]  /*50450*/  IMAD.MOV.U32 R246, RZ, RZ, R245 ;  /* 0x000000fffff67224 */ /* 0x000fe400078e00f5 */
[----:B------:R-:W-:Y:S02]  /*50460*/  IMAD.MOV.U32 R245, RZ, RZ, R238 ;  /* 0x000000fffff57224 */ /* 0x000fe400078e00ee */
[----:B------:R-:W-:Y:S01]  /*50470*/  IMAD.MOV.U32 R238, RZ, RZ, R35 ;  /* 0x000000ffffee7224 */ /* 0x000fe200078e0023 */
[----:B------:R0:W-:Y:S01]  /*50480*/  STL.64 [R1+0x1740], R28 ;  /* 0x0017401c01007387 */ /* 0x0001e20000100a00 */
[----:B------:R-:W-:-:S02]  /*50490*/  IMAD.MOV.U32 R35, RZ, RZ, R45 ;  /* 0x000000ffff237224 */ /* 0x000fc400078e002d */
[----:B------:R-:W-:Y:S01]  /*504a0*/  IMAD.X R45, R251, 0x1, R12, P6 ;  /* 0x00000001fb2d7824 */ /* 0x000fe200030e060c */
[----:B0-----:R-:W-:-:S05]  /*504b0*/  IADD3 R28, P6, R5, R11, RZ ;  /* 0x0000000b051c7210 */ /* 0x001fca0007fde0ff */
[----:B------:R-:W-:Y:S01]  /*504c0*/  IMAD.X R29, R251, 0x1, R9, P6 ;  /* 0x00000001fb1d7824 */ /* 0x000fe200030e0609 */
[----:B------:R-:W-:-:S05]  /*504d0*/  IADD3 R4, P6, R5, R10, RZ ;  /* 0x0000000a05047210 */ /* 0x000fca0007fde0ff */
[----:B------:R-:W-:Y:S01]  /*504e0*/  IMAD.X R5, R251, 0x1, R8, P6 ;  /* 0x00000001fb057824 */ /* 0x000fe200030e0608 */
[----:B------:R-:W-:Y:S04]  /*504f0*/  STL.64 [R1+0x1730], R28 ;  /* 0x0017301c01007387 */ /* 0x000fe80000100a00 */
[----:B------:R0:W-:Y:S01]  /*50500*/  STL.64 [R1+0x1728], R4 ;  /* 0x0017280401007387 */ /* 0x0001e20000100a00 */
[----:B------:R-:W-:Y:S02]  /*50510*/  IMAD.MOV.U32 R69, RZ, RZ, R249 ;  /* 0x000000ffff457224 */ /* 0x000fe400078e00f9 */
[----:B------:R-:W-:Y:S01]  /*50520*/  IMAD.MOV.U32 R249, RZ, RZ, R245 ;  /* 0x000000fffff97224 */ /* 0x000fe200078e00f5 */
[----:B----4-:R-:W-:Y:S01]  /*50530*/  SHF.R.S32.HI R251, RZ, 0x1f, R70 ;  /* 0x0000001ffffb7819 */ /* 0x010fe20000011446 */
[----:B------:R-:W-:-:S02]  /*50540*/  IMAD.MOV.U32 R245, RZ, RZ, R35 ;  /* 0x000000fffff57224 */ /* 0x000fc400078e0023 */
[----:B0-----:R-:W-:Y:S02]  /*50550*/  IMAD.MOV.U32 R5, RZ, RZ, R239 ;  /* 0x000000ffff057224 */ /* 0x001fe400078e00ef */
[----:B------:R-:W-:Y:S01]  /*50560*/  IMAD.MOV.U32 R239, RZ, RZ, R52 ;  /* 0x000000ffffef7224 */ /* 0x000fe200078e0034 */
[C---:B------:R-:W-:Y:S01]  /*50570*/  IADD3 R52, P6, R70.reuse, R15, RZ ;  /* 0x0000000f46347210 */ /* 0x040fe20007fde0ff */
[----:B------:R-:W-:Y:S02]  /*50580*/  IMAD.MOV.U32 R4, RZ, RZ, R246 ;  /* 0x000000ffff047224 */ /* 0x000fe400078e00f6 */
[----:B------:R-:W-:Y:S02]  /*50590*/  IMAD.MOV.U32 R35, RZ, RZ, R53 ;  /* 0x000000ffff237224 */ /* 0x000fe400078e0035 */
[----:B------:R-:W-:Y:S02]  /*505a0*/  IMAD.MOV.U32 R246, RZ, RZ, R242 ;  /* 0x000000fffff67224 */ /* 0x000fe400078e00f2 */
[----:B------:R-:W-:Y:S01]  /*505b0*/  IMAD.X R53, R251, 0x1, R14, P6 ;  /* 0x00000001fb357824 */ /* 0x000fe200030e060e */
[----:B------:R-:W-:Y:S01]  /*505c0*/  IADD3 R28, P6, R70, R13, RZ ;  /* 0x0000000d461c7210 */ /* 0x000fe20007fde0ff */
[----:B------:R-:W-:-:S02]  /*505d0*/  IMAD.MOV.U32 R242, RZ, RZ, R47 ;  /* 0x000000fffff27224 */ /* 0x000fc400078e002f */
[----:B------:R-:W3:Y:S02]  /*505e0*/  LDL.LU R47, [R1+0x214] ;  /* 0x00021400012f7983 */ /* 0x000ee40000300800 */
        /* <DEDUP_REMOVED lines=42> */
[----:B------:R-:W-:Y:S02]  /*50890*/  IMAD.MOV.U32 R247, RZ, RZ, R241 ;  /* 0x000000fffff77224 */ /* 0x000fe400078e00f1 */
[----:B------:R-:W-:Y:S01]  /*508a0*/  IMAD.MOV.U32 R241, RZ, RZ, R33 ;  /* 0x000000fffff17224 */ /* 0x000fe200078e0021 */
[----:B0-----:R-:W-:Y:S01]  /*508b0*/  IADD3 R28, P6, R47, R13, RZ ;  /* 0x0000000d2f1c7210 */ /* 0x001fe20007fde0ff */
[----:B------:R-:W-:-:S04]  /*508c0*/  IMAD.MOV.U32 R33, RZ, RZ, R234 ;  /* 0x000000ffff217224 */ /* 0x000fc800078e00ea */
[----:B------:R-:W-:Y:S01]  /*508d0*/  IMAD.X R29, R251, 0x1, R12, P6 ;  /* 0x00000001fb1d7824 */ /* 0x000fe200030e060c */
[----:B------:R-:W-:Y:S01]  /*508e0*/  IADD3 R234, P6, R47, R11, RZ ;  /* 0x0000000b2fea7210 */ /* 0x000fe20007fde0ff */
[----:B------:R-:W-:-:S03]  /*508f0*/  IMAD.MOV.U32 R70, RZ, RZ, R69 ;  /* 0x000000ffff467224 */ /* 0x000fc600078e0045 */
[----:B------:R0:W-:Y:S01]  /*50900*/  STL.64 [R1+0x16b8], R28 ;  /* 0x0016b81c01007387 */ /* 0x0001e20000100a00 */
[----:B------:R-:W-:-:S03]  /*50910*/  IMAD.MOV.U32 R71, RZ, RZ, R4 ;  /* 0x000000ffff477224 */ /* 0x000fc600078e0004 */
[----:B------:R-:W3:Y:S01]  /*50920*/  LDL.LU R77, [R1+0x224] ;  /* 0x00022400014d7983 */ /* 0x000ee20000300800 */
[----:B------:R-:W-:Y:S02]  /*50930*/  IMAD.MOV.U32 R69, RZ, RZ, R240 ;  /* 0x000000ffff457224 */ /* 0x000fe400078e00f0 */
[----:B------:R-:W-:Y:S02]  /*50940*/  IMAD.MOV.U32 R4, RZ, RZ, R235 ;  /* 0x000000ffff047224 */ /* 0x000fe400078e00eb */
[----:B------:R-:W-:Y:S02]  /*50950*/  IMAD.MOV.U32 R240, RZ, RZ, R46 ;  /* 0x000000fffff07224 */ /* 0x000fe400078e002e */
[----:B------:R-:W-:Y:S01]  /*50960*/  IMAD.X R235, R251, 0x1, R9, P6 ;  /* 0x00000001fbeb7824 */ /* 0x000fe200030e0609 */
[----:B------:R-:W-:Y:S01]  /*50970*/  IADD3 R46, P6, R47, R10, RZ ;  /* 0x0000000a2f2e7210 */ /* 0x000fe20007fde0ff */
[----:B------:R-:W-:-:S04]  /*50980*/  IMAD.MOV.U32 R73, RZ, RZ, R71 ;  /* 0x000000ffff497224 */ /* 0x000fc800078e0047 */
[----:B------:R-:W-:Y:S01]  /*50990*/  IMAD.X R47, R251, 0x1, R8, P6 ;  /* 0x00000001fb2f7824 */ /* 0x000fe200030e0608 */
[----:B----4-:R-:W-:Y:S02]  /*509a0*/  SHF.R.S32.HI R251, RZ, 0x1f, R74 ;  /* 0x0000001ffffb7819 */ /* 0x010fe4000001144a */
[C---:B0-----:R-:W-:Y:S01]  /*509b0*/  IADD3 R28, P6, R74.reuse, R15, RZ ;  /* 0x0000000f4a1c7210 */ /* 0x041fe20007fde0ff */
[----:B------:R-:W-:Y:S02]  /*509c0*/  IMAD.MOV.U32 R71, RZ, RZ, R69 ;  /* 0x000000ffff477224 */ /* 0x000fe400078e0045 */
[----:B------:R-:W-:Y:S02]  /*509d0*/  IMAD.MOV.U32 R69, RZ, RZ, R5 ;  /* 0x000000ffff457224 */ /* 0x000fe400078e0005 */
[----:B------:R-:W-:Y:S02]  /*509e0*/  IMAD.X R29, R251, 0x1, R14, P6 ;  /* 0x00000001fb1d7824 */ /* 0x000fe400030e060e */
[----:B------:R-:W-:Y:S01]  /*509f0*/  IMAD.MOV.U32 R5, RZ, RZ, R54 ;  /* 0x000000ffff057224 */ /* 0x000fe200078e0036 */
[----:B------:R-:W-:Y:S01]  /*50a00*/  IADD3 R54, P6, R74, R13, RZ ;  /* 0x0000000d4a367210 */ /* 0x000fe20007fde0ff */
[----:B------:R-:W-:-:S02]  /*50a10*/  IMAD.MOV.U32 R72, RZ, RZ, R70 ;  /* 0x000000ffff487224 */ /* 0x000fc400078e0046 */
[----:B------:R-:W-:Y:S02]  /*50a20*/  IMAD.MOV.U32 R70, RZ, RZ, R68 ;  /* 0x000000ffff467224 */ /* 0x000fe400078e0044 */
[----:B------:R-:W-:Y:S02]  /*50a30*/  IMAD.MOV.U32 R68, RZ, RZ, R4 ;  /* 0x000000ffff447224 */ /* 0x000fe400078e0004 */
[----:B------:R-:W-:Y:S01]  /*50a40*/  IMAD.MOV.U32 R4, RZ, RZ, R238 ;  /* 0x000000ffff047224 */ /* 0x000fe200078e00ee */
[----:B------:R0:W-:Y:S01]  /*50a50*/  STL.64 [R1+0x16a0], R28 ;  /* 0x0016a01c01007387 */ /* 0x0001e20000100a00 */
[----:B------:R-:W-:Y:S02]  /*50a60*/  IMAD.MOV.U32 R238, RZ, RZ, R55 ;  /* 0x000000ffffee7224 */ /* 0x000fe400078e0037 */
        /* <DEDUP_REMOVED lines=110> */
[----:B------:R-:W-:Y:S01]  /*51150*/  IMAD.MOV.U32 R77, RZ, RZ, R245 ;  /* 0x000000ffff4d7224 */ /* 0x000fe200078e00f5 */
[----:B---3--:R-:W-:Y:S01]  /*51160*/  SHF.R.S32.HI R251, RZ, 0x1f, R83 ;  /* 0x0000001ffffb7819 */ /* 0x008fe20000011453 */
[----:B------:R-:W-:-:S02]  /*51170*/  IMAD.MOV.U32 R74, RZ, RZ, R75 ;  /* 0x000000ffff4a7224 */ /* 0x000fc400078e004b */
[----:B------:R-:W-:Y:S01]  /*51180*/  IMAD.MOV.U32 R245, RZ, RZ, R50 ;  /* 0x000000fffff57224 */ /* 0x000fe200078e0032 */
[----:B------:R-:W-:Y:S01]  /*51190*/  IADD3 R50, P6, R83, R15, RZ ;  /* 0x0000000f53327210 */ /* 0x000fe20007fde0ff */
[----:B------:R-:W-:Y:S02]  /*511a0*/  IMAD.MOV.U32 R75, RZ, RZ, R72 ;  /* 0x000000ffff4b7224 */ /* 0x000fe400078e0048 */
[----:B------:R-:W-:Y:S02]  /*511b0*/  IMAD.MOV.U32 R72, RZ, RZ, R4 ;  /* 0x000000ffff487224 */ /* 0x000fe400078e0004 */
[----:B------:R-:W-:Y:S02]  /*511c0*/  IMAD.MOV.U32 R4, RZ, RZ, R242 ;  /* 0x000000ffff047224 */ /* 0x000fe400078e00f2 */
[----:B------:R-:W-:Y:S02]  /*511d0*/  IMAD.MOV.U32 R242, RZ, RZ, R239 ;  /* 0x000000fffff27224 */ /* 0x000fe400078e00ef */
[----:B------:R-:W-:-:S02]  /*511e0*/  IMAD.MOV.U32 R239, RZ, RZ, R51 ;  /* 0x000000ffffef7224 */ /* 0x000fc400078e0033 */
[----:B------:R-:W-:Y:S01]  /*511f0*/  IMAD.X R51, R251, 0x1, R14, P6 ;  /* 0x00000001fb337824 */ /* 0x000fe200030e060e */
[----:B0-----:R-:W-:Y:S01]  /*51200*/  IADD3 R28, P6, R83, R13, RZ ;  /* 0x0000000d531c7210 */ /* 0x001fe20007fde0ff */
[----:B------:R-:W-:Y:S02]  /*51210*/  IMAD.MOV.U32 R80, RZ, RZ, R78 ;  /* 0x000000ffff507224 */ /* 0x000fe400078e004e */
        /* <DEDUP_REMOVED lines=13> */
[----:B------:R-:W-:Y:S01]  /*512f0*/  IMAD.X R29, R251, 0x1, R8, P6 ;  /* 0x00000001fb1d7824 */ /* 0x000fe200030e0608 */
[----:B----4-:R-:W-:-:S04]  /*51300*/  SHF.R.S32.HI R251, RZ, 0x1f, R84 ;  /* 0x0000001ffffb7819 */ /* 0x010fc80000011454 */
        /* <DEDUP_REMOVED lines=9> */
[----:B------:R-:W3:Y:S04]  /*513a0*/  LDL.LU R73, [R1+0x248] ;  /* 0x0002480001497983 */ /* 0x000ee80000300800 */
        /* <DEDUP_REMOVED lines=94> */
[----:B------:R-:W-:Y:S01]  /*51990*/  SHF.R.S32.HI R251, RZ, 0x1f, R89 ;  /* 0x0000001ffffb7819 */ /* 0x000fe20000011459 */
[----:B------:R-:W-:Y:S01]  /*519a0*/  IMAD.MOV.U32 R243, RZ, RZ, R236 ;  /* 0x000000fffff37224 */ /* 0x000fe200078e00ec */
[----:B------:R-:W-:Y:S01]  /*519b0*/  IADD3 R236, P6, R89, R15, RZ ;  /* 0x0000000f59ec7210 */ /* 0x000fe20007fde0ff */
[----:B------:R-:W-:-:S02]  /*519c0*/  IMAD.MOV.U32 R86, RZ, RZ, R83 ;  /* 0x000000ffff567224 */ /* 0x000fc400078e0053 */
[----:B------:R-:W-:Y:S02]  /*519d0*/  IMAD.MOV.U32 R83, RZ, RZ, R77 ;  /* 0x000000ffff537224 */ /* 0x000fe400078e004d */
[----:B------:R-:W-:Y:S02]  /*519e0*/  IMAD.MOV.U32 R77, RZ, RZ, R237 ;  /* 0x000000ffff4d7224 */ /* 0x000fe400078e00ed */
[----:B------:R-:W-:Y:S01]  /*519f0*/  IMAD.X R237, R251, 0x1, R14, P6 ;  /* 0x00000001fbed7824 */ /* 0x000fe200030e060e */
        /* <DEDUP_REMOVED lines=19> */
[----:B------:R-:W-:Y:S02]  /*51b30*/  IMAD.MOV.U32 R87, RZ, RZ, R71 ;  /* 0x000000ffff577224 */ /* 0x000fe400078e0047 */
[----:B------:R-:W-:Y:S01]  /*51b40*/  IMAD.X R71, R251, 0x1, R12, P6 ;  /* 0x00000001fb477824 */ /* 0x000fe200030e060c */
        /* <DEDUP_REMOVED lines=10> */
[----:B------:R-:W-:Y:S01]  /*51bf0*/  IMAD.MOV.U32 R87, RZ, RZ, R75 ;  /* 0x000000ffff577224 */ /* 0x000fe200078e004b */
[----:B----4-:R-:W-:Y:S02]  /*51c00*/  SHF.R.S32.HI R251, RZ, 0x1f, R94 ;  /* 0x0000001ffffb7819 */ /* 0x010fe4000001145e */
[----:B------:R-:W-:-:S05]  /*51c10*/  IADD3 R74, P6, R94, R15, RZ ;  /* 0x0000000f5e4a7210 */ /* 0x000fca0007fde0ff */
        /* <DEDUP_REMOVED lines=48> */
[----:B------:R-:W-:Y:S01]  /*51f20*/  IMAD.MOV.U32 R92, RZ, RZ, R77 ;  /* 0x000000ffff5c7224 */ /* 0x000fe200078e004d */
[----:B------:R0:W-:Y:S03]  /*51f30*/  STL.64 [R1+0x1430], R28 ;  /* 0x0014301c01007387 */ /* 0x0001e60000100a00 */
[----:B------:R-:W-:Y:S01]  /*51f40*/  IMAD.X R77, R251, 0x1, R12, P6 ;  /* 0x00000001fb4d7824 */ /* 0x000fe200030e060c */
[----:B0-----:R-:W-:-:S05]  /*51f50*/  IADD3 R28, P6, R95, R11, RZ ;  /* 0x0000000b5f1c7210 */ /* 0x001fca0007fde0ff */
[----:B------:R-:W-:-:S05]  /*51f60*/  IMAD.X R29, R251, 0x1, R9, P6 ;  /* 0x00000001fb1d7824 */ /* 0x000fca00030e0609 */
[----:B------:R0:W-:Y:S02]  /*51f70*/  STL.64 [R1+0x1420], R28 ;  /* 0x0014201c01007387 */ /* 0x0001e40000100a00 */
[----:B0-----:R-:W-:-:S05]  /*51f80*/  IADD3 R28, P6, R95, R10, RZ ;  /* 0x0000000a5f1c7210 */ /* 0x001fca0007fde0ff */
[----:B------:R-:W-:-:S05]  /*51f90*/  IMAD.X R29, R251, 0x1, R8, P6 ;  /* 0x00000001fb1d7824 */ /* 0x000fca00030e0608 */
[----:B------:R0:W-:Y:S01]  /*51fa0*/  STL.64 [R1+0x1418], R28 ;  /* 0x0014181c01007387 */ /* 0x0001e20000100a00 */
[----:B------:R-:W-:-:S03]  /*51fb0*/  IMAD.MOV.U32 R94, RZ, RZ, R92 ;  /* 0x000000ffff5e7224 */ /* 0x000fc600078e005c */
[----:B------:R-:W3:Y:S01]  /*51fc0*/  LDL.LU R99, [R1+0x278] ;  /* 0x0002780001637983 */ /* 0x000ee20000300800 */
[----:B------:R-:W-:Y:S01]  /*51fd0*/  IMAD.MOV.U32 R92, RZ, RZ, R80 ;  /* 0x000000ffff5c7224 */ /* 0x000fe200078e0050 */
[----:B----4-:R-:W-:Y:S02]  /*51fe0*/  SHF.R.S32.HI R251, RZ, 0x1f, R98 ;  /* 0x0000001ffffb7819 */ /* 0x010fe40000011462 */
[C---:B------:R-:W-:Y:S01]  /*51ff0*/  IADD3 R80, P6, R98.reuse, R15, RZ ;  /* 0x0000000f62507210 */ /* 0x040fe20007fde0ff */
        /* <DEDUP_REMOVED lines=59> */
[----:B0-----:R-:W-:-:S05]  /*523b0*/  IADD3 R28, P6, R99, R10, RZ ;  /* 0x0000000a631c7210 */ /* 0x001fca0007fde0ff */
[----:B------:R-:W-:-:S05]  /*523c0*/  IMAD.X R29, R251, 0x1, R8, P6 ;  /* 0x00000001fb1d7824 */ /* 0x000fca00030e0608 */
[----:B------:R0:W-:Y:S04]  /*523d0*/  STL.64 [R1+0x1388], R28 ;  /* 0x0013881c01007387 */ /* 0x0001e80000100a00 */
[----:B------:R-:W3:Y:S01]  /*523e0*/  LDL.LU R102, [R1+0x288] ;  /* 0x0002880001667983 */ /* 0x000ee20000300800 */
[----:B----4-:R-:W-:Y:S01]  /*523f0*/  SHF.R.S32.HI R251, RZ, 0x1f, R100 ;  /* 0x0000001ffffb7819 */ /* 0x010fe20000011464 */
[----:B------:R-:W-:Y:S01]  /*52400*/  IMAD.MOV.U32 R99, RZ, RZ, R96 ;  /* 0x000000ffff637224 */ /* 0x000fe200078e0060 */
[----:B0-----:R-:W-:Y:S01]  /*52410*/  IADD3 R28, P6, R100, R15, RZ ;  /* 0x0000000f641c7210 */ /* 0x001fe20007fde0ff */
[----:B------:R-:W-:-:S04]  /*52420*/  IMAD.MOV.U32 R96, RZ, RZ, R82 ;  /* 0x000000ffff607224 */ /* 0x000fc800078e0052 */
[----:B------:R-:W-:Y:S01]  /*52430*/  IMAD.X R29, R251, 0x1, R14, P6 ;  /* 0x00000001fb1d7824 */ /* 0x000fe200030e060e */
[----:B------:R-:W-:Y:S01]  /*52440*/  IADD3 R82, P6, R100, R13, RZ ;  /* 0x0000000d64527210 */ /* 0x000fe20007fde0ff */
[----:B------:R-:W-:-:S03]  /*52450*/  IMAD.MOV.U32 R98, RZ, RZ, R83 ;  /* 0x000000ffff627224 */ /* 0x000fc600078e0053 */
        /* <DEDUP_REMOVED lines=41> */
[----:B0-----:R-:W-:Y:S01]  /*526f0*/  IADD3 R28, P6, R103, R10, RZ ;  /* 0x0000000a671c7210 */ /* 0x001fe20007fde0ff */
[----:B------:R-:W-:-:S02]  /*52700*/  IMAD.MOV.U32 R103, RZ, RZ, R100 ;  /* 0x000000ffff677224 */ /* 0x000fc400078e0064 */
[----:B------:R-:W-:Y:S02]  /*52710*/  IMAD.MOV.U32 R100, RZ, RZ, R101 ;  /* 0x000000ffff647224 */ /* 0x000fe400078e0065 */
[----:B------:R-:W-:Y:S02]  /*52720*/  IMAD.MOV.U32 R101, RZ, RZ, R98 ;  /* 0x000000ffff657224 */ /* 0x000fe400078e0062 */
[----:B------:R-:W-:Y:S02]  /*52730*/  IMAD.X R29, R251, 0x1, R8, P6 ;  /* 0x00000001fb1d7824 */ /* 0x000fe400030e0608 */
[----:B------:R-:W-:Y:S02]  /*52740*/  IMAD.MOV.U32 R98, RZ, RZ, R99 ;  /* 0x000000ffff627224 */ /* 0x000fe400078e0063 */
[----:B------:R-:W-:Y:S02]  /*52750*/  IMAD.MOV.U32 R99, RZ, RZ, R97 ;  /* 0x000000ffff637224 */ /* 0x000fe400078e0061 */
[----:B------:R-:W-:-:S02]  /*52760*/  IMAD.MOV.U32 R97, RZ, RZ, R94 ;  /* 0x000000ffff617224 */ /* 0x000fc400078e005e */
[----:B------:R-:W-:Y:S01]  /*52770*/  IMAD.MOV.U32 R94, RZ, RZ, R95 ;  /* 0x000000ffff5e7224 */ /* 0x000fe200078e005f */
[----:B------:R0:W-:Y:S01]  /*52780*/  STL.64 [R1+0x1320], R28 ;  /* 0x0013201c01007387 */ /* 0x0001e20000100a00 */
[----:B------:R-:W-:Y:S02]  /*52790*/  IMAD.MOV.U32 R95, RZ, RZ, R92 ;  /* 0x000000ffff5f7224 */ /* 0x000fe400078e005c */
[----:B------:R-:W-:Y:S02]  /*527a0*/  IMAD.MOV.U32 R92, RZ, RZ, R87 ;  /* 0x000000ffff5c7224 */ /* 0x000fe400078e0057 */
        /* <DEDUP_REMOVED lines=11> */
[----:B0-----:R-:W-:Y:S01]  /*52860*/  IADD3 R28, P6, R102, R10, RZ ;  /* 0x0000000a661c7210 */ /* 0x001fe20007fde0ff */
[----:B------:R-:W-:Y:S02]  /*52870*/  IMAD.MOV.U32 R102, RZ, RZ, R100 ;  /* 0x000000ffff667224 */ /* 0x000fe400078e0064 */
[----:B------:R-:W-:Y:S02]  /*52880*/  IMAD.MOV.U32 R100, RZ, RZ, R101 ;  /* 0x000000ffff647224 */ /* 0x000fe400078e0065 */
[----:B------:R-:W-:Y:S02]  /*52890*/  IMAD.MOV.U32 R101, RZ, RZ, R98 ;  /* 0x000000ffff657224 */ /* 0x000fe400078e0062 */
[----:B------:R-:W-:Y:S02]  /*528a0*/  IMAD.MOV.U32 R98, RZ, RZ, R99 ;  /* 0x000000ffff627224 */ /* 0x000fe400078e0063 */
[----:B------:R-:W-:-:S02]  /*528b0*/  IMAD.X R29, R251, 0x1, R8, P6 ;  /* 0x00000001fb1d7824 */ /* 0x000fc400030e0608 */
[----:B------:R-:W-:Y:S02]  /*528c0*/  IMAD.MOV.U32 R99, RZ, RZ, R97 ;  /* 0x000000ffff637224 */ /* 0x000fe400078e0061 */
[----:B------:R-:W-:Y:S02]  /*528d0*/  IMAD.MOV.U32 R97, RZ, RZ, R94 ;  /* 0x000000ffff617224 */ /* 0x000fe400078e005e */
[----:B------:R-:W-:Y:S02]  /*528e0*/  IMAD.MOV.U32 R94, RZ, RZ, R95 ;  /* 0x000000ffff5e7224 */ /* 0x000fe400078e005f */
[----:B------:R-:W-:Y:S01]  /*528f0*/  IMAD.MOV.U32 R95, RZ, RZ, R92 ;  /* 0x000000ffff5f7224 */ /* 0x000fe200078e005c */
[----:B------:R0:W-:Y:S01]  /*52900*/  STL.64 [R1+0x1300], R28 ;  /* 0x0013001c01007387 */ /* 0x0001e20000100a00 */
[----:B------:R-:W-:Y:S01]  /*52910*/  IMAD.MOV.U32 R92, RZ, RZ, R93 ;  /* 0x000000ffff5c7224 */ /* 0x000fe200078e005d */
[----:B----4-:R-:W-:Y:S01]  /*52920*/  SHF.R.S32.HI R251, RZ, 0x1f, R107 ;  /* 0x0000001ffffb7819 */ /* 0x010fe2000001146b */
[----:B------:R-:W-:-:S02]  /*52930*/  IMAD.MOV.U32 R93, RZ, RZ, R91 ;  /* 0x000000ffff5d7224 */ /* 0x000fc400078e005b */
[----:B------:R-:W3:Y:S01]  /*52940*/  LDL.LU R91, [R1+0x298] ;  /* 0x00029800015b7983 */ /* 0x000ee20000300800 */
        /* <DEDUP_REMOVED lines=17> */
[----:B0-----:R-:W-:Y:S01]  /*52a60*/  IADD3 R28, P6, R107, R10, RZ ;  /* 0x0000000a6b1c7210 */ /* 0x001fe20007fde0ff */
[----:B------:R-:W-:Y:S02]  /*52a70*/  IMAD.MOV.U32 R107, RZ, RZ, R104 ;  /* 0x000000ffff6b7224 */ /* 0x000fe400078e0068 */
[----:B------:R-:W-:Y:S02]  /*52a80*/  IMAD.MOV.U32 R104, RZ, RZ, R100 ;  /* 0x000000ffff687224 */ /* 0x000fe400078e0064 */
[----:B------:R-:W-:Y:S02]  /*52a90*/  IMAD.X R29, R251, 0x1, R8, P6 ;  /* 0x00000001fb1d7824 */ /* 0x000fe400030e0608 */
[----:B------:R-:W-:Y:S02]  /*52aa0*/  IMAD.MOV.U32 R100, RZ, RZ, R99 ;  /* 0x000000ffff647224 */ /* 0x000fe400078e0063 */
[----:B------:R-:W-:-:S02]  /*52ab0*/  IMAD.MOV.U32 R99, RZ, RZ, R94 ;  /* 0x000000ffff637224 */ /* 0x000fc400078e005e */
[----:B------:R-:W-:Y:S02]  /*52ac0*/  IMAD.MOV.U32 R94, RZ, RZ, R93 ;  /* 0x000000ffff5e7224 */ /* 0x000fe400078e005d */
[----:B------:R-:W-:Y:S01]  /*52ad0*/  IMAD.MOV.U32 R93, RZ, RZ, R248 ;  /* 0x000000ffff5d7224 */ /* 0x000fe200078e00f8 */
[----:B------:R0:W-:Y:S01]  /*52ae0*/  STL.64 [R1+0x12e0], R28 ;  /* 0x0012e01c01007387 */ /* 0x0001e20000100a00 */
[----:B------:R-:W-:Y:S02]  /*52af0*/  IMAD.MOV.U32 R248, RZ, RZ, R244 ;  /* 0x000000fffff87224 */ /* 0x000fe400078e00f4 */
[----:B------:R-:W-:Y:S02]  /*52b00*/  IMAD.MOV.U32 R244, RZ, RZ, R239 ;  /* 0x000000fffff47224 */ /* 0x000fe400078e00ef */
        /* <DEDUP_REMOVED lines=28> */
[----:B------:R-:W-:-:S05]  /*52cd0*/  IADD3 R86, P6, R87, R10, RZ ;  /* 0x0000000a57567210 */ /* 0x000fca0007fde0ff */
[----:B------:R-:W-:Y:S01]  /*52ce0*/  IMAD.X R87, R251, 0x1, R8, P6 ;  /* 0x00000001fb577824 */ /* 0x000fe200030e0608 */
[----:B---3--:R-:W-:Y:S02]  /*52cf0*/  SHF.R.S32.HI R251, RZ, 0x1f, R91 ;  /* 0x0000001ffffb7819 */ /* 0x008fe4000001145b */
        /* <DEDUP_REMOVED lines=19> */
[----:B------:R-:W-:Y:S02]  /*52e30*/  IMAD.X R91, R251, 0x1, R8, P6 ;  /* 0x00000001fb5b7824 */ /* 0x000fe400030e0608 */
[----:B------:R-:W-:Y:S02]  /*52e40*/  IMAD.MOV.U32 R104, RZ, RZ, R105 ;  /* 0x000000ffff687224 */ /* 0x000fe400078e0069 */
[----:B------:R-:W-:-:S02]  /*52e50*/  IMAD.MOV.U32 R105, RZ, RZ, R101 ;  /* 0x000000ffff697224 */ /* 0x000fc400078e0065 */
[----:B------:R-:W-:Y:S02]  /*52e60*/  IMAD.MOV.U32 R101, RZ, RZ, R97 ;  /* 0x000000ffff657224 */ /* 0x000fe400078e0061 */
        /* <DEDUP_REMOVED lines=15> */
[----:B------:R-:W-:-:S02]  /*52f60*/  IMAD.MOV.U32 R104, RZ, RZ, R105 ;  /* 0x000000ffff687224 */ /* 0x000fc400078e0069 */
        /* <DEDUP_REMOVED lines=42> */
[----:B------:R-:W-:Y:S02]  /*53210*/  IMAD.MOV.U32 R107, RZ, RZ, R105 ;  /* 0x000000ffff6b7224 */ /* 0x000fe400078e0069 */
[----:B------:R-:W-:Y:S02]  /*53220*/  IMAD.MOV.U32 R105, RZ, RZ, R94 ;  /* 0x000000ffff697224 */ /* 0x000fe400078e005e */
[----:B------:R-:W-:Y:S02]  /*53230*/  IMAD.MOV.U32 R94, RZ, RZ, R93 ;  /* 0x000000ffff5e7224 */ /* 0x000fe400078e005d */
[----:B------:R-:W-:Y:S01]  /*53240*/  IMAD.X R93, R251, 0x1, R14, P6 ;  /* 0x00000001fb5d7824 */ /* 0x000fe200030e060e */
[----:B0-----:R-:W-:-:S05]  /*53250*/  IADD3 R28, P6, R97, R13, RZ ;  /* 0x0000000d611c7210 */ /* 0x001fca0007fde0ff */
[----:B------:R-:W-:-:S05]  /*53260*/  IMAD.X R29, R251, 0x1, R12, P6 ;  /* 0x00000001fb1d7824 */ /* 0x000fca00030e060c */
[----:B------:R0:W-:Y:S01]  /*53270*/  STL.64 [R1+0x1200], R28 ;  /* 0x0012001c01007387 */ /* 0x0001e20000100a00 */
[----:B------:R-:W-:Y:S01]  /*53280*/  IMAD.MOV.U32 R112, RZ, RZ, R96 ;  /* 0x000000ffff707224 */ /* 0x000fe200078e0060 */
[----:B0-----:R-:W-:-:S05]  /*53290*/  IADD3 R28, P6, R97, R11, RZ ;  /* 0x0000000b611c7210 */ /* 0x001fca0007fde0ff */
[----:B------:R-:W-:Y:S01]  /*532a0*/  IMAD.X R29, R251, 0x1, R9, P6 ;  /* 0x00000001fb1d7824 */ /* 0x000fe200030e0609 */
[----:B------:R-:W-:-:S04]  /*532b0*/  IADD3 R96, P6, R97, R10, RZ ;  /* 0x0000000a61607210 */ /* 0x000fc80007fde0ff */
[----:B------:R0:W-:Y:S01]  /*532c0*/  STL.64 [R1+0x11f8], R28 ;  /* 0x0011f81c01007387 */ /* 0x0001e20000100a00 */
[----:B------:R-:W-:Y:S01]  /*532d0*/  IMAD.X R97, R251, 0x1, R8, P6 ;  /* 0x00000001fb617824 */ /* 0x000fe200030e0608 */
[----:B----4-:R-:W-:Y:S02]  /*532e0*/  SHF.R.S32.HI R251, RZ, 0x1f, R116 ;  /* 0x0000001ffffb7819 */ /* 0x010fe40000011474 */
        /* <DEDUP_REMOVED lines=58> */
[----:B------:R-:W-:-:S05]  /*53690*/  IMAD.X R29, R251, 0x1, R9, P6 ;  /* 0x00000001fb1d7824 */ /* 0x000fca00030e0609 */
        /* <DEDUP_REMOVED lines=8> */
[----:B----4-:R-:W-:Y:S01]  /*53720*/  SHF.R.S32.HI R251, RZ, 0x1f, R120 ;  /* 0x0000001ffffb7819 */ /* 0x010fe20000011478 */
        /* <DEDUP_REMOVED lines=119> */
[----:B------:R-:W-:Y:S01]  /*53ea0*/  IMAD.X R241, R251, 0x1, R14, P6 ;  /* 0x00000001fbf17824 */ /* 0x000fe200030e060e */
[----:B------:R-:W-:Y:S01]  /*53eb0*/  IADD3 R102, P6, R127, R13, RZ ;  /* 0x0000000d7f667210 */ /* 0x000fe20007fde0ff */
[----:B------:R-:W-:Y:S02]  /*53ec0*/  IMAD.MOV.U32 R123, RZ, RZ, R114 ;  /* 0x000000ffff7b7224 */ /* 0x000fe400078e0072 */
        /* <DEDUP_REMOVED lines=15> */
[C---:B------:R-:W-:Y:S02]  /*53fc0*/  IMAD.X R29, R251.reuse, 0x1, R14, P6 ;  /* 0x00000001fb1d7824 */ /* 0x040fe400030e060e */
[----:B------:R-:W-:Y:S01]  /*53fd0*/  IMAD.MOV.U32 R116, RZ, RZ, R106 ;  /* 0x000000ffff747224 */ /* 0x000fe200078e006a */
[C---:B------:R-:W-:Y:S01]  /*53fe0*/  IADD3 R106, P6, R128.reuse, R13, RZ ;  /* 0x0000000d806a7210 */ /* 0x040fe20007fde0ff */
        /* <DEDUP_REMOVED lines=12> */
[----:B------:R-:W-:Y:S01]  /*540b0*/  IMAD.MOV.U32 R126, RZ, RZ, R108 ;  /* 0x000000ffff7e7224 */ /* 0x000fe200078e006c */
        /* <DEDUP_REMOVED lines=27> */
[----:B0-----:R-:W-:Y:S01]  /*54270*/  IADD3 R28, P6, R131, R10, RZ ;  /* 0x0000000a831c7210 */ /* 0x001fe20007fde0ff */
[----:B------:R-:W-:-:S04]  /*54280*/  IMAD.MOV.U32 R131, RZ, RZ, R128 ;  /* 0x000000ffff837224 */ /* 0x000fc800078e0080 */
[----:B------:R-:W-:Y:S02]  /*54290*/  IMAD.X R29, R251, 0x1, R8, P6 ;  /* 0x00000001fb1d7824 */ /* 0x000fe400030e0608 */
        /* <DEDUP_REMOVED lines=33> */
[----:B0-----:R-:W-:Y:S01]  /*544b0*/  IADD3 R28, P6, R132, R10, RZ ;  /* 0x0000000a841c7210 */ /* 0x001fe20007fde0ff */
[----:B------:R-:W-:-:S04]  /*544c0*/  IMAD.MOV.U32 R132, RZ, RZ, R133 ;  /* 0x000000ffff847224 */ /* 0x000fc800078e0085 */
[----:B------:R-:W-:Y:S02]  /*544d0*/  IMAD.X R29, R251, 0x1, R8, P6 ;  /* 0x00000001fb1d7824 */ /* 0x000fe400030e0608 */
        /* <DEDUP_REMOVED lines=84> */
[----:B------:R-:W2:Y:S01]  /*54a20*/  LDL.LU R145, [R1+0x310] ;  /* 0x0003100001917983 */ /* 0x000ea20000300800 */
        /* <DEDUP_REMOVED lines=22> */
[----:B------:R-:W-:Y:S02]  /*54b90*/  IMAD.MOV.U32 R138, RZ, RZ, R136 ;  /* 0x000000ffff8a7224 */ /* 0x000fe400078e0088 */
[----:B------:R-:W-:Y:S02]  /*54ba0*/  IMAD.MOV.U32 R136, RZ, RZ, R134 ;  /* 0x000000ffff887224 */ /* 0x000fe400078e0086 */
[----:B------:R-:W-:Y:S02]  /*54bb0*/  IMAD.MOV.U32 R134, RZ, RZ, R133 ;  /* 0x000000ffff867224 */ /* 0x000fe400078e0085 */
[----:B------:R-:W-:-:S02]  /*54bc0*/  IMAD.X R29, R251, 0x1, R12, P6 ;  /* 0x00000001fb1d7824 */ /* 0x000fc400030e060c */
[----:B------:R-:W-:Y:S01]  /*54bd0*/  IMAD.MOV.U32 R133, RZ, RZ, R120 ;  /* 0x000000ffff857224 */ /* 0x000fe200078e0078 */
[----:B------:R-:W-:Y:S01]  /*54be0*/  IADD3 R120, P6, R141, R11, RZ ;  /* 0x0000000b8d787210 */ /* 0x000fe20007fde0ff */
[----:B------:R-:W-:Y:S02]  /*54bf0*/  IMAD.MOV.U32 R139, RZ, RZ, R137 ;  /* 0x000000ffff8b7224 */ /* 0x000fe400078e0089 */
[----:B------:R-:W-:Y:S02]  /*54c00*/  IMAD.MOV.U32 R137, RZ, RZ, R132 ;  /* 0x000000ffff897224 */ /* 0x000fe400078e0084 */
        /* <DEDUP_REMOVED lines=12> */
[----:B----4-:R-:W-:Y:S02]  /*54cd0*/  SHF.R.S32.HI R251, RZ, 0x1f, R140 ;  /* 0x0000001ffffb7819 */ /* 0x010fe4000001148c */
[----:B0-----:R-:W-:Y:S01]  /*54ce0*/  IADD3 R28, P6, R140, R15, RZ ;  /* 0x0000000f8c1c7210 */ /* 0x001fe20007fde0ff */
[----:B------:R-:W-:-:S04]  /*54cf0*/  IMAD.MOV.U32 R133, RZ, RZ, R130 ;  /* 0x000000ffff857224 */ /* 0x000fc800078e0082 */
[----:B------:R-:W-:Y:S02]  /*54d00*/  IMAD.X R29, R251, 0x1, R14, P6 ;  /* 0x00000001fb1d7824 */ /* 0x000fe400030e060e */
        /* <DEDUP_REMOVED lines=25> */
[----:B--2---:R-:W-:Y:S02]  /*54ea0*/  SHF.R.S32.HI R251, RZ, 0x1f, R145 ;  /* 0x0000001ffffb7819 */ /* 0x004fe40000011491 */
[----:B0-----:R-:W-:-:S05]  /*54eb0*/  IADD3 R28, P6, R145, R15, RZ ;  /* 0x0000000f911c7210 */ /* 0x001fca0007fde0ff */
[----:B------:R-:W-:-:S05]  /*54ec0*/  IMAD.X R29, R251, 0x1, R14, P6 ;  /* 0x00000001fb1d7824 */ /* 0x000fca00030e060e */
[----:B------:R0:W-:Y:S02]  /*54ed0*/  STL.64 [R1+0xe90], R28 ;  /* 0x000e901c01007387 */ /* 0x0001e40000100a00 */
[----:B0-----:R-:W-:-:S05]  /*54ee0*/  IADD3 R28, P6, R145, R13, RZ ;  /* 0x0000000d911c7210 */ /* 0x001fca0007fde0ff */
[----:B------:R-:W-:Y:S01]  /*54ef0*/  IMAD.X R29, R251, 0x1, R12, P6 ;  /* 0x00000001fb1d7824 */ /* 0x000fe200030e060c */
[----:B------:R-:W-:-:S04]  /*54f00*/  IADD3 R242, P6, R145, R11, RZ ;  /* 0x0000000b91f27210 */ /* 0x000fc80007fde0ff */
[----:B------:R0:W-:Y:S01]  /*54f10*/  STL.64 [R1+0xe88], R28 ;  /* 0x000e881c01007387 */ /* 0x0001e20000100a00 */
[----:B------:R-:W-:Y:S01]  /*54f20*/  IMAD.X R243, R251, 0x1, R9, P6 ;  /* 0x00000001fbf37824 */ /* 0x000fe200030e0609 */
        /* <DEDUP_REMOVED lines=18> */
[----:B------:R-:W-:Y:S01]  /*55050*/  IMAD.MOV.U32 R145, RZ, RZ, R118 ;  /* 0x000000ffff917224 */ /* 0x000fe200078e0076 */
[----:B---3--:R-:W-:Y:S02]  /*55060*/  SHF.R.S32.HI R251, RZ, 0x1f, R123 ;  /* 0x0000001ffffb7819 */ /* 0x008fe4000001147b */
        /* <DEDUP_REMOVED lines=68> */
[----:B------:R-:W-:Y:S02]  /*554b0*/  IMAD.MOV.U32 R146, RZ, RZ, R142 ;  /* 0x000000ffff927224 */ /* 0x000fe400078e008e */
[----:B------:R-:W-:Y:S01]  /*554c0*/  IMAD.MOV.U32 R131, RZ, RZ, R124 ;  /* 0x000000ffff837224 */ /* 0x000fe200078e007c */
[----:B------:R-:W-:Y:S01]  /*554d0*/  IADD3 R124, P6, R149, R13, RZ ;  /* 0x0000000d957c7210 */ /* 0x000fe20007fde0ff */
[----:B------:R-:W-:Y:S02]  /*554e0*/  IMAD.MOV.U32 R142, RZ, RZ, R140 ;  /* 0x000000ffff8e7224 */ /* 0x000fe400078e008c */
[----:B------:R-:W-:-:S02]  /*554f0*/  IMAD.MOV.U32 R140, RZ, RZ, R136 ;  /* 0x000000ffff8c7224 */ /* 0x000fc400078e0088 */
        /* <DEDUP_REMOVED lines=13> */
[----:B------:R0:W-:Y:S01]  /*555d0*/  STL.64 [R1+0xdb8], R28 ;  /* 0x000db81c01007387 */ /* 0x0001e20000100a00 */
[----:B------:R-:W-:Y:S02]  /*555e0*/  IMAD.MOV.U32 R143, RZ, RZ, R140 ;  /* 0x000000ffff8f7224 */ /* 0x000fe400078e008c */
[----:B------:R-:W-:Y:S01]  /*555f0*/  IMAD.MOV.U32 R140, RZ, RZ, R141 ;  /* 0x000000ffff8c7224 */ /* 0x000fe200078e008d */
[----:B------:R-:W3:Y:S01]  /*55600*/  LDL.LU R153, [R1+0x338] ;  /* 0x0003380001997983 */ /* 0x000ee20000300800 */
[----:B------:R-:W-:Y:S01]  /*55610*/  IMAD.MOV.U32 R141, RZ, RZ, R134 ;  /* 0x000000ffff8d7224 */ /* 0x000fe200078e0086 */
[----:B----4-:R-:W-:Y:S01]  /*55620*/  SHF.R.S32.HI R251, RZ, 0x1f, R152 ;  /* 0x0000001ffffb7819 */ /* 0x010fe20000011498 */
[----:B------:R-:W-:Y:S01]  /*55630*/  IMAD.MOV.U32 R134, RZ, RZ, R128 ;  /* 0x000000ffff867224 */ /* 0x000fe200078e0080 */
[----:B------:R-:W-:Y:S01]  /*55640*/  IADD3 R128, P6, R152, R15, RZ ;  /* 0x0000000f98807210 */ /* 0x000fe20007fde0ff */
[----:B------:R-:W-:-:S04]  /*55650*/  IMAD.MOV.U32 R148, RZ, RZ, R129 ;  /* 0x000000ffff947224 */ /* 0x000fc800078e0081 */
        /* <DEDUP_REMOVED lines=63> */
[----:B------:R-:W-:Y:S02]  /*55a50*/  IMAD.MOV.U32 R151, RZ, RZ, R148 ;  /* 0x000000ffff977224 */ /* 0x000fe400078e0094 */
[----:B------:R-:W-:Y:S02]  /*55a60*/  IMAD.X R29, R251, 0x1, R8, P6 ;  /* 0x00000001fb1d7824 */ /* 0x000fe400030e0608 */
[----:B------:R-:W-:-:S02]  /*55a70*/  IMAD.MOV.U32 R148, RZ, RZ, R149 ;  /* 0x000000ffff947224 */ /* 0x000fc400078e0095 */
[----:B------:R-:W-:Y:S02]  /*55a80*/  IMAD.MOV.U32 R149, RZ, RZ, R146 ;  /* 0x000000ffff957224 */ /* 0x000fe400078e0092 */
[----:B------:R-:W-:Y:S02]  /*55a90*/  IMAD.MOV.U32 R146, RZ, RZ, R147 ;  /* 0x000000ffff927224 */ /* 0x000fe400078e0093 */
[----:B------:R-:W-:Y:S01]  /*55aa0*/  IMAD.MOV.U32 R147, RZ, RZ, R144 ;  /* 0x000000ffff937224 */ /* 0x000fe200078e0090 */
[----:B------:R0:W-:Y:S01]  /*55ab0*/  STL.64 [R1+0xd38], R28 ;  /* 0x000d381c01007387 */ /* 0x0001e20000100a00 */
[----:B------:R-:W-:Y:S02]  /*55ac0*/  IMAD.MOV.U32 R144, RZ, RZ, R145 ;  /* 0x000000ffff907224 */ /* 0x000fe400078e0091 */
[----:B------:R-:W-:Y:S02]  /*55ad0*/  IMAD.MOV.U32 R145, RZ, RZ, R133 ;  /* 0x000000ffff917224 */ /* 0x000fe400078e0085 */
[----:B------:R-:W3:Y:S01]  /*55ae0*/  LDL.LU R133, [R1+0x348] ;  /* 0x0003480001857983 */ /* 0x000ee20000300800 */
[----:B----4-:R-:W-:Y:S01]  /*55af0*/  SHF.R.S32.HI R251, RZ, 0x1f, R156 ;  /* 0x0000001ffffb7819 */ /* 0x010fe2000001149c */
[----:B------:R-:W-:-:S02]  /*55b00*/  IMAD.MOV.U32 R152, RZ, RZ, R150 ;  /* 0x000000ffff987224 */ /* 0x000fc400078e0096 */
[----:B------:R-:W-:Y:S01]  /*55b10*/  IMAD.MOV.U32 R150, RZ, RZ, R146 ;  /* 0x000000ffff967224 */ /* 0x000fe200078e0092 */
[C---:B0-----:R-:W-:Y:S01]  /*55b20*/  IADD3 R28, P6, R156.reuse, R15, RZ ;  /* 0x0000000f9c1c7210 */ /* 0x041fe20007fde0ff */
[----:B------:R-:W-:Y:S02]  /*55b30*/  IMAD.MOV.U32 R146, RZ, RZ, R144 ;  /* 0x000000ffff927224 */ /* 0x000fe400078e0090 */
[----:B------:R-:W-:Y:S02]  /*55b40*/  IMAD.MOV.U32 R144, RZ, RZ, R130 ;  /* 0x000000ffff907224 */ /* 0x000fe400078e0082 */
[----:B------:R-:W-:Y:S01]  /*55b50*/  IMAD.X R29, R251, 0x1, R14, P6 ;  /* 0x00000001fb1d7824 */ /* 0x000fe200030e060e */
        /* <DEDUP_REMOVED lines=42> */
[----:B---3--:R-:W-:-:S03]  /*55e00*/  SHF.R.S32.HI R251, RZ, 0x1f, R133 ;  /* 0x0000001ffffb7819 */ /* 0x008fc60000011485 */
[----:B------:R-:W3:Y:S01]  /*55e10*/  LDL.LU R160, [R1+0x354] ;  /* 0x0003540001a07983 */ /* 0x000ee20000300800 */
        /* <DEDUP_REMOVED lines=9> */
[----:B------:R-:W-:Y:S02]  /*55eb0*/  IMAD.MOV.U32 R155, RZ, RZ, R152 ;  /* 0x000000ffff9b7224 */ /* 0x000fe400078e0098 */
[----:B------:R-:W-:Y:S01]  /*55ec0*/  IMAD.MOV.U32 R152, RZ, RZ, R153 ;  /* 0x000000ffff987224 */ /* 0x000fe200078e0099 */
[----:B------:R0:W-:Y:S01]  /*55ed0*/  STL.64 [R1+0xcc0], R28 ;  /* 0x000cc01c01007387 */ /* 0x0001e20000100a00 */
[----:B------:R-:W-:-:S03]  /*55ee0*/  IMAD.MOV.U32 R153, RZ, RZ, R151 ;  /* 0x000000ffff997224 */ /* 0x000fc600078e0097 */
[----:B------:R-:W3:Y:S01]  /*55ef0*/  LDL.LU R161, [R1+0x358] ;  /* 0x0003580001a17983 */ /* 0x000ee20000300800 */
[----:B------:R-:W-:Y:S02]  /*55f00*/  IMAD.MOV.U32 R151, RZ, RZ, R146 ;  /* 0x000000ffff977224 */ /* 0x000fe400078e0092 */
[----:B------:R-:W-:Y:S01]  /*55f10*/  IMAD.MOV.U32 R146, RZ, RZ, R132 ;  /* 0x000000ffff927224 */ /* 0x000fe200078e0084 */
[----:B------:R-:W-:-:S05]  /*55f20*/  IADD3 R132, P6, R133, R10, RZ ;  /* 0x0000000a85847210 */ /* 0x000fca0007fde0ff */
[----:B------:R-:W-:Y:S01]  /*55f30*/  IMAD.X R133, R251, 0x1, R8, P6 ;  /* 0x00000001fb857824 */ /* 0x000fe200030e0608 */
[----:B----4-:R-:W-:Y:S02]  /*55f40*/  SHF.R.S32.HI R251, RZ, 0x1f, R158 ;  /* 0x0000001ffffb7819 */ /* 0x010fe4000001149e */
[C---:B0-----:R-:W-:Y:S01]  /*55f50*/  IADD3 R28, P6, R158.reuse, R15, RZ ;  /* 0x0000000f9e1c7210 */ /* 0x041fe20007fde0ff */
[----:B------:R-:W-:Y:S02]  /*55f60*/  IMAD.MOV.U32 R156, RZ, RZ, R136 ;  /* 0x000000ffff9c7224 */ /* 0x000fe400078e0088 */
[----:B------:R-:W-:Y:S02]  /*55f70*/  IMAD.MOV.U32 R157, RZ, RZ, R154 ;  /* 0x000000ffff9d7224 */ /* 0x000fe400078e009a */
[----:B------:R-:W-:Y:S01]  /*55f80*/  IMAD.X R29, R251, 0x1, R14, P6 ;  /* 0x00000001fb1d7824 */ /* 0x000fe200030e060e */
[----:B------:R-:W-:Y:S01]  /*55f90*/  IADD3 R136, P6, R158, R13, RZ ;  /* 0x0000000d9e887210 */ /* 0x000fe20007fde0ff */
        /* <DEDUP_REMOVED lines=31> */
[----:B---3--:R-:W-:-:S02]  /*56190*/  SHF.R.S32.HI R251, RZ, 0x1f, R160 ;  /* 0x0000001ffffb7819 */ /* 0x008fc400000114a0 */
        /* <DEDUP_REMOVED lines=11> */
[----:B------:R-:W3:Y:S01]  /*56250*/  LDL.LU R163, [R1+0x364] ;  /* 0x0003640001a37983 */ /* 0x000ee20000300800 */
        /* <DEDUP_REMOVED lines=14> */
[----:B------:R-:W4:Y:S01]  /*56340*/  LDL.LU R167, [R1+0x368] ;  /* 0x0003680001a77983 */ /* 0x000f220000300800 */
        /* <DEDUP_REMOVED lines=48> */
[----:B----4-:R-:W-:Y:S02]  /*56650*/  SHF.R.S32.HI R251, RZ, 0x1f, R167 ;  /* 0x0000001ffffb7819 */ /* 0x010fe400000114a7 */
[----:B------:R-:W-:Y:S01]  /*56660*/  IADD3 R140, P6, R167, R15, RZ ;  /* 0x0000000fa78c7210 */ /* 0x000fe20007fde0ff */
[----:B------:R-:W-:-:S04]  /*56670*/  IMAD.MOV.U32 R160, RZ, RZ, R141 ;  /* 0x000000ffffa07224 */ /* 0x000fc800078e008d */
        /* <DEDUP_REMOVED lines=8> */
[----:B------:R-:W-:Y:S01]  /*56700*/  IMAD.MOV.U32 R164, RZ, RZ, R151 ;  /* 0x000000ffffa47224 */ /* 0x000fe200078e0097 */
[----:B------:R0:W-:Y:S01]  /*56710*/  STL.64 [R1+0xbc8], R28 ;  /* 0x000bc81c01007387 */ /* 0x0001e20000100a00 */
[----:B------:R-:W-:-:S02]  /*56720*/  IMAD.MOV.U32 R151, RZ, RZ, R145 ;  /* 0x000000ffff977224 */ /* 0x000fc400078e0091 */
[----:B------:R-:W-:Y:S01]  /*56730*/  IMAD.X R145, R251, 0x1, R9, P6 ;  /* 0x00000001fb917824 */ /* 0x000fe200030e0609 */
[----:B0-----:R-:W-:-:S05]  /*56740*/  IADD3 R28, P6, R167, R10, RZ ;  /* 0x0000000aa71c7210 */ /* 0x001fca0007fde0ff */
[----:B------:R-:W-:-:S05]  /*56750*/  IMAD.X R29, R251, 0x1, R8, P6 ;  /* 0x00000001fb1d7824 */ /* 0x000fca00030e0608 */
[----:B------:R0:W-:Y:S01]  /*56760*/  STL.64 [R1+0xbb8], R28 ;  /* 0x000bb81c01007387 */ /* 0x0001e20000100a00 */
[----:B------:R-:W-:Y:S02]  /*56770*/  IMAD.MOV.U32 R167, RZ, RZ, R164 ;  /* 0x000000ffffa77224 */ /* 0x000fe400078e00a4 */
[----:B------:R-:W-:Y:S02]  /*56780*/  IMAD.MOV.U32 R164, RZ, RZ, R147 ;  /* 0x000000ffffa47224 */ /* 0x000fe400078e0093 */
        /* <DEDUP_REMOVED lines=40> */
[----:B------:R-:W-:Y:S02]  /*56a10*/  IMAD.X R29, R251, 0x1, R8, P6 ;  /* 0x00000001fb1d7824 */ /* 0x000fe400030e0608 */
[----:B------:R-:W-:-:S03]  /*56a20*/  IMAD.MOV.U32 R166, RZ, RZ, R164 ;  /* 0x000000ffffa67224 */ /* 0x000fc600078e00a4 */
[----:B------:R0:W-:Y:S01]  /*56a30*/  STL.64 [R1+0xb58], R28 ;  /* 0x000b581c01007387 */ /* 0x0001e20000100a00 */
[----:B------:R-:W-:-:S03]  /*56a40*/  IMAD.MOV.U32 R164, RZ, RZ, R165 ;  /* 0x000000ffffa47224 */ /* 0x000fc600078e00a5 */
[----:B------:R-:W3:Y:S01]  /*56a50*/  LDL.LU R171, [R1+0x384] ;  /* 0x0003840001ab7983 */ /* 0x000ee20000300800 */
[----:B------:R-:W-:Y:S02]  /*56a60*/  IMAD.MOV.U32 R165, RZ, RZ, R158 ;  /* 0x000000ffffa57224 */ /* 0x000fe400078e009e */
        /* <DEDUP_REMOVED lines=8> */
[----:B------:R0:W-:Y:S01]  /*56af0*/  STL.64 [R1+0xb48], R28 ;  /* 0x000b481c01007387 */ /* 0x0001e20000100a00 */
        /* <DEDUP_REMOVED lines=66> */
[----:B0-----:R-:W-:Y:S01]  /*56f20*/  IADD3 R28, P6, R173, R10, RZ ;  /* 0x0000000aad1c7210 */ /* 0x001fe20007fde0ff */
[----:B------:R-:W-:Y:S02]  /*56f30*/  IMAD.MOV.U32 R173, RZ, RZ, R170 ;  /* 0x000000ffffad7224 */ /* 0x000fe400078e00aa */
[----:B------:R-:W-:Y:S02]  /*56f40*/  IMAD.MOV.U32 R170, RZ, RZ, R171 ;  /* 0x000000ffffaa7224 */ /* 0x000fe400078e00ab */
[----:B------:R-:W-:Y:S02]  /*56f50*/  IMAD.MOV.U32 R171, RZ, RZ, R168 ;  /* 0x000000ffffab7224 */ /* 0x000fe400078e00a8 */
[----:B------:R-:W-:Y:S02]  /*56f60*/  IMAD.MOV.U32 R168, RZ, RZ, R158 ;  /* 0x000000ffffa87224 */ /* 0x000fe400078e009e */
[----:B------:R-:W-:-:S02]  /*56f70*/  IMAD.X R29, R251, 0x1, R8, P6 ;  /* 0x00000001fb1d7824 */ /* 0x000fc400030e0608 */
[----:B------:R-:W-:-:S03]  /*56f80*/  IMAD.MOV.U32 R158, RZ, RZ, R152 ;  /* 0x000000ffff9e7224 */ /* 0x000fc600078e0098 */
[----:B------:R0:W-:Y:S04]  /*56f90*/  STL.64 [R1+0xab8], R28 ;  /* 0x000ab81c01007387 */ /* 0x0001e80000100a00 */
[----:B------:R-:W4:Y:S01]  /*56fa0*/  LDL.LU R177, [R1+0x398] ;  /* 0x0003980001b17983 */ /* 0x000f220000300800 */
[----:B------:R-:W-:Y:S02]  /*56fb0*/  SHF.R.S32.HI R251, RZ, 0x1f, R176 ;  /* 0x0000001ffffb7819 */ /* 0x000fe400000114b0 */
        /* <DEDUP_REMOVED lines=39> */
[----:B------:R0:W-:Y:S01]  /*57230*/  STL.64 [R1+0xa58], R28 ;  /* 0x000a581c01007387 */ /* 0x0001e20000100a00 */
[----:B------:R-:W-:Y:S02]  /*57240*/  IMAD.MOV.U32 R175, RZ, RZ, R173 ;  /* 0x000000ffffaf7224 */ /* 0x000fe400078e00ad */
[----:B------:R-:W-:Y:S01]  /*57250*/  IMAD.MOV.U32 R173, RZ, RZ, R161 ;  /* 0x000000ffffad7224 */ /* 0x000fe200078e00a1 */
[----:B------:R-:W3:Y:S01]  /*57260*/  LDL.LU R179, [R1+0x3a4] ;  /* 0x0003a40001b37983 */ /* 0x000ee20000300800 */
        /* <DEDUP_REMOVED lines=11> */
[----:B------:R0:W-:Y:S01]  /*57320*/  STL.64 [R1+0xa40], R28 ;  /* 0x000a401c01007387 */ /* 0x0001e20000100a00 */
[----:B------:R-:W-:Y:S02]  /*57330*/  IMAD.MOV.U32 R176, RZ, RZ, R174 ;  /* 0x000000ffffb07224 */ /* 0x000fe400078e00ae */
[----:B------:R-:W-:Y:S01]  /*57340*/  IMAD.MOV.U32 R174, RZ, RZ, R172 ;  /* 0x000000ffffae7224 */ /* 0x000fe200078e00ac */
[----:B0-----:R-:W-:Y:S01]  /*57350*/  IADD3 R28, P6, R177, R10, RZ ;  /* 0x0000000ab11c7210 */ /* 0x001fe20007fde0ff */
[----:B------:R-:W-:Y:S02]  /*57360*/  IMAD.MOV.U32 R177, RZ, RZ, R175 ;  /* 0x000000ffffb17224 */ /* 0x000fe400078e00af */
[----:B------:R-:W-:Y:S02]  /*57370*/  IMAD.MOV.U32 R175, RZ, RZ, R173 ;  /* 0x000000ffffaf7224 */ /* 0x000fe400078e00ad */
[----:B------:R-:W-:Y:S01]  /*57380*/  IMAD.X R29, R251, 0x1, R8, P6 ;  /* 0x00000001fb1d7824 */ /* 0x000fe200030e0608 */
[----:B------:R-:W-:Y:S01]  /*57390*/  SHF.R.S32.HI R251, RZ, 0x1f, R181 ;  /* 0x0000001ffffb7819 */ /* 0x000fe200000114b5 */
[----:B------:R-:W-:Y:S01]  /*573a0*/  IMAD.MOV.U32 R173, RZ, RZ, R154 ;  /* 0x000000ffffad7224 */ /* 0x000fe200078e009a */
[----:B------:R-:W-:Y:S01]  /*573b0*/  IADD3 R154, P6, R181, R15, RZ ;  /* 0x0000000fb59a7210 */ /* 0x000fe20007fde0ff */
[----:B------:R-:W-:-:S02]  /*573c0*/  IMAD.MOV.U32 R172, RZ, RZ, R170 ;  /* 0x000000ffffac7224 */ /* 0x000fc400078e00aa */
[----:B------:R-:W-:Y:S01]  /*573d0*/  IMAD.MOV.U32 R170, RZ, RZ, R171 ;  /* 0x000000ffffaa7224 */ /* 0x000fe200078e00ab */
[----:B------:R0:W-:Y:S01]  /*573e0*/  STL.64 [R1+0xa38], R28 ;  /* 0x000a381c01007387 */ /* 0x0001e20000100a00 */
[----:B------:R-:W-:Y:S02]  /*573f0*/  IMAD.MOV.U32 R171, RZ, RZ, R155 ;  /* 0x000000ffffab7224 */ /* 0x000fe400078e009b */
[----:B------:R-:W-:Y:S01]  /*57400*/  IMAD.X R155, R251, 0x1, R14, P6 ;  /* 0x00000001fb9b7824 */ /* 0x000fe200030e060e */
[----:B------:R-:W4:Y:S01]  /*57410*/  LDL.LU R183, [R1+0x3a8] ;  /* 0x0003a80001b77983 */ /* 0x000f220000300800 */
[----:B0-----:R-:W-:-:S05]  /*57420*/  IADD3 R28, P6, R181, R13, RZ ;  /* 0x0000000db51c7210 */ /* 0x001fca0007fde0ff */
[----:B------:R-:W-:-:S05]  /*57430*/  IMAD.X R29, R251, 0x1, R12, P6 ;  /* 0x00000001fb1d7824 */ /* 0x000fca00030e060c */
[----:B------:R0:W-:Y:S02]  /*57440*/  STL.64 [R1+0xa28], R28 ;  /* 0x000a281c01007387 */ /* 0x0001e40000100a00 */
        /* <DEDUP_REMOVED lines=9> */
[----:B------:R-:W-:Y:S02]  /*574e0*/  IMAD.MOV.U32 R172, RZ, RZ, R173 ;  /* 0x000000ffffac7224 */ /* 0x000fe400078e00ad */
[----:B------:R-:W-:-:S02]  /*574f0*/  IMAD.MOV.U32 R173, RZ, RZ, R171 ;  /* 0x000000ffffad7224 */ /* 0x000fc400078e00ab */
[----:B------:R-:W-:Y:S02]  /*57500*/  IMAD.X R29, R251, 0x1, R8, P6 ;  /* 0x00000001fb1d7824 */ /* 0x000fe400030e0608 */
[----:B------:R-:W-:Y:S02]  /*57510*/  IMAD.MOV.U32 R171, RZ, RZ, R168 ;  /* 0x000000ffffab7224 */ /* 0x000fe400078e00a8 */
[----:B------:R-:W-:Y:S01]  /*57520*/  IMAD.MOV.U32 R168, RZ, RZ, R169 ;  /* 0x000000ffffa87224 */ /* 0x000fe200078e00a9 */
[----:B------:R0:W-:Y:S01]  /*57530*/  STL.64 [R1+0xa18], R28 ;  /* 0x000a181c01007387 */ /* 0x0001e20000100a00 */
[----:B------:R-:W-:-:S03]  /*57540*/  IMAD.MOV.U32 R169, RZ, RZ, R165 ;  /* 0x000000ffffa97224 */ /* 0x000fc600078e00a5 */
[----:B------:R-:W3:Y:S01]  /*57550*/  LDL.LU R165, [R1+0x3ec] ;  /* 0x0003ec0001a57983 */ /* 0x000ee20000300800 */
        /* <DEDUP_REMOVED lines=21> */
[----:B---3--:R-:W-:Y:S02]  /*576b0*/  IMAD.MOV.U32 R169, RZ, RZ, R165 ;  /* 0x000000ffffa97224 */ /* 0x008fe400078e00a5 */
[----:B------:R-:W-:Y:S02]  /*576c0*/  IMAD.MOV.U32 R165, RZ, RZ, R162 ;  /* 0x000000ffffa57224 */ /* 0x000fe400078e00a2 */
[----:B------:R-:W-:Y:S02]  /*576d0*/  IMAD.MOV.U32 R162, RZ, RZ, R163 ;  /* 0x000000ffffa27224 */ /* 0x000fe400078e00a3 */
[----:B------:R-:W2:Y:S01]  /*576e0*/  LDL.LU R163, [R1+0x41c] ;  /* 0x00041c0001a37983 */ /* 0x000ea20000300800 */
[----:B------:R-:W-:Y:S02]  /*576f0*/  SHF.R.S32.HI R251, RZ, 0x1f, R179 ;  /* 0x0000001ffffb7819 */ /* 0x000fe400000114b3 */
        /* <DEDUP_REMOVED lines=18> */
[----:B------:R-:W-:-:S05]  /*57820*/  IMAD.X R29, R251, 0x1, R8, P6 ;  /* 0x00000001fb1d7824 */ /* 0x000fca00030e0608 */
[----:B------:R0:W-:Y:S01]  /*57830*/  STL.64 [R1+0x9d8], R28 ;  /* 0x0009d81c01007387 */ /* 0x0001e20000100a00 */
[----:B--2---:R-:W-:Y:S02]  /*57840*/  IMAD.MOV.U32 R162, RZ, RZ, R163 ;  /* 0x000000ffffa27224 */ /* 0x004fe400078e00a3 */
[----:B------:R-:W-:Y:S02]  /*57850*/  IMAD.MOV.U32 R163, RZ, RZ, R156 ;  /* 0x000000ffffa37224 */ /* 0x000fe400078e009c */
[----:B------:R-:W-:Y:S02]  /*57860*/  IMAD.MOV.U32 R156, RZ, RZ, R157 ;  /* 0x000000ffff9c7224 */ /* 0x000fe400078e009d */
[----:B------:R-:W-:Y:S02]  /*57870*/  IMAD.MOV.U32 R157, RZ, RZ, R248 ;  /* 0x000000ffff9d7224 */ /* 0x000fe400078e00f8 */
[----:B------:R-:W2:Y:S01]  /*57880*/  LDL.LU R248, [R1+0x450] ;  /* 0x0004500001f87983 */ /* 0x000ea20000300800 */
[----:B----4-:R-:W-:-:S02]  /*57890*/  SHF.R.S32.HI R251, RZ, 0x1f, R183 ;  /* 0x0000001ffffb7819 */ /* 0x010fc400000114b7 */
        /* <DEDUP_REMOVED lines=10> */
[----:B------:R-:W-:Y:S02]  /*57940*/  IMAD.MOV.U32 R178, RZ, RZ, R173 ;  /* 0x000000ffffb27224 */ /* 0x000fe400078e00ad */
[----:B------:R-:W-:Y:S01]  /*57950*/  IMAD.MOV.U32 R173, RZ, RZ, R156 ;  /* 0x000000ffffad7224 */ /* 0x000fe200078e009c */
[----:B------:R0:W-:Y:S01]  /*57960*/  STL.64 [R1+0x9d0], R28 ;  /* 0x0009d01c01007387 */ /* 0x0001e20000100a00 */
[----:B------:R-:W-:Y:S02]  /*57970*/  IMAD.MOV.U32 R179, RZ, RZ, R157 ;  /* 0x000000ffffb37224 */ /* 0x000fe400078e009d */
[----:B------:R-:W-:-:S02]  /*57980*/  IMAD.MOV.U32 R186, RZ, RZ, R180 ;  /* 0x000000ffffba7224 */ /* 0x000fc400078e00b4 */
[----:B------:R-:W-:Y:S02]  /*57990*/  IMAD.MOV.U32 R180, RZ, RZ, R181 ;  /* 0x000000ffffb47224 */ /* 0x000fe400078e00b5 */
[----:B------:R-:W-:Y:S02]  /*579a0*/  IMAD.MOV.U32 R181, RZ, RZ, R178 ;  /* 0x000000ffffb57224 */ /* 0x000fe400078e00b2 */
[----:B------:R-:W-:Y:S02]  /*579b0*/  IMAD.MOV.U32 R178, RZ, RZ, R179 ;  /* 0x000000ffffb27224 */ /* 0x000fe400078e00b3 */
[----:B------:R-:W-:Y:S02]  /*579c0*/  IMAD.MOV.U32 R179, RZ, RZ, R167 ;  /* 0x000000ffffb37224 */ /* 0x000fe400078e00a7 */
[----:B------:R-:W-:Y:S02]  /*579d0*/  IMAD.MOV.U32 R167, RZ, RZ, R160 ;  /* 0x000000ffffa77224 */ /* 0x000fe400078e00a0 */
[----:B--2---:R-:W-:-:S02]  /*579e0*/  IMAD.MOV.U32 R163, RZ, RZ, R248 ;  /* 0x000000ffffa37224 */ /* 0x004fc400078e00f8 */
[----:B------:R-:W-:Y:S02]  /*579f0*/  IMAD.MOV.U32 R248, RZ, RZ, R245 ;  /* 0x000000fffff87224 */ /* 0x000fe400078e00f5 */
[----:B------:R-:W-:Y:S01]  /*57a00*/  IMAD.X R245, R251, 0x1, R12, P6 ;  /* 0x00000001fbf57824 */ /* 0x000fe200030e060c */
[----:B------:R-:W-:-:S05]  /*57a10*/  IADD3 R156, P6, R183, R11, RZ ;  /* 0x0000000bb79c7210 */ /* 0x000fca0007fde0ff */
[----:B------:R-:W-:Y:S01]  /*57a20*/  IMAD.X R157, R251, 0x1, R9, P6 ;  /* 0x00000001fb9d7824 */ /* 0x000fe200030e0609 */
[----:B0-----:R-:W-:-:S05]  /*57a30*/  IADD3 R28, P6, R183, R10, RZ ;  /* 0x0000000ab71c7210 */ /* 0x001fca0007fde0ff */
[----:B------:R-:W-:-:S05]  /*57a40*/  IMAD.X R29, R251, 0x1, R8, P6 ;  /* 0x00000001fb1d7824 */ /* 0x000fca00030e0608 */
[----:B------:R0:W-:Y:S04]  /*57a50*/  STL.64 [R1+0x9b8], R28 ;  /* 0x0009b81c01007387 */ /* 0x0001e80000100a00 */
[----:B------:R-:W2:Y:S01]  /*57a60*/  LDL.LU R160, [R1+0x3f8] ;  /* 0x0003f80001a07983 */ /* 0x000ea20000300800 */
[----:B------:R-:W-:Y:S01]  /*57a70*/  SHF.R.S32.HI R251, RZ, 0x1f, R184 ;  /* 0x0000001ffffb7819 */ /* 0x000fe200000114b8 */
        /* <DEDUP_REMOVED lines=17> */
[----:B--2---:R-:W-:Y:S01]  /*57b90*/  IMAD.MOV.U32 R167, RZ, RZ, R160 ;  /* 0x000000ffffa77224 */ /* 0x004fe200078e00a0 */
[----:B------:R-:W-:-:S05]  /*57ba0*/  IADD3 R160, P6, R184, R13, RZ ;  /* 0x0000000db8a07210 */ /* 0x000fca0007fde0ff */
[----:B------:R-:W-:Y:S01]  /*57bb0*/  IMAD.X R161, R251, 0x1, R12, P6 ;  /* 0x00000001fba17824 */ /* 0x000fe200030e060c */
        /* <DEDUP_REMOVED lines=25> */
[----:B------:R-:W-:-:S03]  /*57d50*/  IMAD.MOV.U32 R179, RZ, RZ, R176 ;  /* 0x000000ffffb37224 */ /* 0x000fc600078e00b0 */
[----:B------:R0:W-:Y:S01]  /*57d60*/  STL.64 [R1+0x978], R28 ;  /* 0x0009781c01007387 */ /* 0x0001e20000100a00 */
[----:B--2---:R-:W-:Y:S02]  /*57d70*/  IMAD.MOV.U32 R176, RZ, RZ, R174 ;  /* 0x000000ffffb07224 */ /* 0x004fe400078e00ae */
[----:B------:R-:W-:Y:S02]  /*57d80*/  IMAD.MOV.U32 R174, RZ, RZ, R175 ;  /* 0x000000ffffae7224 */ /* 0x000fe400078e00af */
        /* <DEDUP_REMOVED lines=14> */
[----:B------:R-:W-:Y:S01]  /*57e70*/  IMAD.MOV.U32 R179, RZ, RZ, R174 ;  /* 0x000000ffffb37224 */ /* 0x000fe200078e00ae */
[----:B------:R0:W-:Y:S01]  /*57e80*/  STL.64 [R1+0x968], R28 ;  /* 0x0009681c01007387 */ /* 0x0001e20000100a00 */
[----:B------:R-:W-:Y:S02]  /*57e90*/  IMAD.MOV.U32 R174, RZ, RZ, R159 ;  /* 0x000000ffffae7224 */ /* 0x000fe400078e009f */
[----:B--2---:R-:W-:Y:S02]  /*57ea0*/  IMAD.MOV.U32 R176, RZ, RZ, R175 ;  /* 0x000000ffffb07224 */ /* 0x004fe400078e00af */
[----:B------:R-:W-:Y:S01]  /*57eb0*/  IMAD.MOV.U32 R175, RZ, RZ, R158 ;  /* 0x000000ffffaf7224 */ /* 0x000fe200078e009e */
[----:B------:R-:W-:-:S05]  /*57ec0*/  IADD3 R158, P6, R187, R11, RZ ;  /* 0x0000000bbb9e7210 */ /* 0x000fca0007fde0ff */
[----:B------:R-:W-:Y:S01]  /*57ed0*/  IMAD.X R159, R251, 0x1, R9, P6 ;  /* 0x00000001fb9f7824 */ /* 0x000fe200030e0609 */
[----:B0-----:R-:W-:-:S05]  /*57ee0*/  IADD3 R28, P6, R187, R10, RZ ;  /* 0x0000000abb1c7210 */ /* 0x001fca0007fde0ff */
[----:B------:R-:W-:Y:S01]  /*57ef0*/  IMAD.X R29, R251, 0x1, R8, P6 ;  /* 0x00000001fb1d7824 */ /* 0x000fe200030e0608 */
[----:B------:R-:W-:Y:S01]  /*57f00*/  SHF.R.S32.HI R251, RZ, 0x1f, R186 ;  /* 0x0000001ffffb7819 */ /* 0x000fe200000114ba */
        /* <DEDUP_REMOVED lines=10> */
[----:B------:R-:W-:Y:S02]  /*57fb0*/  IMAD.X R29, R251, 0x1, R14, P6 ;  /* 0x00000001fb1d7824 */ /* 0x000fe400030e060e */
[----:B------:R-:W-:Y:S02]  /*57fc0*/  IMAD.MOV.U32 R179, RZ, RZ, R176 ;  /* 0x000000ffffb37224 */ /* 0x000fe400078e00b0 */
[----:B------:R-:W-:-:S02]  /*57fd0*/  IMAD.MOV.U32 R176, RZ, RZ, R246 ;  /* 0x000000ffffb07224 */ /* 0x000fc400078e00f6 */
[----:B------:R-:W2:Y:S04]  /*57fe0*/  LDL.LU R246, [R1+0x1124] ;  /* 0x0011240001f67983 */ /* 0x000ea80000300800 */
        /* <DEDUP_REMOVED lines=22> */
[----:B------:R-:W-:Y:S01]  /*58150*/  SHF.R.S32.HI R251, RZ, 0x1f, R193 ;  /* 0x0000001ffffb7819 */ /* 0x000fe200000114c1 */
        /* <DEDUP_REMOVED lines=8> */
[----:B------:R-:W-:Y:S01]  /*581e0*/  IADD3 R162, P6, R193, R13, RZ ;  /* 0x0000000dc1a27210 */ /* 0x000fe20007fde0ff */
[----:B------:R-:W-:Y:S02]  /*581f0*/  IMAD.MOV.U32 R187, RZ, RZ, R183 ;  /* 0x000000ffffbb7224 */ /* 0x000fe400078e00b7 */
[----:B------:R-:W-:Y:S02]  /*58200*/  IMAD.MOV.U32 R183, RZ, RZ, R179 ;  /* 0x000000ffffb77224 */ /* 0x000fe400078e00b3 */
[----:B------:R-:W-:Y:S01]  /*58210*/  IMAD.MOV.U32 R179, RZ, RZ, R177 ;  /* 0x000000ffffb37224 */ /* 0x000fe200078e00b1 */
[----:B------:R0:W-:Y:S01]  /*58220*/  STL.64 [R1+0x930], R28 ;  /* 0x0009301c01007387 */ /* 0x0001e20000100a00 */
        /* <DEDUP_REMOVED lines=9> */
[----:B---3--:R-:W-:Y:S02]  /*582c0*/  IMAD.MOV.U32 R177, RZ, RZ, R173 ;  /* 0x000000ffffb17224 */ /* 0x008fe400078e00ad */
[----:B------:R-:W-:Y:S02]  /*582d0*/  IMAD.MOV.U32 R173, RZ, RZ, R163 ;  /* 0x000000ffffad7224 */ /* 0x000fe400078e00a3 */
[----:B------:R-:W-:Y:S01]  /*582e0*/  IMAD.X R163, R251, 0x1, R12, P6 ;  /* 0x00000001fba37824 */ /* 0x000fe200030e060c */
[----:B0-----:R-:W-:-:S05]  /*582f0*/  IADD3 R28, P6, R193, R11, RZ ;  /* 0x0000000bc11c7210 */ /* 0x001fca0007fde0ff */
[----:B------:R-:W-:-:S05]  /*58300*/  IMAD.X R29, R251, 0x1, R9, P6 ;  /* 0x00000001fb1d7824 */ /* 0x000fca00030e0609 */
[----:B------:R0:W-:Y:S02]  /*58310*/  STL.64 [R1+0x920], R28 ;  /* 0x0009201c01007387 */ /* 0x0001e40000100a00 */
[----:B0-----:R-:W-:-:S05]  /*58320*/  IADD3 R28, P6, R193, R10, RZ ;  /* 0x0000000ac11c7210 */ /* 0x001fca0007fde0ff */
[----:B------:R-:W-:Y:S01]  /*58330*/  IMAD.X R29, R251, 0x1, R8, P6 ;  /* 0x00000001fb1d7824 */ /* 0x000fe200030e0608 */
[----:B------:R-:W-:-:S04]  /*58340*/  SHF.R.S32.HI R251, RZ, 0x1f, R188 ;  /* 0x0000001ffffb7819 */ /* 0x000fc800000114bc */
[----:B------:R0:W-:Y:S01]  /*58350*/  STL.64 [R1+0x918], R28 ;  /* 0x0009181c01007387 */ /* 0x0001e20000100a00 */
        /* <DEDUP_REMOVED lines=26> */
[----:B------:R-:W-:Y:S01]  /*58500*/  IMAD.MOV.U32 R187, RZ, RZ, R184 ;  /* 0x000000ffffbb7224 */ /* 0x000fe200078e00b8 */
[----:B0-----:R-:W-:-:S05]  /*58510*/  IADD3 R28, P6, R165, R11, RZ ;  /* 0x0000000ba51c7210 */ /* 0x001fca0007fde0ff */
[----:B------:R-:W-:Y:S02]  /*58520*/  IMAD.X R29, R251, 0x1, R9, P6 ;  /* 0x00000001fb1d7824 */ /* 0x000fe400030e0609 */
[----:B------:R-:W-:-:S03]  /*58530*/  IMAD.MOV.U32 R199, RZ, RZ, R188 ;  /* 0x000000ffffc77224 */ /* 0x000fc600078e00bc */
[----:B------:R0:W-:Y:S01]  /*58540*/  STL.64 [R1+0x8e0], R28 ;  /* 0x0008e01c01007387 */ /* 0x0001e20000100a00 */
[----:B------:R-:W-:Y:S02]  /*58550*/  IMAD.MOV.U32 R188, RZ, RZ, R189 ;  /* 0x000000ffffbc7224 */ /* 0x000fe400078e00bd */
[----:B------:R-:W-:-:S04]  /*58560*/  IMAD.MOV.U32 R189, RZ, RZ, R186 ;  /* 0x000000ffffbd7224 */ /* 0x000fc800078e00ba */
[----:B------:R-:W-:Y:S02]  /*58570*/  IMAD.MOV.U32 R193, RZ, RZ, R189 ;  /* 0x000000ffffc17224 */ /* 0x000fe400078e00bd */
[----:B------:R-:W-:Y:S02]  /*58580*/  IMAD.MOV.U32 R192, RZ, RZ, R188 ;  /* 0x000000ffffc07224 */ /* 0x000fe400078e00bc */
[----:B----4-:R-:W-:Y:S02]  /*58590*/  IMAD.MOV.U32 R184, RZ, RZ, R185 ;  /* 0x000000ffffb87224 */ /* 0x010fe400078e00b9 */
[----:B------:R-:W-:Y:S02]  /*585a0*/  IMAD.MOV.U32 R185, RZ, RZ, R180 ;  /* 0x000000ffffb97224 */ /* 0x000fe400078e00b4 */
[----:B------:R-:W-:Y:S02]  /*585b0*/  IMAD.MOV.U32 R180, RZ, RZ, R181 ;  /* 0x000000ffffb47224 */ /* 0x000fe400078e00b5 */
[----:B------:R-:W-:Y:S01]  /*585c0*/  IMAD.MOV.U32 R181, RZ, RZ, R164 ;  /* 0x000000ffffb57224 */ /* 0x000fe200078e00a4 */
[----:B------:R-:W-:-:S05]  /*585d0*/  IADD3 R164, P6, R165, R10, RZ ;  /* 0x0000000aa5a47210 */ /* 0x000fca0007fde0ff */
[----:B------:R-:W-:Y:S01]  /*585e0*/  IMAD.X R165, R251, 0x1, R8, P6 ;  /* 0x00000001fba57824 */ /* 0x000fe200030e0608 */
[----:B------:R-:W-:Y:S02]  /*585f0*/  SHF.R.S32.HI R251, RZ, 0x1f, R195 ;  /* 0x0000001ffffb7819 */ /* 0x000fe400000114c3 */
[----:B0-----:R-:W-:Y:S01]  /*58600*/  IADD3 R28, P6, R195, R15, RZ ;  /* 0x0000000fc31c7210 */ /* 0x001fe20007fde0ff */
[----:B------:R-:W-:Y:S02]  /*58610*/  IMAD.MOV.U32 R186, RZ, RZ, R184 ;  /* 0x000000ffffba7224 */ /* 0x000fe400078e00b8 */
[----:B------:R-:W-:Y:S02]  /*58620*/  IMAD.MOV.U32 R184, RZ, RZ, R185 ;  /* 0x000000ffffb87224 */ /* 0x000fe400078e00b9 */
[----:B------:R-:W-:Y:S02]  /*58630*/  IMAD.X R29, R251, 0x1, R14, P6 ;  /* 0x00000001fb1d7824 */ /* 0x000fe400030e060e */
[----:B------:R-:W-:-:S02]  /*58640*/  IMAD.MOV.U32 R185, RZ, RZ, R180 ;  /* 0x000000ffffb97224 */ /* 0x000fc400078e00b4 */
[----:B------:R-:W-:Y:S02]  /*58650*/  IMAD.MOV.U32 R180, RZ, RZ, R181 ;  /* 0x000000ffffb47224 */ /* 0x000fe400078e00b5 */
[----:B------:R-:W4:Y:S04]  /*58660*/  LDL.LU R181, [R1+0xf80] ;  /* 0x000f800001b57983 */ /* 0x000f280000300800 */
        /* <DEDUP_REMOVED lines=25> */
[----:B------:R-:W2:Y:S04]  /*58800*/  LDL.LU R175, [R1+0x404] ;  /* 0x0004040001af7983 */ /* 0x000ea80000300800 */
        /* <DEDUP_REMOVED lines=54> */
[----:B------:R0:W-:Y:S04]  /*58b70*/  STL.64 [R1+0x858], R28 ;  /* 0x0008581c01007387 */ /* 0x0001e80000100a00 */
[----:B------:R-:W2:Y:S01]  /*58b80*/  LDL.LU R193, [R1+0x428] ;  /* 0x0004280001c17983 */ /* 0x000ea20000300800 */
[----:B------:R-:W-:Y:S02]  /*58b90*/  IMAD.MOV.U32 R198, RZ, RZ, R195 ;  /* 0x000000ffffc67224 */ /* 0x000fe400078e00c3 */
[----:B------:R-:W-:Y:S01]  /*58ba0*/  IMAD.MOV.U32 R195, RZ, RZ, R176 ;  /* 0x000000ffffc37224 */ /* 0x000fe200078e00b0 */
[----:B------:R-:W-:Y:S01]  /*58bb0*/  SHF.R.S32.HI R251, RZ, 0x1f, R171 ;  /* 0x0000001ffffb7819 */ /* 0x000fe200000114ab */
        /* <DEDUP_REMOVED lines=19> */
[----:B------:R-:W-:-:S03]  /*58cf0*/  IMAD.MOV.U32 R194, RZ, RZ, R195 ;  /* 0x000000ffffc27224 */ /* 0x000fc600078e00c3 */
[----:B------:R0:W-:Y:S01]  /*58d00*/  STL.64 [R1+0x840], R28 ;  /* 0x0008401c01007387 */ /* 0x0001e20000100a00 */
[----:B--2---:R-:W-:Y:S02]  /*58d10*/  IMAD.MOV.U32 R192, RZ, RZ, R193 ;  /* 0x000000ffffc07224 */ /* 0x004fe400078e00c1 */
[----:B------:R-:W-:Y:S02]  /*58d20*/  IMAD.MOV.U32 R193, RZ, RZ, R188 ;  /* 0x000000ffffc17224 */ /* 0x000fe400078e00bc */
[----:B------:R-:W-:Y:S02]  /*58d30*/  IMAD.MOV.U32 R188, RZ, RZ, R189 ;  /* 0x000000ffffbc7224 */ /* 0x000fe400078e00bd */
[----:B------:R-:W-:Y:S02]  /*58d40*/  IMAD.MOV.U32 R189, RZ, RZ, R170 ;  /* 0x000000ffffbd7224 */ /* 0x000fe400078e00aa */
[----:B------:R-:W-:Y:S02]  /*58d50*/  IMAD.MOV.U32 R195, RZ, RZ, R192 ;  /* 0x000000ffffc37224 */ /* 0x000fe400078e00c0 */
[----:B------:R-:W-:-:S02]  /*58d60*/  IMAD.MOV.U32 R192, RZ, RZ, R193 ;  /* 0x000000ffffc07224 */ /* 0x000fc400078e00c1 */
[----:B------:R-:W-:Y:S02]  /*58d70*/  IMAD.MOV.U32 R193, RZ, RZ, R188 ;  /* 0x000000ffffc17224 */ /* 0x000fe400078e00bc */
[----:B------:R-:W-:Y:S02]  /*58d80*/  IMAD.MOV.U32 R188, RZ, RZ, R189 ;  /* 0x000000ffffbc7224 */ /* 0x000fe400078e00bd */
[----:B------:R-:W2:Y:S01]  /*58d90*/  LDL.LU R189, [R1+0x414] ;  /* 0x0004140001bd7983 */ /* 0x000ea20000300800 */
[----:B------:R-:W-:-:S05]  /*58da0*/  IADD3 R170, P6, R171, R10, RZ ;  /* 0x0000000aabaa7210 */ /* 0x000fca0007fde0ff */
[----:B------:R-:W-:Y:S01]  /*58db0*/  IMAD.X R171, R251, 0x1, R8, P6 ;  /* 0x00000001fbab7824 */ /* 0x000fe200030e0608 */
        /* <DEDUP_REMOVED lines=19> */
[----:B------:R-:W-:-:S03]  /*58ef0*/  IMAD.MOV.U32 R193, RZ, RZ, R188 ;  /* 0x000000ffffc17224 */ /* 0x000fc600078e00bc */
[----:B------:R0:W-:Y:S01]  /*58f00*/  STL.64 [R1+0x818], R28 ;  /* 0x0008181c01007387 */ /* 0x0001e20000100a00 */
[----:B--2---:R-:W-:Y:S02]  /*58f10*/  IMAD.MOV.U32 R188, RZ, RZ, R189 ;  /* 0x000000ffffbc7224 */ /* 0x004fe400078e00bd */
[----:B------:R-:W-:Y:S02]  /*58f20*/  IMAD.MOV.U32 R189, RZ, RZ, R184 ;  /* 0x000000ffffbd7224 */ /* 0x000fe400078e00b8 */
[----:B------:R-:W2:Y:S01]  /*58f30*/  LDL.LU R184, [R1+0xf84] ;  /* 0x000f840001b87983 */ /* 0x000ea20000300800 */
[----:B------:R-:W-:Y:S02]  /*58f40*/  SHF.R.S32.HI R251, RZ, 0x1f, R247 ;  /* 0x0000001ffffb7819 */ /* 0x000fe400000114f7 */
        /* <DEDUP_REMOVED lines=20> */
[----:B------:R-:W-:Y:S02]  /*59090*/  IMAD.X R29, R251, 0x1, R9, P6 ;  /* 0x00000001fb1d7824 */ /* 0x000fe400030e0609 */
[----:B------:R-:W-:-:S02]  /*590a0*/  IMAD.MOV.U32 R195, RZ, RZ, R192 ;  /* 0x000000ffffc37224 */ /* 0x000fc400078e00c0 */
[----:B------:R-:W-:Y:S02]  /*590b0*/  IMAD.MOV.U32 R192, RZ, RZ, R193 ;  /* 0x000000ffffc07224 */ /* 0x000fe400078e00c1 */
[----:B------:R-:W-:Y:S01]  /*590c0*/  IMAD.MOV.U32 R193, RZ, RZ, R188 ;  /* 0x000000ffffc17224 */ /* 0x000fe200078e00bc */
[----:B------:R0:W-:Y:S01]  /*590d0*/  STL.64 [R1+0x800], R28 ;  /* 0x0008001c01007387 */ /* 0x0001e20000100a00 */
        /* <DEDUP_REMOVED lines=11> */
[----:B------:R-:W-:Y:S02]  /*59190*/  IMAD.MOV.U32 R185, RZ, RZ, R174 ;  /* 0x000000ffffb97224 */ /* 0x000fe400078e00ae */
[----:B------:R-:W-:Y:S02]  /*591a0*/  IMAD.MOV.U32 R174, RZ, RZ, R175 ;  /* 0x000000ffffae7224 */ /* 0x000fe400078e00af */
[----:B------:R-:W-:Y:S02]  /*591b0*/  IMAD.MOV.U32 R188, RZ, RZ, R189 ;  /* 0x000000ffffbc7224 */ /* 0x000fe400078e00bd */
[----:B------:R-:W-:Y:S02]  /*591c0*/  IMAD.MOV.U32 R189, RZ, RZ, R174 ;  /* 0x000000ffffbd7224 */ /* 0x000fe400078e00ae */
[----:B------:R-:W2:Y:S01]  /*591d0*/  LDL.LU R174, [R1+0x1390] ;  /* 0x0013900001ae7983 */ /* 0x000ea20000300800 */
[----:B------:R-:W-:Y:S01]  /*591e0*/  IMAD.MOV.U32 R175, RZ, RZ, R246 ;  /* 0x000000ffffaf7224 */ /* 0x000fe200078e00f6 */
        /* <DEDUP_REMOVED lines=13> */
[----:B------:R-:W-:Y:S01]  /*592c0*/  IMAD.MOV.U32 R189, RZ, RZ, R182 ;  /* 0x000000ffffbd7224 */ /* 0x000fe200078e00b6 */
[----:B0-----:R-:W-:-:S05]  /*592d0*/  IADD3 R28, P6, R203, R10, RZ ;  /* 0x0000000acb1c7210 */ /* 0x001fca0007fde0ff */
[----:B------:R-:W-:Y:S02]  /*592e0*/  IMAD.X R29, R251, 0x1, R8, P6 ;  /* 0x00000001fb1d7824 */ /* 0x000fe400030e0608 */
[----:B------:R-:W-:-:S03]  /*592f0*/  IMAD.MOV.U32 R182, RZ, RZ, R183 ;  /* 0x000000ffffb67224 */ /* 0x000fc600078e00b7 */
[----:B------:R0:W-:Y:S04]  /*59300*/  STL.64 [R1+0x7d8], R28 ;  /* 0x0007d81c01007387 */ /* 0x0001e80000100a00 */
[----:B------:R-:W3:Y:S01]  /*59310*/  LDL.LU R183, [R1+0x420] ;  /* 0x0004200001b77983 */ /* 0x000ee20000300800 */
[----:B------:R-:W-:Y:S01]  /*59320*/  SHF.R.S32.HI R251, RZ, 0x1f, R205 ;  /* 0x0000001ffffb7819 */ /* 0x000fe200000114cd */
[----:B------:R-:W-:Y:S02]  /*59330*/  IMAD.MOV.U32 R203, RZ, RZ, R199 ;  /* 0x000000ffffcb7224 */ /* 0x000fe400078e00c7 */
[----:B------:R-:W-:Y:S01]  /*59340*/  IMAD.MOV.U32 R199, RZ, RZ, R193 ;  /* 0x000000ffffc77224 */ /* 0x000fe200078e00c1 */
[----:B0-----:R-:W-:Y:S01]  /*59350*/  IADD3 R28, P6, R205, R15, RZ ;  /* 0x0000000fcd1c7210 */ /* 0x001fe20007fde0ff */
[----:B------:R-:W-:-:S02]  /*59360*/  IMAD.MOV.U32 R193, RZ, RZ, R182 ;  /* 0x000000ffffc17224 */ /* 0x000fc400078e00b6 */
[----:B----4-:R-:W-:Y:S02]  /*59370*/  IMAD.MOV.U32 R182, RZ, RZ, R172 ;  /* 0x000000ffffb67224 */ /* 0x010fe400078e00ac */
        /* <DEDUP_REMOVED lines=15> */
[----:B------:R-:W-:-:S02]  /*59470*/  SHF.R.S32.HI R251, RZ, 0x1f, R208 ;  /* 0x0000001ffffb7819 */ /* 0x000fc400000114d0 */
[C---:B------:R-:W-:Y:S01]  /*59480*/  IADD3 R176, P6, R208.reuse, R15, RZ ;  /* 0x0000000fd0b07210 */ /* 0x040fe20007fde0ff */
[----:B------:R-:W-:Y:S01]  /*59490*/  IMAD.MOV.U32 R192, RZ, RZ, R189 ;  /* 0x000000ffffc07224 */ /* 0x000fe200078e00bd */
[----:B------:R0:W-:Y:S01]  /*594a0*/  STL.64 [R1+0x7b8], R28 ;  /* 0x0007b81c01007387 */ /* 0x0001e20000100a00 */
[----:B------:R-:W-:Y:S02]  /*594b0*/  IMAD.MOV.U32 R189, RZ, RZ, R177 ;  /* 0x000000ffffbd7224 */ /* 0x000fe400078e00b1 */
[C---:B------:R-:W-:Y:S02]  /*594c0*/  IMAD.X R177, R251.reuse, 0x1, R14, P6 ;  /* 0x00000001fbb17824 */ /* 0x040fe400030e060e */
[----:B------:R-:W-:Y:S01]  /*594d0*/  IMAD.MOV.U32 R204, RZ, RZ, R203 ;  /* 0x000000ffffcc7224 */ /* 0x000fe200078e00cb */
[----:B0-----:R-:W-:Y:S01]  /*594e0*/  IADD3 R28, P6, R208, R13, RZ ;  /* 0x0000000dd01c7210 */ /* 0x001fe20007fde0ff */
[----:B------:R-:W-:Y:S02]  /*594f0*/  IMAD.MOV.U32 R203, RZ, RZ, R193 ;  /* 0x000000ffffcb7224 */ /* 0x000fe400078e00c1 */
[----:B------:R-:W4:Y:S02]  /*59500*/  LDL.LU R193, [R1+0x11e8] ;  /* 0x0011e80001c17983 */ /* 0x000f240000300800 */
[----:B------:R-:W-:-:S05]  /*59510*/  IMAD.X R29, R251, 0x1, R12, P6 ;  /* 0x00000001fb1d7824 */ /* 0x000fca00030e060c */
[----:B------:R0:W-:Y:S02]  /*59520*/  STL.64 [R1+0x7a8], R28 ;  /* 0x0007a81c01007387 */ /* 0x0001e40000100a00 */
[----:B0-----:R-:W-:-:S05]  /*59530*/  IADD3 R28, P6, R208, R11, RZ ;  /* 0x0000000bd01c7210 */ /* 0x001fca0007fde0ff */
[----:B------:R-:W-:-:S05]  /*59540*/  IMAD.X R29, R251, 0x1, R9, P6 ;  /* 0x00000001fb1d7824 */ /* 0x000fca00030e0609 */
[----:B------:R0:W-:Y:S01]  /*59550*/  STL.64 [R1+0x7a0], R28 ;  /* 0x0007a01c01007387 */ /* 0x0001e20000100a00 */
[----:B------:R-:W-:Y:S01]  /*59560*/  IMAD.MOV.U32 R225, RZ, RZ, R204 ;  /* 0x000000ffffe17224 */ /* 0x000fe200078e00cc */
        /* <DEDUP_REMOVED lines=54> */
[----:B------:R-:W-:Y:S01]  /*598d0*/  IMAD.MOV.U32 R194, RZ, RZ, R188 ;  /* 0x000000ffffc27224 */ /* 0x000fe200078e00bc */
[----:B------:R-:W-:Y:S01]  /*598e0*/  SHF.R.S32.HI R251, RZ, 0x1f, R209 ;  /* 0x0000001ffffb7819 */ /* 0x000fe200000114d1 */
[----:B------:R-:W-:Y:S02]  /*598f0*/  IMAD.MOV.U32 R188, RZ, RZ, R184 ;  /* 0x000000ffffbc7224 */ /* 0x000fe400078e00b8 */
[----:B------:R-:W-:Y:S01]  /*59900*/  IMAD.MOV.U32 R206, RZ, RZ, R204 ;  /* 0x000000ffffce7224 */ /* 0x000fe200078e00cc */
[----:B------:R-:W4:Y:S01]  /*59910*/  LDL.LU R184, [R1+0x1120] ;  /* 0x0011200001b87983 */ /* 0x000f220000300800 */
[----:B------:R-:W-:Y:S01]  /*59920*/  IMAD.MOV.U32 R204, RZ, RZ, R203 ;  /* 0x000000ffffcc7224 */ /* 0x000fe200078e00cb */
[----:B0-----:R-:W-:Y:S01]  /*59930*/  IADD3 R28, P6, R209, R15, RZ ;  /* 0x0000000fd11c7210 */ /* 0x001fe20007fde0ff */
[----:B------:R-:W-:-:S02]  /*59940*/  IMAD.MOV.U32 R203, RZ, RZ, R188 ;  /* 0x000000ffffcb7224 */ /* 0x000fc400078e00bc */
[----:B--2---:R-:W-:Y:S02]  /*59950*/  IMAD.MOV.U32 R188, RZ, RZ, R174 ;  /* 0x000000ffffbc7224 */ /* 0x004fe400078e00ae */
[----:B------:R-:W-:Y:S01]  /*59960*/  IMAD.X R29, R251, 0x1, R14, P6 ;  /* 0x00000001fb1d7824 */ /* 0x000fe200030e060e */
[----:B------:R-:W-:Y:S01]  /*59970*/  IADD3 R174, P6, R209, R13, RZ ;  /* 0x0000000dd1ae7210 */ /* 0x000fe20007fde0ff */
        /* <DEDUP_REMOVED lines=16> */
[----:B------:R-:W-:Y:S01]  /*59a80*/  IADD3 R178, P6, R225, R15, RZ ;  /* 0x0000000fe1b27210 */ /* 0x000fe20007fde0ff */
[----:B------:R-:W-:Y:S02]  /*59a90*/  IMAD.MOV.U32 R202, RZ, RZ, R201 ;  /* 0x000000ffffca7224 */ /* 0x000fe400078e00c9 */
[----:B------:R-:W-:Y:S01]  /*59aa0*/  IMAD.MOV.U32 R201, RZ, RZ, R199 ;  /* 0x000000ffffc97224 */ /* 0x000fe200078e00c7 */
[----:B------:R0:W-:Y:S01]  /*59ab0*/  STL.64 [R1+0x738], R28 ;  /* 0x0007381c01007387 */ /* 0x0001e20000100a00 */
[----:B---3--:R-:W-:Y:S02]  /*59ac0*/  IMAD.MOV.U32 R199, RZ, RZ, R179 ;  /* 0x000000ffffc77224 */ /* 0x008fe400078e00b3 */
[----:B------:R-:W-:Y:S02]  /*59ad0*/  IMAD.X R179, R251, 0x1, R14, P6 ;  /* 0x00000001fbb37824 */ /* 0x000fe400030e060e */
[----:B------:R-:W-:Y:S01]  /*59ae0*/  IMAD.MOV.U32 R208, RZ, RZ, R207 ;  /* 0x000000ffffd07224 */ /* 0x000fe200078e00cf */
[----:B0-----:R-:W-:Y:S01]  /*59af0*/  IADD3 R28, P6, R225, R13, RZ ;  /* 0x0000000de11c7210 */ /* 0x001fe20007fde0ff */
[----:B------:R-:W-:-:S02]  /*59b00*/  IMAD.MOV.U32 R207, RZ, RZ, R203 ;  /* 0x000000ffffcf7224 */ /* 0x000fc400078e00cb */
[----:B------:R-:W2:Y:S02]  /*59b10*/  LDL.LU R203, [R1+0x434] ;  /* 0x0004340001cb7983 */ /* 0x000ea40000300800 */
        /* <DEDUP_REMOVED lines=34> */
[----:B------:R0:W-:Y:S04]  /*59d40*/  STL.64 [R1+0x6f8], R28 ;  /* 0x0006f81c01007387 */ /* 0x0001e80000100a00 */
[----:B------:R-:W4:Y:S01]  /*59d50*/  LDL.LU R205, [R1+0x43c] ;  /* 0x00043c0001cd7983 */ /* 0x000f220000300800 */
[----:B------:R-:W-:-:S02]  /*59d60*/  SHF.R.S32.HI R251, RZ, 0x1f, R210 ;  /* 0x0000001ffffb7819 */ /* 0x000fc400000114d2 */
        /* <DEDUP_REMOVED lines=15> */
[----:B------:R-:W-:-:S03]  /*59e60*/  IMAD.MOV.U32 R207, RZ, RZ, R204 ;  /* 0x000000ffffcf7224 */ /* 0x000fc600078e00cc */
[----:B------:R0:W-:Y:S01]  /*59e70*/  STL.64 [R1+0x6d8], R28 ;  /* 0x0006d81c01007387 */ /* 0x0001e20000100a00 */
[----:B----4-:R-:W-:Y:S02]  /*59e80*/  IMAD.MOV.U32 R204, RZ, RZ, R205 ;  /* 0x000000ffffcc7224 */ /* 0x010fe400078e00cd */
[----:B------:R-:W-:Y:S02]  /*59e90*/  IMAD.MOV.U32 R205, RZ, RZ, R198 ;  /* 0x000000ffffcd7224 */ /* 0x000fe400078e00c6 */
[----:B------:R-:W4:Y:S01]  /*59ea0*/  LDL.LU R198, [R1+0x14c4] ;  /* 0x0014c40001c67983 */ /* 0x000f220000300800 */
[----:B------:R-:W-:Y:S02]  /*59eb0*/  SHF.R.S32.HI R251, RZ, 0x1f, R212 ;  /* 0x0000001ffffb7819 */ /* 0x000fe400000114d4 */
[----:B0-----:R-:W-:Y:S01]  /*59ec0*/  IADD3 R28, P6, R212, R15, RZ ;  /* 0x0000000fd41c7210 */ /* 0x001fe20007fde0ff */
[----:B------:R-:W-:Y:S02]  /*59ed0*/  IMAD.MOV.U32 R210, RZ, RZ, R209 ;  /* 0x000000ffffd27224 */ /* 0x000fe400078e00d1 */
[----:B------:R-:W-:-:S02]  /*59ee0*/  IMAD.MOV.U32 R209, RZ, RZ, R207 ;  /* 0x000000ffffd17224 */ /* 0x000fc400078e00cf */
[----:B------:R-:W-:Y:S02]  /*59ef0*/  IMAD.X R29, R251, 0x1, R14, P6 ;  /* 0x00000001fb1d7824 */ /* 0x000fe400030e060e */
        /* <DEDUP_REMOVED lines=12> */
[----:B----4-:R-:W-:-:S02]  /*59fc0*/  IMAD.MOV.U32 R205, RZ, RZ, R198 ;  /* 0x000000ffffcd7224 */ /* 0x010fc400078e00c6 */
[----:B------:R-:W-:Y:S02]  /*59fd0*/  IMAD.MOV.U32 R198, RZ, RZ, R181 ;  /* 0x000000ffffc67224 */ /* 0x000fe400078e00b5 */
[----:B------:R-:W-:Y:S01]  /*59fe0*/  IMAD.X R181, R251, 0x1, R12, P6 ;  /* 0x00000001fbb57824 */ /* 0x000fe200030e060c */
[----:B0-----:R-:W-:-:S05]  /*59ff0*/  IADD3 R28, P6, R212, R11, RZ ;  /* 0x0000000bd41c7210 */ /* 0x001fca0007fde0ff */
[----:B------:R-:W-:-:S05]  /*5a000*/  IMAD.X R29, R251, 0x1, R9, P6 ;  /* 0x00000001fb1d7824 */ /* 0x000fca00030e0609 */
[----:B------:R0:W-:Y:S01]  /*5a010*/  STL.64 [R1+0x6c0], R28 ;  /* 0x0006c01c01007387 */ /* 0x0001e20000100a00 */
[----:B------:R-:W-:Y:S01]  /*5a020*/  IMAD.MOV.U32 R207, RZ, RZ, R198 ;  /* 0x000000ffffcf7224 */ /* 0x000fe200078e00c6 */
[----:B0-----:R-:W-:-:S05]  /*5a030*/  IADD3 R28, P6, R212, R10, RZ ;  /* 0x0000000ad41c7210 */ /* 0x001fca0007fde0ff */
[----:B------:R-:W-:-:S05]  /*5a040*/  IMAD.X R29, R251, 0x1, R8, P6 ;  /* 0x00000001fb1d7824 */ /* 0x000fca00030e0608 */
[----:B------:R0:W-:Y:S04]  /*5a050*/  STL.64 [R1+0x6b8], R28 ;  /* 0x0006b81c01007387 */ /* 0x0001e80000100a00 */
[----:B------:R-:W4:Y:S01]  /*5a060*/  LDL.LU R198, [R1+0x58] ;  /* 0x0000580001c67983 */ /* 0x000f220000300800 */
        /* <DEDUP_REMOVED lines=10> */
[----:B----4-:R-:W-:Y:S02]  /*5a110*/  IMAD.MOV.U32 R207, RZ, RZ, R198 ;  /* 0x000000ffffcf7224 */ /* 0x010fe400078e00c6 */
[----:B------:R-:W-:Y:S01]  /*5a120*/  IMAD.MOV.U32 R198, RZ, RZ, R184 ;  /* 0x000000ffffc67224 */ /* 0x000fe200078e00b8 */
[----:B------:R-:W-:-:S05]  /*5a130*/  IADD3 R184, P6, R228, R13, RZ ;  /* 0x0000000de4b87210 */ /* 0x000fca0007fde0ff */
[----:B------:R-:W-:Y:S01]  /*5a140*/  IMAD.X R185, R251, 0x1, R12, P6 ;  /* 0x00000001fbb97824 */ /* 0x000fe200030e060c */
[----:B0-----:R-:W-:-:S05]  /*5a150*/  IADD3 R28, P6, R228, R11, RZ ;  /* 0x0000000be41c7210 */ /* 0x001fca0007fde0ff */
[----:B------:R-:W-:-:S05]  /*5a160*/  IMAD.X R29, R251, 0x1, R9, P6 ;  /* 0x00000001fb1d7824 */ /* 0x000fca00030e0609 */
[----:B------:R0:W-:Y:S02]  /*5a170*/  STL.64 [R1+0x6a0], R28 ;  /* 0x0006a01c01007387 */ /* 0x0001e40000100a00 */
[----:B0-----:R-:W-:-:S05]  /*5a180*/  IADD3 R28, P6, R228, R10, RZ ;  /* 0x0000000ae41c7210 */ /* 0x001fca0007fde0ff */
[----:B------:R-:W-:Y:S01]  /*5a190*/  IMAD.X R29, R251, 0x1, R8, P6 ;  /* 0x00000001fb1d7824 */ /* 0x000fe200030e0608 */
[----:B------:R-:W-:Y:S02]  /*5a1a0*/  SHF.R.S32.HI R251, RZ, 0x1f, R229 ;  /* 0x0000001ffffb7819 */ /* 0x000fe400000114e5 */
[----:B------:R-:W-:Y:S02]  /*5a1b0*/  IADD3 R30, P6, R229, R15, RZ ;  /* 0x0000000fe51e7210 */ /* 0x000fe40007fde0ff */
[----:B------:R0:W-:Y:S03]  /*5a1c0*/  STL.64 [R1+0x698], R28 ;  /* 0x0006981c01007387 */ /* 0x0001e60000100a00 */
[----:B------:R-:W-:Y:S02]  /*5a1d0*/  IMAD.X R31, R251, 0x1, R14, P6 ;  /* 0x00000001fb1f7824 */ /* 0x000fe400030e060e */
[----:B0-----:R-:W-:-:S02]  /*5a1e0*/  IMAD.MOV.U32 R29, RZ, RZ, R252 ;  /* 0x000000ffff1d7224 */ /* 0x001fc400078e00fc */
[----:B------:R-:W-:Y:S02]  /*5a1f0*/  IMAD.MOV.U32 R252, RZ, RZ, R212 ;  /* 0x000000fffffc7224 */ /* 0x000fe400078e00d4 */
[----:B------:R-:W-:Y:S02]  /*5a200*/  IMAD.MOV.U32 R212, RZ, RZ, R213 ;  /* 0x000000ffffd47224 */ /* 0x000fe400078e00d5 */
[----:B------:R-:W-:Y:S02]  /*5a210*/  IMAD.MOV.U32 R213, RZ, RZ, R210 ;  /* 0x000000ffffd57224 */ /* 0x000fe400078e00d2 */
[----:B------:R-:W-:Y:S02]  /*5a220*/  IMAD.MOV.U32 R210, RZ, RZ, R206 ;  /* 0x000000ffffd27224 */ /* 0x000fe400078e00ce */
[----:B------:R-:W-:Y:S02]  /*5a230*/  IMAD.MOV.U32 R206, RZ, RZ, R202 ;  /* 0x000000ffffce7224 */ /* 0x000fe400078e00ca */
[----:B------:R-:W-:-:S02]  /*5a240*/  IMAD.MOV.U32 R202, RZ, RZ, R188 ;  /* 0x000000ffffca7224 */ /* 0x000fc400078e00bc */
        /* <DEDUP_REMOVED lines=11> */
[----:B------:R0:W-:Y:S02]  /*5a300*/  STL.64 [R1+0x678], R30 ;  /* 0x0006781e01007387 */ /* 0x0001e40000100a00 */
[----:B0-----:R-:W-:-:S05]  /*5a310*/  IADD3 R30, P6, R225, R15, RZ ;  /* 0x0000000fe11e7210 */ /* 0x001fca0007fde0ff */
[----:B------:R-:W-:Y:S02]  /*5a320*/  IMAD.X R31, R251, 0x1, R14, P6 ;  /* 0x00000001fb1f7824 */ /* 0x000fe400030e060e */
[----:B------:R-:W-:-:S03]  /*5a330*/  IMAD.MOV.U32 R228, RZ, RZ, R214 ;  /* 0x000000ffffe47224 */ /* 0x000fc600078e00d6 */
[----:B------:R0:W-:Y:S01]  /*5a340*/  STL.64 [R1+0x670], R30 ;  /* 0x0006701e01007387 */ /* 0x0001e20000100a00 */
[----:B------:R-:W-:Y:S02]  /*5a350*/  IMAD.MOV.U32 R214, RZ, RZ, R212 ;  /* 0x000000ffffd67224 */ /* 0x000fe400078e00d4 */
[----:B--2---:R-:W-:Y:S02]  /*5a360*/  IMAD.MOV.U32 R212, RZ, RZ, R203 ;  /* 0x000000ffffd47224 */ /* 0x004fe400078e00cb */
        /* <DEDUP_REMOVED lines=13> */
[----:B------:R-:W-:Y:S01]  /*5a440*/  IMAD.X R31, R251, 0x1, R8, P6 ;  /* 0x00000001fb1f7824 */ /* 0x000fe200030e0608 */
[----:B------:R-:W-:-:S04]  /*5a450*/  SHF.R.S32.HI R251, RZ, 0x1f, R224 ;  /* 0x0000001ffffb7819 */ /* 0x000fc800000114e0 */
[----:B------:R0:W-:Y:S01]  /*5a460*/  STL.64 [R1+0x658], R30 ;  /* 0x0006581e01007387 */ /* 0x0001e20000100a00 */
[----:B------:R-:W-:Y:S02]  /*5a470*/  IMAD.MOV.U32 R225, RZ, RZ, R214 ;  /* 0x000000ffffe17224 */ /* 0x000fe400078e00d6 */
[----:B------:R-:W-:Y:S02]  /*5a480*/  IMAD.MOV.U32 R214, RZ, RZ, R215 ;  /* 0x000000ffffd67224 */ /* 0x000fe400078e00d7 */
[----:B------:R-:W-:Y:S01]  /*5a490*/  IMAD.MOV.U32 R215, RZ, RZ, R212 ;  /* 0x000000ffffd77224 */ /* 0x000fe200078e00d4 */
[----:B0-----:R-:W-:Y:S01]  /*5a4a0*/  IADD3 R30, P6, R224, R15, RZ ;  /* 0x0000000fe01e7210 */ /* 0x001fe20007fde0ff */
[----:B------:R-:W-:-:S04]  /*5a4b0*/  IMAD.MOV.U32 R212, RZ, RZ, R192 ;  /* 0x000000ffffd47224 */ /* 0x000fc800078e00c0 */
[----:B------:R-:W-:Y:S02]  /*5a4c0*/  IMAD.X R31, R251, 0x1, R14, P6 ;  /* 0x00000001fb1f7824 */ /* 0x000fe400030e060e */
[----:B---3--:R-:W-:Y:S02]  /*5a4d0*/  IMAD.MOV.U32 R192, RZ, RZ, R248 ;  /* 0x000000ffffc07224 */ /* 0x008fe400078e00f8 */
        /* <DEDUP_REMOVED lines=11> */
[----:B------:R-:W-:Y:S01]  /*5a590*/  SHF.R.S32.HI R251, RZ, 0x1f, R29 ;  /* 0x0000001ffffb7819 */ /* 0x000fe2000001141d */
[----:B------:R-:W-:Y:S01]  /*5a5a0*/  IMAD.MOV.U32 R28, RZ, RZ, R252 ;  /* 0x000000ffff1c7224 */ /* 0x000fe200078e00fc */
[----:B------:R-:W-:Y:S01]  /*5a5b0*/  IADD3 R36, P6, R29, R15, RZ ;  /* 0x0000000f1d247210 */ /* 0x000fe20007fde0ff */
[----:B0-----:R-:W-:Y:S02]  /*5a5c0*/  IMAD.MOV.U32 R31, RZ, RZ, R225 ;  /* 0x000000ffff1f7224 */ /* 0x001fe400078e00e1 */
        /* <DEDUP_REMOVED lines=14> */
[----:B------:R-:W3:Y:S01]  /*5a6b0*/  LDL.LU R200, [R1+0x145c] ;  /* 0x00145c0001c87983 */ /* 0x000ee20000300800 */
[----:B------:R-:W-:Y:S02]  /*5a6c0*/  IMAD.MOV.U32 R208, RZ, RZ, R187 ;  /* 0x000000ffffd07224 */ /* 0x000fe400078e00bb */
[----:B------:R-:W-:Y:S01]  /*5a6d0*/  IMAD.X R187, R251, 0x1, R12, P6 ;  /* 0x00000001fbbb7824 */ /* 0x000fe200030e060c */
[----:B------:R0:W-:Y:S02]  /*5a6e0*/  STL.64 [R1+0x630], R36 ;  /* 0x0006302401007387 */ /* 0x0001e40000100a00 */
        /* <DEDUP_REMOVED lines=9> */
[----:B------:R-:W-:Y:S01]  /*5a780*/  IMAD.MOV.U32 R214, RZ, RZ, R212 ;  /* 0x000000ffffd67224 */ /* 0x000fe200078e00d4 */
        /* <DEDUP_REMOVED lines=39> */
[----:B----4-:R-:W-:Y:S02]  /*5aa00*/  IMAD.MOV.U32 R213, RZ, RZ, R209 ;  /* 0x000000ffffd57224 */ /* 0x010fe400078e00d1 */
[----:B------:R-:W-:Y:S02]  /*5aa10*/  IMAD.MOV.U32 R209, RZ, RZ, R207 ;  /* 0x000000ffffd17224 */ /* 0x000fe400078e00cf */
[----:B------:R-:W-:Y:S02]  /*5aa20*/  IMAD.MOV.U32 R207, RZ, RZ, R198 ;  /* 0x000000ffffcf7224 */ /* 0x000fe400078e00c6 */
[----:B------:R-:W4:Y:S04]  /*5aa30*/  LDL.LU R198, [R1+0x1188] ;  /* 0x0011880001c67983 */ /* 0x000f280000300800 */
        /* <DEDUP_REMOVED lines=12> */
[----:B------:R-:W-:Y:S01]  /*5ab00*/  IMAD.X R189, R251, 0x1, R8, P6 ;  /* 0x00000001fbbd7824 */ /* 0x000fe200030e0608 */
[----:B------:R-:W-:Y:S01]  /*5ab10*/  SHF.R.S32.HI R251, RZ, 0x1f, R31 ;  /* 0x0000001ffffb7819 */ /* 0x000fe2000001141f */
[----:B------:R-:W-:Y:S02]  /*5ab20*/  IMAD.MOV.U32 R224, RZ, RZ, R212 ;  /* 0x000000ffffe07224 */ /* 0x000fe400078e00d4 */
[----:B------:R-:W-:Y:S01]  /*5ab30*/  IMAD.MOV.U32 R212, RZ, RZ, R213 ;  /* 0x000000ffffd47224 */ /* 0x000fe200078e00d5 */
[----:B0-----:R-:W-:Y:S01]  /*5ab40*/  IADD3 R38, P6, R31, R15, RZ ;  /* 0x0000000f1f267210 */ /* 0x001fe20007fde0ff */
[----:B------:R-:W-:Y:S02]  /*5ab50*/  IMAD.MOV.U32 R213, RZ, RZ, R206 ;  /* 0x000000ffffd57224 */ /* 0x000fe400078e00ce */
[----:B------:R-:W3:Y:S02]  /*5ab60*/  LDL.LU R206, [R1+0x13f0] ;  /* 0x0013f00001ce7983 */ /* 0x000ee40000300800 */
[----:B------:R-:W-:-:S05]  /*5ab70*/  IMAD.X R39, R251, 0x1, R14, P6 ;  /* 0x00000001fb277824 */ /* 0x000fca00030e060e */
[----:B------:R0:W-:Y:S02]  /*5ab80*/  STL.64 [R1+0x5d0], R38 ;  /* 0x0005d02601007387 */ /* 0x0001e40000100a00 */
[----:B0-----:R-:W-:-:S05]  /*5ab90*/  IADD3 R38, P6, R31, R13, RZ ;  /* 0x0000000d1f267210 */ /* 0x001fca0007fde0ff */
[----:B------:R-:W-:-:S05]  /*5aba0*/  IMAD.X R39, R251, 0x1, R12, P6 ;  /* 0x00000001fb277824 */ /* 0x000fca00030e060c */
[----:B------:R0:W-:Y:S02]  /*5abb0*/  STL.64 [R1+0x5c8], R38 ;  /* 0x0005c82601007387 */ /* 0x0001e40000100a00 */
[----:B0-----:R-:W-:-:S05]  /*5abc0*/  IADD3 R38, P6, R31, R11, RZ ;  /* 0x0000000b1f267210 */ /* 0x001fca0007fde0ff */
[----:B------:R-:W-:Y:S01]  /*5abd0*/  IMAD.X R39, R251, 0x1, R9, P6 ;  /* 0x00000001fb277824 */ /* 0x000fe200030e0609 */
[----:B------:R-:W-:-:S05]  /*5abe0*/  IADD3 R30, P6, R31, R10, RZ ;  /* 0x0000000a1f1e7210 */ /* 0x000fca0007fde0ff */
[----:B------:R-:W-:Y:S01]  /*5abf0*/  IMAD.X R31, R251, 0x1, R8, P6 ;  /* 0x00000001fb1f7824 */ /* 0x000fe200030e0608 */
[----:B------:R-:W-:Y:S01]  /*5ac00*/  STL.64 [R1+0x5c0], R38 ;  /* 0x0005c02601007387 */ /* 0x000fe20000100a00 */
[----:B------:R-:W-:-:S03]  /*5ac10*/  SHF.R.S32.HI R251, RZ, 0x1f, R249 ;  /* 0x0000001ffffb7819 */ /* 0x000fc600000114f9 */
[----:B------:R0:W-:Y:S01]  /*5ac20*/  STL.64 [R1+0x5b8], R30 ;  /* 0x0005b81e01007387 */ /* 0x0001e20000100a00 */
[----:B------:R-:W-:Y:S02]  /*5ac30*/  IMAD.MOV.U32 R252, RZ, RZ, R224 ;  /* 0x000000fffffc7224 */ /* 0x000fe400078e00e0 */
        /* <DEDUP_REMOVED lines=8> */
[----:B------:R-:W-:Y:S02]  /*5acc0*/  IMAD.X R31, R251, 0x1, R12, P6 ;  /* 0x00000001fb1f7824 */ /* 0x000fe400030e060c */
[----:B------:R-:W-:-:S03]  /*5acd0*/  IMAD.MOV.U32 R228, RZ, RZ, R224 ;  /* 0x000000ffffe47224 */ /* 0x000fc600078e00e0 */
[----:B------:R0:W-:Y:S01]  /*5ace0*/  STL.64 [R1+0x5a8], R30 ;  /* 0x0005a81e01007387 */ /* 0x0001e20000100a00 */
[----:B--2---:R-:W-:Y:S02]  /*5acf0*/  IMAD.MOV.U32 R224, RZ, RZ, R248 ;  /* 0x000000ffffe07224 */ /* 0x004fe400078e00f8 */
[----:B------:R-:W-:Y:S02]  /*5ad00*/  IMAD.MOV.U32 R38, RZ, RZ, R230 ;  /* 0x000000ffff267224 */ /* 0x000fe400078e00e6 */
        /* <DEDUP_REMOVED lines=9> */
[----:B------:R-:W2:Y:S01]  /*5ada0*/  LDL.LU R224, [R1+0x458] ;  /* 0x0004580001e07983 */ /* 0x000ea20000300800 */
[----:B------:R-:W-:Y:S01]  /*5adb0*/  IADD3 R192, P6, R249, R11, RZ ;  /* 0x0000000bf9c07210 */ /* 0x000fe20007fde0ff */
[----:B------:R-:W-:-:S04]  /*5adc0*/  IMAD.MOV.U32 R252, RZ, RZ, R193 ;  /* 0x000000fffffc7224 */ /* 0x000fc800078e00c1 */
[----:B------:R-:W-:Y:S01]  /*5add0*/  IMAD.X R193, R251, 0x1, R9, P6 ;  /* 0x00000001fbc17824 */ /* 0x000fe200030e0609 */
[----:B------:R-:W-:-:S05]  /*5ade0*/  IADD3 R248, P6, R249, R10, RZ ;  /* 0x0000000af9f87210 */ /* 0x000fca0007fde0ff */
[----:B------:R-:W-:Y:S01]  /*5adf0*/  IMAD.X R249, R251, 0x1, R8, P6 ;  /* 0x00000001fbf97824 */ /* 0x000fe200030e0608 */
[----:B------:R-:W-:Y:S02]  /*5ae00*/  SHF.R.S32.HI R251, RZ, 0x1f, R37 ;  /* 0x0000001ffffb7819 */ /* 0x000fe40000011425 */
[----:B------:R-:W-:-:S05]  /*5ae10*/  IADD3 R42, P6, R37, R15, RZ ;  /* 0x0000000f252a7210 */ /* 0x000fca0007fde0ff */
        /* <DEDUP_REMOVED lines=22> */
[----:B------:R-:W-:-:S04]  /*5af80*/  IMAD.MOV.U32 R231, RZ, RZ, R228 ;  /* 0x000000ffffe77224 */ /* 0x000fc800078e00e4 */
[----:B------:R-:W-:Y:S02]  /*5af90*/  IMAD.X R37, R251, 0x1, R8, P6 ;  /* 0x00000001fb257824 */ /* 0x000fe400030e0608 */
[----:B------:R-:W-:-:S03]  /*5afa0*/  IMAD.MOV.U32 R228, RZ, RZ, R229 ;  /* 0x000000ffffe47224 */ /* 0x000fc600078e00e5 */
[----:B------:R0:W-:Y:S01]  /*5afb0*/  STL.64 [R1+0x558], R36 ;  /* 0x0005582401007387 */ /* 0x0001e20000100a00 */
[----:B--2---:R-:W-:Y:S02]  /*5afc0*/  IMAD.MOV.U32 R229, RZ, RZ, R224 ;  /* 0x000000ffffe57224 */ /* 0x004fe400078e00e0 */
[----:B------:R-:W-:Y:S02]  /*5afd0*/  IMAD.MOV.U32 R224, RZ, RZ, R225 ;  /* 0x000000ffffe07224 */ /* 0x000fe400078e00e1 */
[----:B------:R-:W2:Y:S01]  /*5afe0*/  LDL.LU R225, [R1+0x10d0] ;  /* 0x0010d00001e17983 */ /* 0x000ea20000300800 */
        /* <DEDUP_REMOVED lines=11> */
[----:B0-----:R-:W-:Y:S02]  /*5b0a0*/  IMAD.MOV.U32 R36, RZ, RZ, R230 ;  /* 0x000000ffff247224 */ /* 0x001fe400078e00e6 */
[----:B------:R-:W-:Y:S02]  /*5b0b0*/  IMAD.MOV.U32 R230, RZ, RZ, R229 ;  /* 0x000000ffffe67224 */ /* 0x000fe400078e00e5 */
[----:B------:R-:W-:Y:S01]  /*5b0c0*/  IMAD.MOV.U32 R229, RZ, RZ, R194 ;  /* 0x000000ffffe57224 */ /* 0x000fe200078e00c2 */
[----:B------:R-:W-:Y:S01]  /*5b0d0*/  IADD3 R194, P6, R41, R11, RZ ;  /* 0x0000000b29c27210 */ /* 0x000fe20007fde0ff */
[----:B------:R-:W-:Y:S02]  /*5b0e0*/  IMAD.MOV.U32 R37, RZ, RZ, R231 ;  /* 0x000000ffff257224 */ /* 0x000fe400078e00e7 */
[----:B------:R-:W-:-:S02]  /*5b0f0*/  IMAD.MOV.U32 R231, RZ, RZ, R224 ;  /* 0x000000ffffe77224 */ /* 0x000fc400078e00e0 */
[----:B--2---:R-:W-:Y:S02]  /*5b100*/  IMAD.MOV.U32 R224, RZ, RZ, R225 ;  /* 0x000000ffffe07224 */ /* 0x004fe400078e00e1 */
[----:B------:R-:W-:Y:S02]  /*5b110*/  IMAD.MOV.U32 R225, RZ, RZ, R195 ;  /* 0x000000ffffe17224 */ /* 0x000fe400078e00c3 */
[----:B------:R-:W-:Y:S01]  /*5b120*/  IMAD.X R195, R251, 0x1, R9, P6 ;  /* 0x00000001fbc37824 */ /* 0x000fe200030e0609 */
[----:B------:R-:W-:-:S05]  /*5b130*/  IADD3 R42, P6, R41, R10, RZ ;  /* 0x0000000a292a7210 */ /* 0x000fca0007fde0ff */
        /* <DEDUP_REMOVED lines=11> */
[----:B----4-:R-:W-:Y:S02]  /*5b1f0*/  IMAD.MOV.U32 R212, RZ, RZ, R198 ;  /* 0x000000ffffd47224 */ /* 0x010fe400078e00c6 */
        /* <DEDUP_REMOVED lines=67> */
[----:B0-----:R-:W-:Y:S02]  /*5b630*/  IMAD.MOV.U32 R39, RZ, RZ, R40 ;  /* 0x000000ffff277224 */ /* 0x001fe400078e0028 */
[----:B------:R-:W-:Y:S02]  /*5b640*/  IMAD.MOV.U32 R40, RZ, RZ, R41 ;  /* 0x000000ffff287224 */ /* 0x000fe400078e0029 */
[----:B------:R-:W-:Y:S02]  /*5b650*/  IMAD.MOV.U32 R41, RZ, RZ, R36 ;  /* 0x000000ffff297224 */ /* 0x000fe400078e0024 */
[----:B------:R-:W-:Y:S02]  /*5b660*/  IMAD.MOV.U32 R36, RZ, RZ, R37 ;  /* 0x000000ffff247224 */ /* 0x000fe400078e0025 */
[----:B------:R-:W-:-:S02]  /*5b670*/  IMAD.MOV.U32 R37, RZ, RZ, R228 ;  /* 0x000000ffff257224 */ /* 0x000fc400078e00e4 */
[----:B------:R-:W-:Y:S02]  /*5b680*/  IMAD.MOV.U32 R228, RZ, RZ, R208 ;  /* 0x000000ffffe47224 */ /* 0x000fe400078e00d0 */
[----:B---3--:R-:W-:Y:S01]  /*5b690*/  IMAD.MOV.U32 R208, RZ, RZ, R200 ;  /* 0x000000ffffd07224 */ /* 0x008fe200078e00c8 */
[----:B------:R-:W-:-:S05]  /*5b6a0*/  IADD3 R200, P6, R201, R10, RZ ;  /* 0x0000000ac9c87210 */ /* 0x000fca0007fde0ff */
[----:B------:R-:W-:Y:S01]  /*5b6b0*/  IMAD.X R201, R251, 0x1, R8, P6 ;  /* 0x00000001fbc97824 */ /* 0x000fe200030e0608 */
[----:B------:R-:W-:Y:S02]  /*5b6c0*/  SHF.R.S32.HI R251, RZ, 0x1f, R56 ;  /* 0x0000001ffffb7819 */ /* 0x000fe40000011438 */
[----:B------:R-:W-:Y:S01]  /*5b6d0*/  IADD3 R58, P6, R56, R15, RZ ;  /* 0x0000000f383a7210 */ /* 0x000fe20007fde0ff */
[----:B------:R-:W-:Y:S02]  /*5b6e0*/  IMAD.MOV.U32 R42, RZ, RZ, R39 ;  /* 0x000000ffff2a7224 */ /* 0x000fe400078e0027 */
[----:B------:R-:W-:Y:S02]  /*5b6f0*/  IMAD.MOV.U32 R38, RZ, RZ, R40 ;  /* 0x000000ffff267224 */ /* 0x000fe400078e0028 */
[----:B------:R-:W-:Y:S02]  /*5b700*/  IMAD.X R59, R251, 0x1, R14, P6 ;  /* 0x00000001fb3b7824 */ /* 0x000fe400030e060e */
[----:B------:R-:W-:-:S02]  /*5b710*/  IMAD.MOV.U32 R39, RZ, RZ, R41 ;  /* 0x000000ffff277224 */ /* 0x000fc400078e0029 */
[----:B------:R-:W-:Y:S02]  /*5b720*/  IMAD.MOV.U32 R40, RZ, RZ, R36 ;  /* 0x000000ffff287224 */ /* 0x000fe400078e0024 */
[----:B------:R-:W-:Y:S02]  /*5b730*/  IMAD.MOV.U32 R41, RZ, RZ, R37 ;  /* 0x000000ffff297224 */ /* 0x000fe400078e0025 */
[----:B------:R-:W-:Y:S02]  /*5b740*/  IMAD.MOV.U32 R36, RZ, RZ, R230 ;  /* 0x000000ffff247224 */ /* 0x000fe400078e00e6 */
[----:B------:R-:W-:Y:S02]  /*5b750*/  IMAD.MOV.U32 R37, RZ, RZ, R231 ;  /* 0x000000ffff257224 */ /* 0x000fe400078e00e7 */
[----:B------:R-:W3:Y:S04]  /*5b760*/  LDL.LU.64 R230, [R1+0x20a8] ;  /* 0x0020a80001e67983 */ /* 0x000ee80000300a00 */
        /* <DEDUP_REMOVED lines=19> */
[----:B------:R-:W3:Y:S04]  /*5b8a0*/  LDL.LU R224, [R1+0x1394] ;  /* 0x0013940001e07983 */ /* 0x000ee80000300800 */
[----:B------:R0:W-:Y:S02]  /*5b8b0*/  STL.64 [R1+0x490], R60 ;  /* 0x0004903c01007387 */ /* 0x0001e40000100a00 */
[----:B0-----:R-:W-:-:S05]  /*5b8c0*/  IADD3 R60, P6, R57, R13, RZ ;  /* 0x0000000d393c7210 */ /* 0x001fca0007fde0ff */
[----:B------:R-:W-:-:S05]  /*5b8d0*/  IMAD.X R61, R251, 0x1, R12, P6 ;  /* 0x00000001fb3d7824 */ /* 0x000fca00030e060c */
[----:B------:R0:W-:Y:S02]  /*5b8e0*/  STL.64 [R1+0x488], R60 ;  /* 0x0004883c01007387 */ /* 0x0001e40000100a00 */
[----:B0-----:R-:W-:-:S05]  /*5b8f0*/  IADD3 R60, P6, R57, R11, RZ ;  /* 0x0000000b393c7210 */ /* 0x001fca0007fde0ff */
[----:B------:R-:W-:Y:S01]  /*5b900*/  IMAD.X R61, R251, 0x1, R9, P6 ;  /* 0x00000001fb3d7824 */ /* 0x000fe200030e0609 */
[----:B------:R-:W-:-:S04]  /*5b910*/  IADD3 R56, P6, R57, R10, RZ ;  /* 0x0000000a39387210 */ /* 0x000fc80007fde0ff */
[----:B------:R0:W-:Y:S01]  /*5b920*/  STL.64 [R1+0x480], R60 ;  /* 0x0004803c01007387 */ /* 0x0001e20000100a00 */
[----:B------:R-:W-:-:S05]  /*5b930*/  IMAD.X R57, R251, 0x1, R8, P6 ;  /* 0x00000001fb397824 */ /* 0x000fca00030e0608 */
[----:B------:R1:W-:Y:S01]  /*5b940*/  STL.64 [R1+0x478], R56 ;  /* 0x0004783801007387 */ /* 0x0003e20000100a00 */
[----:B0-----:R-:W-:Y:S02]  /*5b950*/  IMAD.MOV.U32 R61, RZ, RZ, R38 ;  /* 0x000000ffff3d7224 */ /* 0x001fe400078e0026 */
[----:B------:R-:W-:Y:S02]  /*5b960*/  IMAD.MOV.U32 R38, RZ, RZ, R39 ;  /* 0x000000ffff267224 */ /* 0x000fe400078e0027 */
[----:B------:R-:W-:Y:S02]  /*5b970*/  IMAD.MOV.U32 R39, RZ, RZ, R40 ;  /* 0x000000ffff277224 */ /* 0x000fe400078e0028 */
[----:B------:R-:W-:Y:S02]  /*5b980*/  IMAD.MOV.U32 R40, RZ, RZ, R41 ;  /* 0x000000ffff287224 */ /* 0x000fe400078e0029 */
[----:B------:R-:W-:Y:S02]  /*5b990*/  IMAD.MOV.U32 R41, RZ, RZ, R228 ;  /* 0x000000ffff297224 */ /* 0x000fe400078e00e4 */
[----:B------:R-:W-:-:S02]  /*5b9a0*/  IMAD.MOV.U32 R228, RZ, RZ, R229 ;  /* 0x000000ffffe47224 */ /* 0x000fc400078e00e5 */
[----:B------:R-:W-:Y:S02]  /*5b9b0*/  IMAD.MOV.U32 R229, RZ, RZ, R212 ;  /* 0x000000ffffe57224 */ /* 0x000fe400078e00d4 */
[----:B------:R-:W2:Y:S01]  /*5b9c0*/  LDL.LU R212, [R1+0x10d4] ;  /* 0x0010d40001d47983 */ /* 0x000ea20000300800 */
[----:B------:R-:W-:Y:S02]  /*5b9d0*/  SHF.R.S32.HI R251, RZ, 0x1f, R43 ;  /* 0x0000001ffffb7819 */ /* 0x000fe4000001142b */
[----:B-1----:R-:W-:-:S05]  /*5b9e0*/  IADD3 R56, P6, R43, R15, RZ ;  /* 0x0000000f2b387210 */ /* 0x002fca0007fde0ff */
        /* <DEDUP_REMOVED lines=12> */
[----:B------:R0:W-:Y:S01]  /*5bab0*/  STL.64 [R1+0x458], R56 ;  /* 0x0004583801007387 */ /* 0x0001e20000100a00 */
[----:B------:R-:W-:Y:S02]  /*5bac0*/  IMAD.MOV.U32 R43, RZ, RZ, R39 ;  /* 0x000000ffff2b7224 */ /* 0x000fe400078e0027 */
[----:B------:R-:W-:Y:S02]  /*5bad0*/  IMAD.X R63, R251, 0x1, R14, P6 ;  /* 0x00000001fb3f7824 */ /* 0x000fe400030e060e */
[----:B------:R-:W-:-:S02]  /*5bae0*/  IMAD.MOV.U32 R39, RZ, RZ, R41 ;  /* 0x000000ffff277224 */ /* 0x000fc400078e0029 */
[----:B0-----:R-:W-:Y:S02]  /*5baf0*/  IMAD.MOV.U32 R57, RZ, RZ, R38 ;  /* 0x000000ffff397224 */ /* 0x001fe400078e0026 */
[----:B------:R-:W-:Y:S02]  /*5bb00*/  IMAD.MOV.U32 R38, RZ, RZ, R40 ;  /* 0x000000ffff267224 */ /* 0x000fe400078e0028 */
[----:B------:R-:W-:Y:S02]  /*5bb10*/  IMAD.MOV.U32 R40, RZ, RZ, R228 ;  /* 0x000000ffff287224 */ /* 0x000fe400078e00e4 */
[----:B------:R-:W-:Y:S02]  /*5bb20*/  IMAD.MOV.U32 R228, RZ, RZ, R218 ;  /* 0x000000ffffe47224 */ /* 0x000fe400078e00da */
[----:B------:R-:W-:Y:S02]  /*5bb30*/  IMAD.MOV.U32 R41, RZ, RZ, R229 ;  /* 0x000000ffff297224 */ /* 0x000fe400078e00e5 */
[----:B------:R-:W-:-:S02]  /*5bb40*/  IMAD.MOV.U32 R229, RZ, RZ, R219 ;  /* 0x000000ffffe57224 */ /* 0x000fc400078e00db */
[----:B----4-:R-:W-:Y:S01]  /*5bb50*/  IMAD.MOV.U32 R219, RZ, RZ, R213 ;  /* 0x000000ffffdb7224 */ /* 0x010fe200078e00d5 */
[----:B------:R0:W-:Y:S01]  /*5bb60*/  STL.64 [R1+0x450], R62 ;  /* 0x0004503e01007387 */ /* 0x0001e20000100a00 */
[----:B------:R-:W-:Y:S02]  /*5bb70*/  IMAD.MOV.U32 R213, RZ, RZ, R199 ;  /* 0x000000ffffd57224 */ /* 0x000fe400078e00c7 */
[----:B------:R-:W-:Y:S02]  /*5bb80*/  IMAD.MOV.U32 R60, RZ, RZ, R43 ;  /* 0x000000ffff3c7224 */ /* 0x000fe400078e002b */
[----:B------:R-:W-:Y:S02]  /*5bb90*/  IMAD.MOV.U32 R43, RZ, RZ, R38 ;  /* 0x000000ffff2b7224 */ /* 0x000fe400078e0026 */
[----:B------:R-:W-:Y:S02]  /*5bba0*/  IMAD.MOV.U32 R38, RZ, RZ, R39 ;  /* 0x000000ffff267224 */ /* 0x000fe400078e0027 */
[----:B------:R-:W-:-:S02]  /*5bbb0*/  IMAD.MOV.U32 R39, RZ, RZ, R40 ;  /* 0x000000ffff277224 */ /* 0x000fc400078e0028 */
[----:B------:R-:W-:Y:S02]  /*5bbc0*/  IMAD.MOV.U32 R40, RZ, RZ, R41 ;  /* 0x000000ffff287224 */ /* 0x000fe400078e0029 */
[----:B--2---:R-:W-:Y:S02]  /*5bbd0*/  IMAD.MOV.U32 R218, RZ, RZ, R212 ;  /* 0x000000ffffda7224 */ /* 0x004fe400078e00d4 */
[----:B------:R-:W-:Y:S01]  /*5bbe0*/  IMAD.MOV.U32 R212, RZ, RZ, R198 ;  /* 0x000000ffffd47224 */ /* 0x000fe200078e00c6 */
[----:B------:R-:W-:-:S05]  /*5bbf0*/  IADD3 R198, P6, R42, R13, RZ ;  /* 0x0000000d2ac67210 */ /* 0x000fca0007fde0ff */
[C---:B------:R-:W-:Y:S01]  /*5bc00*/  IMAD.X R199, R251.reuse, 0x1, R12, P6 ;  /* 0x00000001fbc77824 */ /* 0x040fe200030e060c */
[----:B0-----:R-:W-:Y:S01]  /*5bc10*/  IADD3 R62, P6, R42, R11, RZ ;  /* 0x0000000b2a3e7210 */ /* 0x001fe20007fde0ff */
[----:B------:R-:W-:Y:S02]  /*5bc20*/  IMAD.MOV.U32 R41, RZ, RZ, R218 ;  /* 0x000000ffff297224 */ /* 0x000fe400078e00da */
[----:B------:R-:W-:Y:S02]  /*5bc30*/  IMAD.MOV.U32 R218, RZ, RZ, R219 ;  /* 0x000000ffffda7224 */ /* 0x000fe400078e00db */
[----:B------:R-:W-:Y:S02]  /*5bc40*/  IMAD.X R63, R251, 0x1, R9, P6 ;  /* 0x00000001fb3f7824 */ /* 0x000fe400030e0609 */
[----:B------:R-:W-:Y:S02]  /*5bc50*/  IMAD.MOV.U32 R219, RZ, RZ, R212 ;  /* 0x000000ffffdb7224 */ /* 0x000fe400078e00d4 */
[----:B------:R-:W-:Y:S01]  /*5bc60*/  IMAD.MOV.U32 R212, RZ, RZ, R213 ;  /* 0x000000ffffd47224 */ /* 0x000fe200078e00d5 */
[----:B------:R0:W-:Y:S01]  /*5bc70*/  STL.64 [R1+0x440], R62 ;  /* 0x0004403e01007387 */ /* 0x0001e20000100a00 */
[----:B------:R-:W-:-:S02]  /*5bc80*/  IMAD.MOV.U32 R213, RZ, RZ, R202 ;  /* 0x000000ffffd57224 */ /* 0x000fc400078e00ca */
[----:B------:R-:W-:Y:S02]  /*5bc90*/  IMAD.MOV.U32 R202, RZ, RZ, R203 ;  /* 0x000000ffffca7224 */ /* 0x000fe400078e00cb */
[----:B------:R-:W2:Y:S01]  /*5bca0*/  LDL.LU R203, [R1+0x1328] ;  /* 0x0013280001cb7983 */ /* 0x000ea20000300800 */
[----:B------:R-:W-:Y:S02]  /*5bcb0*/  IMAD.MOV.U32 R56, RZ, RZ, R43 ;  /* 0x000000ffff387224 */ /* 0x000fe400078e002b */
[----:B------:R-:W-:Y:S02]  /*5bcc0*/  IMAD.MOV.U32 R43, RZ, RZ, R39 ;  /* 0x000000ffff2b7224 */ /* 0x000fe400078e0027 */
[----:B------:R-:W-:Y:S01]  /*5bcd0*/  IMAD.MOV.U32 R39, RZ, RZ, R29 ;  /* 0x000000ffff277224 */ /* 0x000fe200078e001d */
[----:B0-----:R-:W-:Y:S01]  /*5bce0*/  IADD3 R62, P6, R42, R10, RZ ;  /* 0x0000000a2a3e7210 */ /* 0x001fe20007fde0ff */
[----:B------:R-:W-:Y:S02]  /*5bcf0*/  IMAD.MOV.U32 R29, RZ, RZ, R219 ;  /* 0x000000ffff1d7224 */ /* 0x000fe400078e00db */
[----:B------:R-:W-:-:S02]  /*5bd00*/  IMAD.MOV.U32 R219, RZ, RZ, R213 ;  /* 0x000000ffffdb7224 */ /* 0x000fc400078e00d5 */
[----:B------:R-:W-:Y:S01]  /*5bd10*/  IMAD.X R63, R251, 0x1, R8, P6 ;  /* 0x00000001fb3f7824 */ /* 0x000fe200030e0608 */
[----:B------:R-:W-:Y:S01]  /*5bd20*/  SHF.R.S32.HI R251, RZ, 0x1f, R59 ;  /* 0x0000001ffffb7819 */ /* 0x000fe2000001143b */
[----:B------:R-:W-:Y:S01]  /*5bd30*/  IMAD.MOV.U32 R213, RZ, RZ, R202 ;  /* 0x000000ffffd57224 */ /* 0x000fe200078e00ca */
[----:B------:R-:W-:Y:S01]  /*5bd40*/  IADD3 R202, P6, R59, R15, RZ ;  /* 0x0000000f3bca7210 */ /* 0x000fe20007fde0ff */
[----:B------:R-:W-:Y:S02]  /*5bd50*/  IMAD.MOV.U32 R42, RZ, RZ, R38 ;  /* 0x000000ffff2a7224 */ /* 0x000fe400078e0026 */
[----:B------:R-:W-:Y:S02]  /*5bd60*/  IMAD.MOV.U32 R38, RZ, RZ, R28 ;  /* 0x000000ffff267224 */ /* 0x000fe400078e001c */
[----:B------:R-:W-:Y:S02]  /*5bd70*/  IMAD.MOV.U32 R28, RZ, RZ, R218 ;  /* 0x000000ffff1c7224 */ /* 0x000fe400078e00da */
[----:B------:R-:W-:Y:S01]  /*5bd80*/  IMAD.MOV.U32 R218, RZ, RZ, R212 ;  /* 0x000000ffffda7224 */ /* 0x000fe200078e00d4 */
[----:B------:R0:W-:Y:S01]  /*5bd90*/  STL.64 [R1+0x438], R62 ;  /* 0x0004383e01007387 */ /* 0x0001e20000100a00 */
[----:B--2---:R-:W-:-:S02]  /*5bda0*/  IMAD.MOV.U32 R212, RZ, RZ, R203 ;  /* 0x000000ffffd47224 */ /* 0x004fc400078e00cb */
[----:B------:R-:W-:Y:S01]  /*5bdb0*/  IMAD.X R203, R251, 0x1, R14, P6 ;  /* 0x00000001fbcb7824 */ /* 0x000fe200030e060e */
        /* <DEDUP_REMOVED lines=15> */
[----:B------:R-:W-:Y:S01]  /*5beb0*/  IMAD.X R63, R251, 0x1, R8, P6 ;  /* 0x00000001fb3f7824 */ /* 0x000fe200030e0608 */
[----:B------:R-:W-:-:S04]  /*5bec0*/  SHF.R.S32.HI R251, RZ, 0x1f, R61 ;  /* 0x0000001ffffb7819 */ /* 0x000fc8000001143d */
        /* <DEDUP_REMOVED lines=42> */
[----:B------:R-:W-:Y:S01]  /*5c170*/  IMAD.MOV.U32 R252, RZ, RZ, R204 ;  /* 0x000000fffffc7224 */ /* 0x000fe200078e00cc */
[----:B------:R-:W-:-:S05]  /*5c180*/  IADD3 R204, P6, R60, R13, RZ ;  /* 0x0000000d3ccc7210 */ /* 0x000fca0007fde0ff */
[----:B------:R-:W-:Y:S01]  /*5c190*/  IMAD.X R205, R251, 0x1, R12, P6 ;  /* 0x00000001fbcd7824 */ /* 0x000fe200030e060c */
[----:B------:R-:W-:-:S05]  /*5c1a0*/  IADD3 R62, P6, R60, R11, RZ ;  /* 0x0000000b3c3e7210 */ /* 0x000fca0007fde0ff */
        /* <DEDUP_REMOVED lines=61> */
[----:B---3--:R-:W-:Y:S02]  /*5c580*/  IMAD.MOV.U32 R41, RZ, RZ, R224 ;  /* 0x000000ffff297224 */ /* 0x008fe400078e00e0 */
[----:B------:R-:W-:Y:S01]  /*5c590*/  IMAD.MOV.U32 R224, RZ, RZ, R210 ;  /* 0x000000ffffe07224 */ /* 0x000fe200078e00d2 */
[----:B0-----:R-:W-:Y:S01]  /*5c5a0*/  IADD3 R60, P6, R207, R11, RZ ;  /* 0x0000000bcf3c7210 */ /* 0x001fe20007fde0ff */
[----:B------:R-:W-:-:S04]  /*5c5b0*/  IMAD.MOV.U32 R210, RZ, RZ, R206 ;  /* 0x000000ffffd27224 */ /* 0x000fc800078e00ce */
[----:B------:R-:W-:Y:S01]  /*5c5c0*/  IMAD.X R61, R251, 0x1, R9, P6 ;  /* 0x00000001fb3d7824 */ /* 0x000fe200030e0609 */
[----:B------:R-:W-:-:S04]  /*5c5d0*/  IADD3 R206, P6, R207, R10, RZ ;  /* 0x0000000acfce7210 */ /* 0x000fc80007fde0ff */
[----:B------:R0:W-:Y:S01]  /*5c5e0*/  STL.64 [R1+0x340], R60 ;  /* 0x0003403c01007387 */ /* 0x0001e20000100a00 */
[----:B------:R-:W-:Y:S01]  /*5c5f0*/  IMAD.X R207, R251, 0x1, R8, P6 ;  /* 0x00000001fbcf7824 */ /* 0x000fe200030e0608 */
[----:B------:R-:W-:Y:S02]  /*5c600*/  SHF.R.S32.HI R251, RZ, 0x1f, R58 ;  /* 0x0000001ffffb7819 */ /* 0x000fe4000001143a */
[----:B0-----:R-:W-:-:S05]  /*5c610*/  IADD3 R60, P6, R58, R15, RZ ;  /* 0x0000000f3a3c7210 */ /* 0x001fca0007fde0ff */
[----:B------:R-:W-:-:S05]  /*5c620*/  IMAD.X R61, R251, 0x1, R14, P6 ;  /* 0x00000001fb3d7824 */ /* 0x000fca00030e060e */
[----:B------:R0:W-:Y:S02]  /*5c630*/  STL.64 [R1+0x330], R60 ;  /* 0x0003303c01007387 */ /* 0x0001e40000100a00 */
[----:B0-----:R-:W-:Y:S02]  /*5c640*/  IMAD.MOV.U32 R61, RZ, RZ, R42 ;  /* 0x000000ffff3d7224 */ /* 0x001fe400078e002a */
[----:B------:R-:W-:Y:S01]  /*5c650*/  IMAD.MOV.U32 R42, RZ, RZ, R210 ;  /* 0x000000ffff2a7224 */ /* 0x000fe200078e00d2 */
[----:B------:R-:W-:Y:S01]  /*5c660*/  IADD3 R210, P6, R58, R13, RZ ;  /* 0x0000000d3ad27210 */ /* 0x000fe20007fde0ff */
[----:B------:R-:W-:Y:S02]  /*5c670*/  IMAD.MOV.U32 R60, RZ, RZ, R56 ;  /* 0x000000ffff3c7224 */ /* 0x000fe400078e0038 */
[----:B------:R-:W-:Y:S02]  /*5c680*/  IMAD.MOV.U32 R56, RZ, RZ, R57 ;  /* 0x000000ffff387224 */ /* 0x000fe400078e0039 */
[----:B------:R-:W-:-:S02]  /*5c690*/  IMAD.MOV.U32 R57, RZ, RZ, R224 ;  /* 0x000000ffff397224 */ /* 0x000fc400078e00e0 */
[----:B------:R-:W-:Y:S02]  /*5c6a0*/  IMAD.MOV.U32 R224, RZ, RZ, R211 ;  /* 0x000000ffffe07224 */ /* 0x000fe400078e00d3 */
[----:B------:R-:W-:Y:S01]  /*5c6b0*/  IMAD.X R211, R251, 0x1, R12, P6 ;  /* 0x00000001fbd37824 */ /* 0x000fe200030e060c */
[----:B------:R-:W-:-:S05]  /*5c6c0*/  IADD3 R62, P6, R58, R11, RZ ;  /* 0x0000000b3a3e7210 */ /* 0x000fca0007fde0ff */
        /* <DEDUP_REMOVED lines=20> */
[----:B------:R-:W-:Y:S01]  /*5c810*/  IMAD.X R59, R251, 0x1, R14, P6 ;  /* 0x00000001fb3b7824 */ /* 0x000fe200030e060e */
[----:B------:R-:W-:-:S05]  /*5c820*/  IADD3 R62, P6, R213, R13, RZ ;  /* 0x0000000dd53e7210 */ /* 0x000fca0007fde0ff */
[----:B------:R-:W-:Y:S01]  /*5c830*/  IMAD.X R63, R251, 0x1, R12, P6 ;  /* 0x00000001fb3f7824 */ /* 0x000fe200030e060c */
[----:B------:R0:W-:Y:S04]  /*5c840*/  STL.64 [R1+0x2f0], R58 ;  /* 0x0002f03a01007387 */ /* 0x0001e80000100a00 */
[----:B------:R1:W-:Y:S01]  /*5c850*/  STL.64 [R1+0x2e8], R62 ;  /* 0x0002e83e01007387 */ /* 0x0003e20000100a00 */
[----:B0-----:R-:W-:Y:S01]  /*5c860*/  IMAD.MOV.U32 R58, RZ, RZ, R60 ;  /* 0x000000ffff3a7224 */ /* 0x001fe200078e003c */
[----:B-1----:R-:W-:Y:S01]  /*5c870*/  IADD3 R62, P6, R213, R11, RZ ;  /* 0x0000000bd53e7210 */ /* 0x002fe20007fde0ff */
[----:B------:R-:W-:Y:S02]  /*5c880*/  IMAD.MOV.U32 R60, RZ, RZ, R215 ;  /* 0x000000ffff3c7224 */ /* 0x000fe400078e00d7 */
[----:B------:R-:W-:-:S02]  /*5c890*/  IMAD.MOV.U32 R215, RZ, RZ, R212 ;  /* 0x000000ffffd77224 */ /* 0x000fc400078e00d4 */
        /* <DEDUP_REMOVED lines=33> */
[----:B------:R-:W-:Y:S01]  /*5cab0*/  IMAD.X R217, R251, 0x1, R9, P6 ;  /* 0x00000001fbd97824 */ /* 0x000fe200030e0609 */
        /* <DEDUP_REMOVED lines=27> */
[----:B0-----:R-:W-:Y:S01]  /*5cc70*/  IMAD.MOV.U32 R58, RZ, RZ, R60 ;  /* 0x000000ffff3a7224 */ /* 0x001fe200078e003c */
[----:B------:R-:W-:-:S05]  /*5cc80*/  IADD3 R60, P6, R61, R10, RZ ;  /* 0x0000000a3d3c7210 */ /* 0x000fca0007fde0ff */
[----:B------:R-:W-:Y:S01]  /*5cc90*/  IMAD.X R61, R251, 0x1, R8, P6 ;  /* 0x00000001fb3d7824 */ /* 0x000fe200030e0608 */
[----:B------:R-:W-:Y:S02]  /*5cca0*/  SHF.R.S32.HI R251, RZ, 0x1f, R218 ;  /* 0x0000001ffffb7819 */ /* 0x000fe400000114da */
[C---:B------:R-:W-:Y:S01]  /*5ccb0*/  IADD3 R214, P6, R218.reuse, R15, RZ ;  /* 0x0000000fdad67210 */ /* 0x040fe20007fde0ff */
[----:B------:R-:W-:Y:S01]  /*5ccc0*/  IMAD.MOV.U32 R221, RZ, RZ, R215 ;  /* 0x000000ffffdd7224 */ /* 0x000fe200078e00d7 */
[----:B------:R0:W-:Y:S03]  /*5ccd0*/  STL.64 [R1+0x258], R60 ;  /* 0x0002583c01007387 */ /* 0x0001e60000100a00 */
[----:B------:R-:W-:Y:S01]  /*5cce0*/  IMAD.X R215, R251, 0x1, R14, P6 ;  /* 0x00000001fbd77824 */ /* 0x000fe200030e060e */
[----:B0-----:R-:W-:-:S05]  /*5ccf0*/  IADD3 R60, P6, R218, R13, RZ ;  /* 0x0000000dda3c7210 */ /* 0x001fca0007fde0ff */
[----:B------:R-:W-:-:S05]  /*5cd00*/  IMAD.X R61, R251, 0x1, R12, P6 ;  /* 0x00000001fb3d7824 */ /* 0x000fca00030e060c */
[----:B------:R0:W-:Y:S01]  /*5cd10*/  STL.64 [R1+0x248], R60 ;  /* 0x0002483c01007387 */ /* 0x0001e20000100a00 */
[----:B------:R-:W-:Y:S02]  /*5cd20*/  IMAD.MOV.U32 R59, RZ, RZ, R56 ;  /* 0x000000ffff3b7224 */ /* 0x000fe400078e0038 */
[----:B------:R-:W-:Y:S02]  /*5cd30*/  IMAD.MOV.U32 R56, RZ, RZ, R43 ;  /* 0x000000ffff387224 */ /* 0x000fe400078e002b */
[----:B------:R-:W-:Y:S02]  /*5cd40*/  IMAD.MOV.U32 R43, RZ, RZ, R31 ;  /* 0x000000ffff2b7224 */ /* 0x000fe400078e001f */
[----:B0-----:R-:W-:Y:S02]  /*5cd50*/  IMAD.MOV.U32 R61, RZ, RZ, R42 ;  /* 0x000000ffff3d7224 */ /* 0x001fe400078e002a */
[----:B------:R-:W-:Y:S01]  /*5cd60*/  IMAD.MOV.U32 R42, RZ, RZ, R30 ;  /* 0x000000ffff2a7224 */ /* 0x000fe200078e001e */
[----:B------:R-:W-:-:S05]  /*5cd70*/  IADD3 R30, P6, R218, R11, RZ ;  /* 0x0000000bda1e7210 */ /* 0x000fca0007fde0ff */
        /* <DEDUP_REMOVED lines=8> */
[----:B0-----:R-:W-:Y:S02]  /*5ce00*/  IMAD.MOV.U32 R30, RZ, RZ, R28 ;  /* 0x000000ffff1e7224 */ /* 0x001fe400078e001c */
[----:B------:R-:W-:-:S02]  /*5ce10*/  IMAD.MOV.U32 R28, RZ, RZ, R219 ;  /* 0x000000ffff1c7224 */ /* 0x000fc400078e00db */
[C---:B------:R-:W-:Y:S01]  /*5ce20*/  IMAD.X R219, R251.reuse, 0x1, R14, P6 ;  /* 0x00000001fbdb7824 */ /* 0x040fe200030e060e */
[C---:B------:R-:W-:Y:S01]  /*5ce30*/  IADD3 R64, P6, R58.reuse, R13, RZ ;  /* 0x0000000d3a407210 */ /* 0x040fe20007fde0ff */
[----:B------:R-:W-:Y:S02]  /*5ce40*/  IMAD.MOV.U32 R31, RZ, RZ, R29 ;  /* 0x000000ffff1f7224 */ /* 0x000fe400078e001d */
[----:B------:R-:W-:Y:S02]  /*5ce50*/  IMAD.MOV.U32 R29, RZ, RZ, R4 ;  /* 0x000000ffff1d7224 */ /* 0x000fe400078e0004 */
[----:B------:R-:W-:Y:S01]  /*5ce60*/  IMAD.X R65, R251, 0x1, R12, P6 ;  /* 0x00000001fb417824 */ /* 0x000fe200030e060c */
[----:B------:R-:W-:Y:S01]  /*5ce70*/  IADD3 R4, P6, R58, R11, RZ ;  /* 0x0000000b3a047210 */ /* 0x000fe20007fde0ff */
[----:B------:R-:W-:Y:S02]  /*5ce80*/  IMAD.MOV.U32 R57, RZ, RZ, R40 ;  /* 0x000000ffff397224 */ /* 0x000fe400078e0028 */
[----:B------:R-:W-:-:S02]  /*5ce90*/  IMAD.MOV.U32 R40, RZ, RZ, R252 ;  /* 0x000000ffff287224 */ /* 0x000fc400078e00fc */
[----:B------:R-:W-:Y:S01]  /*5cea0*/  IMAD.MOV.U32 R252, RZ, RZ, R224 ;  /* 0x000000fffffc7224 */ /* 0x000fe200078e00e0 */
[----:B------:R0:W-:Y:S01]  /*5ceb0*/  STL.64 [R1+0x228], R64 ;  /* 0x0002284001007387 */ /* 0x0001e20000100a00 */
[----:B------:R-:W-:Y:S02]  /*5cec0*/  IMAD.MOV.U32 R224, RZ, RZ, R5 ;  /* 0x000000ffffe07224 */ /* 0x000fe400078e0005 */
[----:B------:R-:W-:Y:S02]  /*5ced0*/  IMAD.X R5, R251, 0x1, R9, P6 ;  /* 0x00000001fb057824 */ /* 0x000fe400030e0609 */
[----:B------:R-:W-:Y:S02]  /*5cee0*/  IMAD.MOV.U32 R63, RZ, RZ, R60 ;  /* 0x000000ffff3f7224 */ /* 0x000fe400078e003c */
[----:B------:R-:W-:Y:S01]  /*5cef0*/  IMAD.MOV.U32 R60, RZ, RZ, R56 ;  /* 0x000000ffff3c7224 */ /* 0x000fe200078e0038 */
[----:B0-----:R-:W-:Y:S01]  /*5cf00*/  IADD3 R64, P6, R58, R10, RZ ;  /* 0x0000000a3a407210 */ /* 0x001fe20007fde0ff */
[----:B------:R-:W-:-:S02]  /*5cf10*/  IMAD.MOV.U32 R56, RZ, RZ, R42 ;  /* 0x000000ffff387224 */ /* 0x000fc400078e002a */
[----:B------:R-:W-:Y:S02]  /*5cf20*/  IMAD.MOV.U32 R42, RZ, RZ, R2 ;  /* 0x000000ffff2a7224 */ /* 0x000fe400078e0002 */
[----:B------:R-:W-:Y:S01]  /*5cf30*/  IMAD.X R65, R251, 0x1, R8, P6 ;  /* 0x00000001fb417824 */ /* 0x000fe200030e0608 */
[----:B------:R-:W-:Y:S01]  /*5cf40*/  SHF.R.S32.HI R251, RZ, 0x1f, R221 ;  /* 0x0000001ffffb7819 */ /* 0x000fe200000114dd */
[----:B------:R-:W-:Y:S01]  /*5cf50*/  IMAD.MOV.U32 R58, RZ, RZ, R59 ;  /* 0x000000ffff3a7224 */ /* 0x000fe200078e003b */
        /* <DEDUP_REMOVED lines=30> */
[----:B------:R0:W-:Y:S02]  /*5d140*/  STL.64 [R1+0x1d8], R64 ;  /* 0x0001d84001007387 */ /* 0x0001e40000100a00 */
[----:B0-----:R-:W-:Y:S02]  /*5d150*/  IMAD.MOV.U32 R65, RZ, RZ, R63 ;  /* 0x000000ffff417224 */ /* 0x001fe400078e003f */
        /* <DEDUP_REMOVED lines=15> */
[----:B------:R-:W-:Y:S02]  /*5d250*/  IMAD.MOV.U32 R220, RZ, RZ, R59 ;  /* 0x000000ffffdc7224 */ /* 0x000fe400078e003b */
[----:B------:R-:W-:Y:S02]  /*5d260*/  IMAD.MOV.U32 R59, RZ, RZ, R61 ;  /* 0x000000ffff3b7224 */ /* 0x000fe400078e003d */
[----:B------:R-:W-:Y:S02]  /*5d270*/  IMAD.MOV.U32 R61, RZ, RZ, R57 ;  /* 0x000000ffff3d7224 */ /* 0x000fe400078e0039 */
[----:B0-----:R-:W-:Y:S02]  /*5d280*/  IMAD.MOV.U32 R62, RZ, RZ, R60 ;  /* 0x000000ffff3e7224 */ /* 0x001fe400078e003c */
[----:B------:R-:W-:Y:S02]  /*5d290*/  IMAD.MOV.U32 R60, RZ, RZ, R56 ;  /* 0x000000ffff3c7224 */ /* 0x000fe400078e0038 */
[----:B------:R-:W-:-:S02]  /*5d2a0*/  IMAD.MOV.U32 R56, RZ, RZ, R42 ;  /* 0x000000ffff387224 */ /* 0x000fc400078e002a */
[----:B------:R-:W-:Y:S02]  /*5d2b0*/  IMAD.MOV.U32 R42, RZ, RZ, R38 ;  /* 0x000000ffff2a7224 */ /* 0x000fe400078e0026 */
[----:B------:R-:W-:Y:S01]  /*5d2c0*/  IMAD.MOV.U32 R38, RZ, RZ, R222 ;  /* 0x000000ffff267224 */ /* 0x000fe200078e00de */
[----:B------:R-:W-:Y:S01]  /*5d2d0*/  IADD3 R222, P6, R41, R13, RZ ;  /* 0x0000000d29de7210 */ /* 0x000fe20007fde0ff */
[----:B------:R-:W-:Y:S02]  /*5d2e0*/  IMAD.MOV.U32 R57, RZ, RZ, R43 ;  /* 0x000000ffff397224 */ /* 0x000fe400078e002b */
[----:B------:R-:W-:Y:S02]  /*5d2f0*/  IMAD.MOV.U32 R43, RZ, RZ, R39 ;  /* 0x000000ffff2b7224 */ /* 0x000fe400078e0027 */
[----:B------:R-:W-:Y:S02]  /*5d300*/  IMAD.MOV.U32 R39, RZ, RZ, R223 ;  /* 0x000000ffff277224 */ /* 0x000fe400078e00df */
[----:B------:R-:W-:-:S05]  /*5d310*/  IMAD.X R223, R251, 0x1, R12, P6 ;  /* 0x00000001fbdf7824 */ /* 0x000fca00030e060c */
[----:B------:R0:W-:Y:S02]  /*5d320*/  STL.64 [R1+0x1a8], R222 ;  /* 0x0001a8de01007387 */ /* 0x0001e40000100a00 */
[----:B0-----:R-:W-:-:S05]  /*5d330*/  IADD3 R222, P6, R41, R11, RZ ;  /* 0x0000000b29de7210 */ /* 0x001fca0007fde0ff */
[----:B------:R-:W-:-:S05]  /*5d340*/  IMAD.X R223, R251, 0x1, R9, P6 ;  /* 0x00000001fbdf7824 */ /* 0x000fca00030e0609 */
[----:B------:R0:W-:Y:S04]  /*5d350*/  STL.64 [R1+0x1a0], R222 ;  /* 0x0001a0de01007387 */ /* 0x0001e80000100a00 */
[----:B0-----:R-:W2:Y:S01]  /*5d360*/  LDL.LU.64 R222, [R1+0x24e8] ;  /* 0x0024e80001de7983 */ /* 0x001ea20000300a00 */
[----:B------:R-:W-:Y:S01]  /*5d370*/  IMAD.MOV.U32 R58, RZ, RZ, R40 ;  /* 0x000000ffff3a7224 */ /* 0x000fe200078e0028 */
[----:B------:R-:W-:Y:S01]  /*5d380*/  IADD3 R40, P6, R41, R10, RZ ;  /* 0x0000000a29287210 */ /* 0x000fe20007fde0ff */
[----:B------:R-:W-:-:S04]  /*5d390*/  IMAD.MOV.U32 R221, RZ, RZ, R28 ;  /* 0x000000ffffdd7224 */ /* 0x000fc800078e001c */
[----:B------:R-:W-:Y:S01]  /*5d3a0*/  IMAD.X R41, R251, 0x1, R8, P6 ;  /* 0x00000001fb297824 */ /* 0x000fe200030e0608 */
[----:B------:R-:W-:Y:S02]  /*5d3b0*/  SHF.R.S32.HI R251, RZ, 0x1f, R65 ;  /* 0x0000001ffffb7819 */ /* 0x000fe40000011441 */
[----:B------:R-:W-:Y:S02]  /*5d3c0*/  IADD3 R28, P6, R65, R15, RZ ;  /* 0x0000000f411c7210 */ /* 0x000fe40007fde0ff */
[----:B------:R0:W-:Y:S02]  /*5d3d0*/  STL.64 [R1+0x198], R40 ;  /* 0x0001982801007387 */ /* 0x0001e40000100a00 */
[----:B0-----:R-:W-:Y:S02]  /*5d3e0*/  IMAD.MOV.U32 R41, RZ, RZ, R29 ;  /* 0x000000ffff297224 */ /* 0x001fe400078e001d */
[----:B------:R-:W-:-:S05]  /*5d3f0*/  IMAD.X R29, R251, 0x1, R14, P6 ;  /* 0x00000001fb1d7824 */ /* 0x000fca00030e060e */
[----:B------:R2:W-:Y:S01]  /*5d400*/  STL.64 [R1+0x190], R28 ;  /* 0x0001901c01007387 */ /* 0x0005e20000100a00 */
[----:B------:R-:W-:Y:S02]  /*5d410*/  IMAD.MOV.U32 R63, RZ, RZ, R224 ;  /* 0x000000ffff3f7224 */ /* 0x000fe400078e00e0 */
[----:B------:R-:W-:Y:S02]  /*5d420*/  IMAD.MOV.U32 R40, RZ, RZ, R225 ;  /* 0x000000ffff287224 */ /* 0x000fe400078e00e1 */
[----:B--2---:R-:W-:Y:S01]  /*5d430*/  IMAD.MOV.U32 R28, RZ, RZ, R222 ;  /* 0x000000ffff1c7224 */ /* 0x004fe200078e00de */
[----:B------:R-:W-:Y:S01]  /*5d440*/  IADD3 R222, P6, R65, R13, RZ ;  /* 0x0000000d41de7210 */ /* 0x000fe20007fde0ff */
[----:B------:R-:W-:-:S04]  /*5d450*/  IMAD.MOV.U32 R29, RZ, RZ, R223 ;  /* 0x000000ffff1d7224 */ /* 0x000fc800078e00df */
[----:B------:R-:W-:Y:S01]  /*5d460*/  IMAD.X R223, R251, 0x1, R12, P6 ;  /* 0x00000001fbdf7824 */ /* 0x000fe200030e060c */
[----:B------:R-:W-:-:S05]  /*5d470*/  IADD3 R224, P6, R65, R11, RZ ;  /* 0x0000000b41e07210 */ /* 0x000fca0007fde0ff */
[----:B------:R-:W-:Y:S01]  /*5d480*/  IMAD.X R225, R251, 0x1, R9, P6 ;  /* 0x00000001fbe17824 */ /* 0x000fe200030e0609 */
[----:B------:R0:W-:Y:S04]  /*5d490*/  STL.64 [R1+0x188], R222 ;  /* 0x000188de01007387 */ /* 0x0001e80000100a00 */
[----:B0-----:R-:W2:Y:S04]  /*5d4a0*/  LDL.LU.64 R222, [R1+0x24e0] ;  /* 0x0024e00001de7983 */ /* 0x001ea80000300a00 */
[----:B------:R0:W-:Y:S04]  /*5d4b0*/  STL.64 [R1+0x180], R224 ;  /* 0x000180e001007387 */ /* 0x0001e80000100a00 */
[----:B0-----:R-:W3:Y:S01]  /*5d4c0*/  LDL.LU.64 R224, [R1+0x24d8] ;  /* 0x0024d80001e07983 */ /* 0x001ee20000300a00 */
[----:B------:R-:W-:-:S05]  /*5d4d0*/  IADD3 R64, P6, R65, R10, RZ ;  /* 0x0000000a41407210 */ /* 0x000fca0007fde0ff */
        /* <DEDUP_REMOVED lines=80> */
[----:B------:R-:W-:-:S04]  /*5d9e0*/  PRMT R251, R252, 0x7773, RZ ;  /* 0x00007773fcfb7816 */ /* 0x000fc800000000ff */
[----:B------:R-:W-:Y:S04]  /*5d9f0*/  STL.64 [R1+0x50], R58 ;  /* 0x0000503a01007387 */ /* 0x000fe80000100a00 */
[----:B------:R-:W4:Y:S01]  /*5da00*/  LDL.LU R41, [R1+0x5c] ;  /* 0x00005c0001297983 */ /* 0x000f220000300800 */
[----:B------:R-:W-:Y:S02]  /*5da10*/  IMAD.MOV.U32 R62, RZ, RZ, R56 ;  /* 0x000000ffff3e7224 */ /* 0x000fe400078e0038 */
[----:B------:R-:W-:Y:S02]  /*5da20*/  IMAD.MOV.U32 R63, RZ, RZ, R57 ;  /* 0x000000ffff3f7224 */ /* 0x000fe400078e0039 */
[----:B------:R-:W4:Y:S04]  /*5da30*/  LDL.LU.64 R56, [R1+0x2060] ;  /* 0x0020600001387983 */ /* 0x000f280000300a00 */
[----:B------:R0:W-:Y:S01]  /*5da40*/  @P2 STG.E.U8 desc[UR44][R42.64], R251 ;  /* 0x000000fb2a002986 */ /* 0x0001e2000c10112c */
[----:B------:R-:W-:-:S02]  /*5da50*/  IMAD.MOV.U32 R220, RZ, RZ, R60 ;  /* 0x000000ffffdc7224 */ /* 0x000fc400078e003c */
[----:B------:R-:W-:Y:S01]  /*5da60*/  IMAD.MOV.U32 R221, RZ, RZ, R61 ;  /* 0x000000ffffdd7224 */ /* 0x000fe200078e003d */
[C---:B0-----:R-:W-:Y:S01]  /*5da70*/  PRMT R251, R65.reuse, 0x7770, RZ ;  /* 0x0000777041fb7816 */ /* 0x041fe200000000ff */
[----:B------:R-:W4:Y:S04]  /*5da80*/  LDL.LU.64 R42, [R1+0x2058] ;  /* 0x00205800012a7983 */ /* 0x000f280000300a00 */
[----:B------:R0:W-:Y:S01]  /*5da90*/  @P5 STG.E.U8 desc[UR44][R230.64], R251 ;  /* 0x000000fbe6005986 */ /* 0x0001e2000c10112c */
[----:B------:R-:W-:Y:S02]  /*5daa0*/  IMAD.MOV.U32 R60, RZ, RZ, R38 ;  /* 0x000000ffff3c7224 */ /* 0x000fe400078e0026 */
[----:B------:R-:W-:Y:S01]  /*5dab0*/  IMAD.MOV.U32 R61, RZ, RZ, R39 ;  /* 0x000000ffff3d7224 */ /* 0x000fe200078e0027 */
[----:B------:R-:W4:Y:S04]  /*5dac0*/  LDL.LU R252, [R1+0x4c] ;  /* 0x00004c0001fc7983 */ /* 0x000f280000300800 */
[----:B------:R-:W4:Y:S01]  /*5dad0*/  LDL.LU.64 R38, [R1+0x2050] ;  /* 0x0020500001267983 */ /* 0x000f220000300a00 */
[----:B0-----:R-:W-:Y:S01]  /*5dae0*/  PRMT R251, R65, 0x7771, RZ ;  /* 0x0000777141fb7816 */ /* 0x001fe200000000ff */
[----:B------:R-:W-:-:S04]  /*5daf0*/  IMAD.MOV.U32 R58, RZ, RZ, R36 ;  /* 0x000000ffff3a7224 */ /* 0x000fc800078e0024 */
[----:B------:R0:W-:Y:S01]  /*5db00*/  @P1 STG.E.U8 desc[UR44][R30.64], R251 ;  /* 0x000000fb1e001986 */ /* 0x0001e2000c10112c */
[----:B---3--:R-:W-:Y:S01]  /*5db10*/  LOP3.LUT P1, RZ, R224, 0x8000000, RZ, 0xc0, !PT ;  /* 0x08000000e0ff7812 */ /* 0x008fe2000782c0ff */
[----:B------:R-:W-:Y:S02]  /*5db20*/  IMAD.MOV.U32 R59, RZ, RZ, R37 ;  /* 0x000000ffff3b7224 */ /* 0x000fe400078e0025 */
[----:B------:R-:W3:Y:S04]  /*5db30*/  LDL.LU.64 R36, [R1+0x2048] ;  /* 0x0020480001247983 */ /* 0x000ee80000300a00 */
[----:B------:R-:W3:Y:S01]  /*5db40*/  LDL.LU.64 R230, [R1+0x2040] ;  /* 0x0020400001e67983 */ /* 0x000ee20000300a00 */
[----:B0-----:R-:W-:-:S03]  /*5db50*/  PRMT R251, R65, 0x7772, RZ ;  /* 0x0000777241fb7816 */ /* 0x001fc600000000ff */
[----:B------:R-:W3:Y:S04]  /*5db60*/  LDL.LU.64 R30, [R1+0x2038] ;  /* 0x00203800011e7983 */ /* 0x000ee80000300a00 */
[----:B------:R0:W-:Y:S01]  /*5db70*/  @P1 STG.E.U8 desc[UR44][R28.64], R251 ;  /* 0x000000fb1c001986 */ /* 0x0001e2000c10112c */
[----:B------:R-:W-:-:S03]  /*5db80*/  LOP3.LUT P1, RZ, R224, 0x4000000, RZ, 0xc0, !PT ;  /* 0x04000000e0ff7812 */ /* 0x000fc6000782c0ff */
[----:B0-----:R-:W3:Y:S01]  /*5db90*/  LDL.LU.64 R28, [R1+0x2030] ;  /* 0x00203000011c7983 */ /* 0x001ee20000300a00 */
[----:B------:R-:W-:-:S09]  /*5dba0*/  PRMT R251, R65, 0x7773, RZ ;  /* 0x0000777341fb7816 */ /* 0x000fd200000000ff */
[----:B------:R0:W-:Y:S04]  /*5dbb0*/  @P1 STG.E.U8 desc[UR44][R228.64], R251 ;  /* 0x000000fbe4001986 */ /* 0x0001e8000c10112c */
[----:B0-----:R-:W3:Y:S01]  /*5dbc0*/  LDL.LU.64 R228, [R1+0x2028] ;  /* 0x0020280001e47983 */ /* 0x001ee20000300a00 */
[----:B------:R-:W-:Y:S02]  /*5dbd0*/  LOP3.LUT P1, RZ, R224, 0x2000000, RZ, 0xc0, !PT ;  /* 0x02000000e0ff7812 */ /* 0x000fe4000782c0ff */
[----:B------:R-:W-:-:S11]  /*5dbe0*/  PRMT R251, R40, 0x7770, RZ ;  /* 0x0000777028fb7816 */ /* 0x000fd600000000ff */
[----:B------:R0:W-:Y:S01]  /*5dbf0*/  @P1 STG.E.U8 desc[UR44][R220.64], R251 ;  /* 0x000000fbdc001986 */ /* 0x0001e2000c10112c */
[----:B------:R-:W-:Y:S02]  /*5dc00*/  LOP3.LUT P1, RZ, R224, 0x1000000, RZ, 0xc0, !PT ;  /* 0x01000000e0ff7812 */ /* 0x000fe4000782c0ff */
[----:B0-----:R-:W-:-:S11]  /*5dc10*/  PRMT R251, R40, 0x7771, RZ ;  /* 0x0000777128fb7816 */ /* 0x001fd600000000ff */
        /* <DEDUP_REMOVED lines=8> */
[C---:B--2---:R-:W-:Y:S02]  /*5dca0*/  LOP3.LUT P6, RZ, R223.reuse, 0x400000, RZ, 0xc0, !PT ;  /* 0x00400000dfff7812 */ /* 0x044fe400078cc0ff */
[C---:B------:R-:W-:Y:S02]  /*5dcb0*/  LOP3.LUT P2, RZ, R223.reuse, 0x8000000, RZ, 0xc0, !PT ;  /* 0x08000000dfff7812 */ /* 0x040fe4000784c0ff */
[----:B------:R-:W-:Y:S02]  /*5dcc0*/  LOP3.LUT P5, RZ, R223, 0x10000000, RZ, 0xc0, !PT ;  /* 0x10000000dfff7812 */ /* 0x000fe400078ac0ff */
[----:B----4-:R-:W-:-:S05]  /*5dcd0*/  PRMT R251, R41, 0x7770, RZ ;  /* 0x0000777029fb7816 */ /* 0x010fca00000000ff */
[----:B------:R0:W-:Y:S01]  /*5dce0*/  @P1 STG.E.U8 desc[UR44][R56.64], R251 ;  /* 0x000000fb38001986 */ /* 0x0001e2000c10112c */
[----:B------:R-:W-:Y:S02]  /*5dcf0*/  LOP3.LUT P1, RZ, R224, 0x100000, RZ, 0xc0, !PT ;  /* 0x00100000e0ff7812 */ /* 0x000fe4000782c0ff */
[----:B0-----:R-:W-:-:S05]  /*5dd00*/  PRMT R251, R41, 0x7771, RZ ;  /* 0x0000777129fb7816 */ /* 0x001fca00000000ff */
[----:B------:R0:W-:Y:S02]  /*5dd10*/  @P6 STG.E.U8 desc[UR44][R42.64], R251 ;  /* 0x000000fb2a006986 */ /* 0x0001e4000c10112c */
[----:B0-----:R-:W-:-:S05]  /*5dd20*/  PRMT R251, R41, 0x7772, RZ ;  /* 0x0000777229fb7816 */ /* 0x001fca00000000ff */
[----:B------:R0:W-:Y:S02]  /*5dd30*/  @P1 STG.E.U8 desc[UR44][R38.64], R251 ;  /* 0x000000fb26001986 */ /* 0x0001e4000c10112c */
[----:B0-----:R-:W-:-:S05]  /*5dd40*/  PRMT R251, R41, 0x7773, RZ ;  /* 0x0000777329fb7816 */ /* 0x001fca00000000ff */
[----:B---3--:R0:W-:Y:S02]  /*5dd50*/  @P4 STG.E.U8 desc[UR44][R36.64], R251 ;  /* 0x000000fb24004986 */ /* 0x0081e4000c10112c */
[----:B0-----:R-:W-:-:S05]  /*5dd60*/  PRMT R251, R252, 0x7770, RZ ;  /* 0x00007770fcfb7816 */ /* 0x001fca00000000ff */
[----:B------:R0:W-:Y:S02]  /*5dd70*/  @P3 STG.E.U8 desc[UR44][R230.64], R251 ;  /* 0x000000fbe6003986 */ /* 0x0001e4000c10112c */
[----:B0-----:R-:W-:-:S05]  /*5dd80*/  PRMT R251, R252, 0x7771, RZ ;  /* 0x00007771fcfb7816 */ /* 0x001fca00000000ff */
[----:B------:R0:W-:Y:S02]  /*5dd90*/  @P0 STG.E.U8 desc[UR44][R30.64], R251 ;  /* 0x000000fb1e000986 */ /* 0x0001e4000c10112c */
[----:B0-----:R-:W-:-:S05]  /*5dda0*/  PRMT R251, R252, 0x7772, RZ ;  /* 0x00007772fcfb7816 */ /* 0x001fca00000000ff */
[----:B------:R0:W-:Y:S02]  /*5ddb0*/  @P2 STG.E.U8 desc[UR44][R28.64], R251 ;  /* 0x000000fb1c002986 */ /* 0x0001e4000c10112c */
[----:B0-----:R-:W-:-:S05]  /*5ddc0*/  PRMT R251, R252, 0x7773, RZ ;  /* 0x00007773fcfb7816 */ /* 0x001fca00000000ff */
[----:B------:R0:W-:Y:S04]  /*5ddd0*/  @P5 STG.E.U8 desc[UR44][R228.64], R251 ;  /* 0x000000fbe4005986 */ /* 0x0001e8000c10112c */
[----:B0-----:R-:W2:Y:S04]  /*5dde0*/  LDL.LU.64 R228, [R1+0x2020] ;  /* 0x0020200001e47983 */ /* 0x001ea80000300a00 */
[----:B------:R-:W3:Y:S04]  /*5ddf0*/  LDL.LU.64 R36, [R1+0x2018] ;  /* 0x0020180001247983 */ /* 0x000ee80000300a00 */
[----:B------:R-:W4:Y:S04]  /*5de00*/  LDL.LU.64 R40, [R1+0x2010] ;  /* 0x0020100001287983 */ /* 0x000f280000300a00 */
[----:B------:R-:W2:Y:S04]  /*5de10*/  LDL.LU R252, [R1+0x30] ;  /* 0x0000300001fc7983 */ /* 0x000ea80000300800 */
[----:B------:R-:W4:Y:S04]  /*5de20*/  LDL.LU.64 R230, [R1+0x2008] ;  /* 0x0020080001e67983 */ /* 0x000f280000300a00 */
[----:B------:R-:W4:Y:S04]  /*5de30*/  LDL.LU.64 R30, [R1+0x2000] ;  /* 0x00200000011e7983 */ /* 0x000f280000300a00 */
[----:B------:R-:W4:Y:S04]  /*5de40*/  LDL.LU.64 R28, [R1+0x1ff8] ;  /* 0x001ff800011c7983 */ /* 0x000f280000300a00 */
[----:B------:R-:W4:Y:S01]  /*5de50*/  LDL.LU R65, [R1+0x20] ;  /* 0x0000200001417983 */ /* 0x000f220000300800 */
[----:B------:R-:W-:-:S02]  /*5de60*/  LOP3.LUT P3, RZ, R223, 0x20000000, RZ, 0xc0, !PT ;  /* 0x20000000dfff7812 */ /* 0x000fc4000786c0ff */
        /* <DEDUP_REMOVED lines=11> */
[----:B------:R-:W-:-:S11]  /*5df20*/  LOP3.LUT R224, R224, 0xffff7fff, RZ, 0xc0, !PT ;  /* 0xffff7fffe0e07812 */ /* 0x000fd600078ec0ff */
[----:B------:R-:W-:Y:S02]  /*5df30*/  @P6 LOP3.LUT R224, R224, 0x8000, RZ, 0xfc, !PT ;  /* 0x00008000e0e06812 */ /* 0x000fe400078efcff */
[----:B------:R-:W-:Y:S02]  /*5df40*/  LOP3.LUT P6, RZ, R225, 0x20, RZ, 0xc0, !PT ;  /* 0x00000020e1ff7812 */ /* 0x000fe400078cc0ff */
[----:B------:R-:W-:Y:S02]  /*5df50*/  LOP3.LUT R224, R224, 0xfffeffff, RZ, 0xc0, !PT ;  /* 0xfffeffffe0e07812 */ /* 0x000fe400078ec0ff */
[----:B--2---:R-:W-:-:S05]  /*5df60*/  PRMT R251, R252, 0x7770, RZ ;  /* 0x00007770fcfb7816 */ /* 0x004fca00000000ff */
[----:B------:R0:W-:Y:S04]  /*5df70*/  @P3 STG.E.U8 desc[UR44][R228.64], R251 ;  /* 0x000000fbe4003986 */ /* 0x0001e8000c10112c */
[----:B0-----:R-:W2:Y:S01]  /*5df80*/  LDL.LU.64 R228, [R1+0x1ff0] ;  /* 0x001ff00001e47983 */ /* 0x001ea20000300a00 */
[----:B------:R-:W-:-:S03]  /*5df90*/  PRMT R251, R252, 0x7771, RZ ;  /* 0x00007771fcfb7816 */ /* 0x000fc600000000ff */
[----:B------:R-:W2:Y:S04]  /*5dfa0*/  LDL.LU.64 R220, [R1+0x1fe8] ;  /* 0x001fe80001dc7983 */ /* 0x000ea80000300a00 */
[----:B---3--:R0:W-:Y:S04]  /*5dfb0*/  @P0 STG.E.U8 desc[UR44][R36.64], R251 ;  /* 0x000000fb24000986 */ /* 0x0081e8000c10112c */
[----:B------:R-:W3:Y:S04]  /*5dfc0*/  LDL.LU.64 R62, [R1+0x1fe0] ;  /* 0x001fe000013e7983 */ /* 0x000ee80000300a00 */
[----:B0-----:R-:W3:Y:S01]  /*5dfd0*/  LDL.LU R36, [R1+0x34] ;  /* 0x0000340001247983 */ /* 0x001ee20000300800 */
[----:B------:R-:W-:-:S02]  /*5dfe0*/  @P6 LOP3.LUT R224, R224, 0x10000, RZ, 0xfc, !PT ;  /* 0x00010000e0e06812 */ /* 0x000fc400078efcff */
[----:B------:R-:W-:Y:S01]  /*5dff0*/  LOP3.LUT P6, RZ, R225, 0x10, RZ, 0xc0, !PT ;  /* 0x00000010e1ff7812 */ /* 0x000fe200078cc0ff */
[----:B------:R-:W3:Y:S01]  /*5e000*/  LDL.LU.64 R58, [R1+0x1fd8] ;  /* 0x001fd800013a7983 */ /* 0x000ee20000300a00 */
[----:B------:R-:W-:-:S03]  /*5e010*/  LOP3.LUT R224, R224, 0xfffdffff, RZ, 0xc0, !PT ;  /* 0xfffdffffe0e07812 */ /* 0x000fc600078ec0ff */
[----:B------:R-:W3:Y:S01]  /*5e020*/  LDL.LU.64 R60, [R1+0x1fd0] ;  /* 0x001fd000013c7983 */ /* 0x000ee20000300a00 */
[----:B------:R-:W-:-:S03]  /*5e030*/  LOP3.LUT P2, RZ, R223, 0x80000000, RZ, 0xc0, !PT ;  /* 0x80000000dfff7812 */ /* 0x000fc6000784c0ff */
[----:B------:R-:W3:Y:S04]  /*5e040*/  LDL.LU.64 R56, [R1+0x1fc8] ;  /* 0x001fc80001387983 */ /* 0x000ee80000300a00 */
[----:B------:R-:W-:Y:S01]  /*5e050*/  @P6 LOP3.LUT R224, R224, 0x20000, RZ, 0xfc, !PT ;  /* 0x00020000e0e06812 */ /* 0x000fe200078efcff */
[----:B------:R-:W3:Y:S01]  /*5e060*/  LDL.LU R37, [R1+0x24] ;  /* 0x0000240001257983 */ /* 0x000ee20000300800 */
[C---:B------:R-:W-:Y:S02]  /*5e070*/  LOP3.LUT P6, RZ, R225.reuse, 0x8, RZ, 0xc0, !PT ;  /* 0x00000008e1ff7812 */ /* 0x040fe400078cc0ff */
[----:B------:R-:W-:Y:S01]  /*5e080*/  LOP3.LUT R224, R224, 0xfffbffff, RZ, 0xc0, !PT ;  /* 0xfffbffffe0e07812 */ /* 0x000fe200078ec0ff */
[----:B------:R-:W3:Y:S01]  /*5e090*/  LDL.LU.64 R42, [R1+0x1fc0] ;  /* 0x001fc000012a7983 */ /* 0x000ee20000300a00 */
[----:B------:R-:W-:-:S02]  /*5e0a0*/  LOP3.LUT P5, RZ, R225, 0x1, RZ, 0xc0, !PT ;  /* 0x00000001e1ff7812 */ /* 0x000fc400078ac0ff */
[----:B------:R-:W-:Y:S01]  /*5e0b0*/  PRMT R251, R252, 0x7772, RZ ;  /* 0x00007772fcfb7816 */ /* 0x000fe200000000ff */
[----:B------:R-:W3:Y:S06]  /*5e0c0*/  LDL.LU.64 R38, [R1+0x1fb8] ;  /* 0x001fb80001267983 */ /* 0x000eec0000300a00 */
[----:B------:R-:W-:Y:S02]  /*5e0d0*/  @P6 LOP3.LUT R224, R224, 0x40000, RZ, 0xfc, !PT ;  /* 0x00040000e0e06812 */ /* 0x000fe400078efcff */
[----:B------:R-:W-:Y:S02]  /*5e0e0*/  LOP3.LUT P6, RZ, R225, 0x4, RZ, 0xc0, !PT ;  /* 0x00000004e1ff7812 */ /* 0x000fe400078cc0ff */
[----:B------:R-:W-:Y:S01]  /*5e0f0*/  LOP3.LUT R224, R224, 0xfff7ffff, RZ, 0xc0, !PT ;  /* 0xfff7ffffe0e07812 */ /* 0x000fe200078ec0ff */
[----:B----4-:R0:W-:Y:S10]  /*5e100*/  @P2 STG.E.U8 desc[UR44][R40.64], R251 ;  /* 0x000000fb28002986 */ /* 0x0101f4000c10112c */
[----:B------:R-:W-:-:S02]  /*5e110*/  @P6 LOP3.LUT R224, R224, 0x80000, RZ, 0xfc, !PT ;  /* 0x00080000e0e06812 */ /* 0x000fc400078efcff */
[----:B------:R-:W-:Y:S01]  /*5e120*/  LOP3.LUT P6, RZ, R225, 0x2, RZ, 0xc0, !PT ;  /* 0x00000002e1ff7812 */ /* 0x000fe200078cc0ff */
[----:B0-----:R-:W4:Y:S01]  /*5e130*/  LDL.LU.64 R40, [R1+0x1fb0] ;  /* 0x001fb00001287983 */ /* 0x001f220000300a00 */
[----:B------:R-:W-:-:S05]  /*5e140*/  PRMT R251, R252, 0x7773, RZ ;  /* 0x00007773fcfb7816 */ /* 0x000fca00000000ff */
[----:B------:R0:W-:Y:S02]  /*5e150*/  @P5 STG.E.U8 desc[UR44][R230.64], R251 ;  /* 0x000000fbe6005986 */ /* 0x0001e4000c10112c */
[----:B0-----:R-:W-:Y:S02]  /*5e160*/  PRMT R251, R65, 0x7770, RZ ;  /* 0x0000777041fb7816 */ /* 0x001fe400000000ff */
[----:B------:R-:W4:Y:S04]  /*5e170*/  LDL.LU.64 R230, [R1+0x1fa8] ;  /* 0x001fa80001e67983 */ /* 0x000f280000300a00 */
[----:B------:R0:W-:Y:S01]  /*5e180*/  @P6 STG.E.U8 desc[UR44][R30.64], R251 ;  /* 0x000000fb1e006986 */ /* 0x0001e2000c10112c */
[----:B------:R-:W-:-:S03]  /*5e190*/  LOP3.LUT P6, RZ, R224, 0x80000, RZ, 0xc0, !PT ;  /* 0x00080000e0ff7812 */ /* 0x000fc600078cc0ff */
[----:B------:R-:W4:Y:S01]  /*5e1a0*/  LDL.LU R252, [R1+0x38] ;  /* 0x0000380001fc7983 */ /* 0x000f220000300800 */
[----:B0-----:R-:W-:-:S03]  /*5e1b0*/  PRMT R251, R65, 0x7771, RZ ;  /* 0x0000777141fb7816 */ /* 0x001fc600000000ff */
[----:B------:R-:W4:Y:S06]  /*5e1c0*/  LDL.LU.64 R30, [R1+0x1fa0] ;  /* 0x001fa000011e7983 */ /* 0x000f2c0000300a00 */
[----:B------:R0:W-:Y:S01]  /*5e1d0*/  @P6 STG.E.U8 desc[UR44][R28.64], R251 ;  /* 0x000000fb1c006986 */ /* 0x0001e2000c10112c */
[----:B------:R-:W-:-:S03]  /*5e1e0*/  LOP3.LUT P6, RZ, R224, 0x40000, RZ, 0xc0, !PT ;  /* 0x00040000e0ff7812 */ /* 0x000fc600078cc0ff */
[----:B0-----:R-:W4:Y:S01]  /*5e1f0*/  LDL.LU.64 R28, [R1+0x1f98] ;  /* 0x001f9800011c7983 */ /* 0x001f220000300a00 */
[----:B------:R-:W-:-:S09]  /*5e200*/  PRMT R251, R65, 0x7772, RZ ;  /* 0x0000777241fb7816 */ /* 0x000fd200000000ff */
[----:B--2---:R0:W-:Y:S04]  /*5e210*/  @P6 STG.E.U8 desc[UR44][R228.64], R251 ;  /* 0x000000fbe4006986 */ /* 0x0041e8000c10112c */
[----:B0-----:R-:W2:Y:S01]  /*5e220*/  LDL.LU.64 R228, [R1+0x1f90] ;  /* 0x001f900001e47983 */ /* 0x001ea20000300a00 */
[----:B------:R-:W-:Y:S02]  /*5e230*/  LOP3.LUT P6, RZ, R224, 0x20000, RZ, 0xc0, !PT ;  /* 0x00020000e0ff7812 */ /* 0x000fe400078cc0ff */
[----:B------:R-:W-:-:S11]  /*5e240*/  PRMT R251, R65, 0x7773, RZ ;  /* 0x0000777341fb7816 */ /* 0x000fd600000000ff */
[----:B------:R3:W-:Y:S01]  /*5e250*/  @P6 STG.E.U8 desc[UR44][R220.64], R251 ;  /* 0x000000fbdc006986 */ /* 0x0007e2000c10112c */
[----:B------:R-:W-:Y:S02]  /*5e260*/  LOP3.LUT P6, RZ, R224, 0x10000, RZ, 0xc0, !PT ;  /* 0x00010000e0ff7812 */ /* 0x000fe400078cc0ff */
[----:B---3--:R-:W-:-:S11]  /*5e270*/  PRMT R251, R36, 0x7770, RZ ;  /* 0x0000777024fb7816 */ /* 0x008fd600000000ff */
        /* <DEDUP_REMOVED lines=11> */
[C---:B------:R-:W-:Y:S02]  /*5e330*/  LOP3.LUT P1, RZ, R225.reuse, 0x400, RZ, 0xc0, !PT ;  /* 0x00000400e1ff7812 */ /* 0x040fe4000782c0ff */
[----:B------:R-:W-:Y:S02]  /*5e340*/  LOP3.LUT P4, RZ, R225, 0x800, RZ, 0xc0, !PT ;  /* 0x00000800e1ff7812 */ /* 0x000fe4000788c0ff */
[----:B0-----:R-:W-:-:S07]  /*5e350*/  PRMT R251, R37, 0x7770, RZ ;  /* 0x0000777025fb7816 */ /* 0x001fce00000000ff */
[----:B------:R0:W-:Y:S01]  /*5e360*/  @P6 STG.E.U8 desc[UR44][R42.64], R251 ;  /* 0x000000fb2a006986 */ /* 0x0001e2000c10112c */
[----:B------:R-:W-:Y:S02]  /*5e370*/  LOP3.LUT P3, RZ, R225, 0x1000, RZ, 0xc0, !PT ;  /* 0x00001000e1ff7812 */ /* 0x000fe4000786c0ff */
[----:B0-----:R-:W-:-:S05]  /*5e380*/  PRMT R251, R37, 0x7771, RZ ;  /* 0x0000777125fb7816 */ /* 0x001fca00000000ff */
[----:B------:R0:W-:Y:S01]  /*5e390*/  @P1 STG.E.U8 desc[UR44][R38.64], R251 ;  /* 0x000000fb26001986 */ /* 0x0001e2000c10112c */
[----:B------:R-:W-:Y:S02]  /*5e3a0*/  LOP3.LUT P0, RZ, R225, 0x2000, RZ, 0xc0, !PT ;  /* 0x00002000e1ff7812 */ /* 0x000fe4000780c0ff */
[----:B0-----:R-:W-:-:S05]  /*5e3b0*/  PRMT R251, R37, 0x7772, RZ ;  /* 0x0000777225fb7816 */ /* 0x001fca00000000ff */
[----:B----4-:R0:W-:Y:S01]  /*5e3c0*/  @P4 STG.E.U8 desc[UR44][R40.64], R251 ;  /* 0x000000fb28004986 */ /* 0x0101e2000c10112c */
[----:B------:R-:W-:Y:S02]  /*5e3d0*/  LOP3.LUT P2, RZ, R225, 0x4000, RZ, 0xc0, !PT ;  /* 0x00004000e1ff7812 */ /* 0x000fe4000784c0ff */
[----:B0-----:R-:W-:Y:S01]  /*5e3e0*/  PRMT R251, R37, 0x7773, RZ ;  /* 0x0000777325fb7816 */ /* 0x001fe200000000ff */
[----:B------:R-:W3:Y:S04]  /*5e3f0*/  LDL.LU.64 R40, [R1+0x1f80] ;  /* 0x001f800001287983 */ /* 0x000ee80000300a00 */
[----:B------:R0:W-:Y:S01]  /*5e400*/  @P3 STG.E.U8 desc[UR44][R230.64], R251 ;  /* 0x000000fbe6003986 */ /* 0x0001e2000c10112c */
[----:B------:R-:W-:-:S03]  /*5e410*/  LOP3.LUT P5, RZ, R225, 0x8000, RZ, 0xc0, !PT ;  /* 0x00008000e1ff7812 */ /* 0x000fc600078ac0ff */
[----:B------:R-:W4:Y:S01]  /*5e420*/  LDL.LU.64 R36, [R1+0x1f78] ;  /* 0x001f780001247983 */ /* 0x000f220000300a00 */
[----:B0-----:R-:W-:-:S03]  /*5e430*/  PRMT R251, R252, 0x7770, RZ ;  /* 0x00007770fcfb7816 */ /* 0x001fc600000000ff */
[----:B------:R-:W4:Y:S04]  /*5e440*/  LDL.LU.64 R230, [R1+0x1f70] ;  /* 0x001f700001e67983 */ /* 0x000f280000300a00 */
[----:B------:R0:W-:Y:S02]  /*5e450*/  @P0 STG.E.U8 desc[UR44][R30.64], R251 ;  /* 0x000000fb1e000986 */ /* 0x0001e4000c10112c */
[----:B0-----:R-:W-:-:S05]  /*5e460*/  PRMT R251, R252, 0x7771, RZ ;  /* 0x00007771fcfb7816 */ /* 0x001fca00000000ff */
[----:B------:R0:W-:Y:S02]  /*5e470*/  @P2 STG.E.U8 desc[UR44][R28.64], R251 ;  /* 0x000000fb1c002986 */ /* 0x0001e4000c10112c */
[----:B0-----:R-:W-:Y:S02]  /*5e480*/  PRMT R251, R252, 0x7772, RZ ;  /* 0x00007772fcfb7816 */ /* 0x001fe400000000ff */
[----:B------:R-:W-:-:S03]  /*5e490*/  LOP3.LUT P3, RZ, R225, 0x10000, RZ, 0xc0, !PT ;  /* 0x00010000e1ff7812 */ /* 0x000fc6000786c0ff */
[----:B--2---:R0:W-:Y:S04]  /*5e4a0*/  @P5 STG.E.U8 desc[UR44][R228.64], R251 ;  /* 0x000000fbe4005986 */ /* 0x0041e8000c10112c */
[----:B0-----:R-:W2:Y:S04]  /*5e4b0*/  LDL.LU R229, [R1+0x28] ;  /* 0x0000280001e57983 */ /* 0x001ea80000300800 */
[----:B------:R-:W4:Y:S01]  /*5e4c0*/  LDL.LU.64 R30, [R1+0x1f68] ;  /* 0x001f6800011e7983 */ /* 0x000f220000300a00 */
[----:B------:R-:W-:-:S03]  /*5e4d0*/  PRMT R251, R252, 0x7773, RZ ;  /* 0x00007773fcfb7816 */ /* 0x000fc600000000ff */
[----:B------:R-:W4:Y:S04]  /*5e4e0*/  LDL.LU R63, [R1+0x3c] ;  /* 0x00003c00013f7983 */ /* 0x000f280000300800 */
[----:B------:R0:W-:Y:S04]  /*5e4f0*/  @P3 STG.E.U8 desc[UR44][R226.64], R251 ;  /* 0x000000fbe2003986 */ /* 0x0001e8000c10112c */
[----:B0-----:R-:W4:Y:S04]  /*5e500*/  LDL.LU.64 R226, [R1+0x24d0] ;  /* 0x0024d00001e27983 */ /* 0x001f280000300a00 */
[----:B------:R-:W4:Y:S01]  /*5e510*/  LDL.LU.64 R28, [R1+0x1f60] ;  /* 0x001f6000011c7983 */ /* 0x000f220000300a00 */
[----:B------:R-:W-:-:S02]  /*5e520*/  LOP3.LUT P6, RZ, R225, 0x10000000, RZ, 0xc0, !PT ;  /* 0x10000000e1ff7812 */ /* 0x000fc400078cc0ff */
[----:B------:R-:W-:Y:S01]  /*5e530*/  LOP3.LUT R224, R224, 0xffffffef, RZ, 0xc0, !PT ;  /* 0xffffffefe0e07812 */ /* 0x000fe200078ec0ff */
[----:B------:R-:W4:Y:S04]  /*5e540*/  LDL.LU.64 R64, [R1+0x1f58] ;  /* 0x001f580001407983 */ /* 0x000f280000300a00 */
[----:B------:R-:W4:Y:S04]  /*5e550*/  LDL.LU.64 R220, [R1+0x1f50] ;  /* 0x001f500001dc7983 */ /* 0x000f280000300a00 */
[----:B------:R-:W4:Y:S02]  /*5e560*/  LDL.LU.64 R58, [R1+0x1f48] ;  /* 0x001f4800013a7983 */ /* 0x000f240000300a00 */
[----:B------:R-:W-:-:S02]  /*5e570*/  @P6 LOP3.LUT R224, R224, 0x10, RZ, 0xfc, !PT ;  /* 0x00000010e0e06812 */ /* 0x000fc400078efcff */
[----:B------:R-:W-:Y:S01]  /*5e580*/  LOP3.LUT P6, RZ, R225, 0x8000000, RZ, 0xc0, !PT ;  /* 0x08000000e1ff7812 */ /* 0x000fe200078cc0ff */
[----:B------:R-:W4:Y:S01]  /*5e590*/  LDL.LU R228, [R1+0x2c] ;  /* 0x00002c0001e47983 */ /* 0x000f220000300800 */
[----:B------:R-:W-:-:S03]  /*5e5a0*/  LOP3.LUT R224, R224, 0xffffffdf, RZ, 0xc0, !PT ;  /* 0xffffffdfe0e07812 */ /* 0x000fc600078ec0ff */
[----:B------:R-:W4:Y:S04]  /*5e5b0*/  LDL.LU.64 R60, [R1+0x1f40] ;  /* 0x001f4000013c7983 */ /* 0x000f280000300a00 */
[----:B------:R-:W4:Y:S04]  /*5e5c0*/  LDL.LU.64 R56, [R1+0x1f38] ;  /* 0x001f380001387983 */ /* 0x000f280000300a00 */
[----:B------:R-:W-:Y:S01]  /*5e5d0*/  @P6 LOP3.LUT R224, R224, 0x20, RZ, 0xfc, !PT ;  /* 0x00000020e0e06812 */ /* 0x000fe200078efcff */
[----:B------:R-:W4:Y:S01]  /*5e5e0*/  LDL.LU.64 R42, [R1+0x1f30] ;  /* 0x001f3000012a7983 */ /* 0x000f220000300a00 */
[----:B------:R-:W-:-:S02]  /*5e5f0*/  LOP3.LUT P6, RZ, R225, 0x4000000, RZ, 0xc0, !PT ;  /* 0x04000000e1ff7812 */ /* 0x000fc400078cc0ff */
[----:B------:R-:W-:Y:S01]  /*5e600*/  LOP3.LUT R224, R224, 0xffffffbf, RZ, 0xc0, !PT ;  /* 0xffffffbfe0e07812 */ /* 0x000fe200078ec0ff */
[----:B------:R-:W4:Y:S01]  /*5e610*/  LDL.LU.64 R38, [R1+0x1f28] ;  /* 0x001f280001267983 */ /* 0x000f220000300a00 */
[C---:B------:R-:W-:Y:S02]  /*5e620*/  LOP3.LUT P0, RZ, R225.reuse, 0x20000, RZ, 0xc0, !PT ;  /* 0x00020000e1ff7812 */ /* 0x040fe4000780c0ff */
[----:B------:R-:W-:Y:S01]  /*5e630*/  LOP3.LUT P2, RZ, R225, 0x40000, RZ, 0xc0, !PT ;  /* 0x00040000e1ff7812 */ /* 0x000fe2000784c0ff */
[----:B------:R-:W4:Y:S06]  /*5e640*/  LDL.LU R252, [R1+0xa0] ;  /* 0x0000a00001fc7983 */ /* 0x000f2c0000300800 */
        /* <DEDUP_REMOVED lines=13> */
[C---:B------:R-:W-:Y:S02]  /*5e720*/  LOP3.LUT P6, RZ, R225.reuse, 0x200000, RZ, 0xc0, !PT ;  /* 0x00200000e1ff7812 */ /* 0x040fe400078cc0ff */
[----:B------:R-:W-:Y:S02]  /*5e730*/  LOP3.LUT R224, R224, 0xfffff7ff, RZ, 0xc0, !PT ;  /* 0xfffff7ffe0e07812 */ /* 0x000fe400078ec0ff */
[C---:B------:R-:W-:Y:S02]  /*5e740*/  LOP3.LUT P5, RZ, R225.reuse, 0x80000, RZ, 0xc0, !PT ;  /* 0x00080000e1ff7812 */ /* 0x040fe400078ac0ff */
[C---:B------:R-:W-:Y:S02]  /*5e750*/  LOP3.LUT P1, RZ, R225.reuse, 0x20000000, RZ, 0xc0, !PT ;  /* 0x20000000e1ff7812 */ /* 0x040fe4000782c0ff */
[----:B------:R-:W-:-:S02]  /*5e760*/  LOP3.LUT P4, RZ, R225, 0x40000000, RZ, 0xc0, !PT ;  /* 0x40000000e1ff7812 */ /* 0x000fc4000788c0ff */
[----:B------:R-:W-:-:S03]  /*5e770*/  LOP3.LUT P3, RZ, R225, 0x80000000, RZ, 0xc0, !PT ;  /* 0x80000000e1ff7812 */ /* 0x000fc6000786c0ff */
[----:B------:R-:W-:Y:S02]  /*5e780*/  @P6 LOP3.LUT R224, R224, 0x800, RZ, 0xfc, !PT ;  /* 0x00000800e0e06812 */ /* 0x000fe400078efcff */
[----:B------:R-:W-:Y:S02]  /*5e790*/  LOP3.LUT P6, RZ, R225, 0x100000, RZ, 0xc0, !PT ;  /* 0x00100000e1ff7812 */ /* 0x000fe400078cc0ff */
[C---:B--2---:R-:W-:Y:S02]  /*5e7a0*/  PRMT R251, R229.reuse, 0x7770, RZ ;  /* 0x00007770e5fb7816 */ /* 0x044fe400000000ff */
[----:B------:R-:W-:-:S03]  /*5e7b0*/  PRMT R225, R229, 0x7771, RZ ;  /* 0x00007771e5e17816 */ /* 0x000fc600000000ff */
[----:B---3--:R0:W-:Y:S04]  /*5e7c0*/  @P0 STG.E.U8 desc[UR44][R40.64], R251 ;  /* 0x000000fb28000986 */ /* 0x0081e8000c10112c */
[----:B----4-:R1:W-:Y:S04]  /*5e7d0*/  @P2 STG.E.U8 desc[UR44][R36.64], R225 ;  /* 0x000000e124002986 */ /* 0x0103e8000c10112c */
[----:B0-----:R-:W2:Y:S01]  /*5e7e0*/  LDL.LU.64 R40, [R1+0x1f20] ;  /* 0x001f200001287983 */ /* 0x001ea20000300a00 */
[----:B-1----:R-:W-:-:S03]  /*5e7f0*/  PRMT R225, R229, 0x7772, RZ ;  /* 0x00007772e5e17816 */ /* 0x002fc600000000ff */
[----:B------:R-:W3:Y:S04]  /*5e800*/  LDL.LU.64 R36, [R1+0x1f18] ;  /* 0x001f180001247983 */ /* 0x000ee80000300a00 */
[----:B------:R0:W-:Y:S02]  /*5e810*/  @P5 STG.E.U8 desc[UR44][R230.64], R225 ;  /* 0x000000e1e6005986 */ /* 0x0001e4000c10112c */
[----:B0-----:R-:W-:Y:S02]  /*5e820*/  PRMT R225, R229, 0x7773, RZ ;  /* 0x00007773e5e17816 */ /* 0x001fe400000000ff */
[----:B------:R-:W4:Y:S04]  /*5e830*/  LDL.LU.64 R230, [R1+0x1f10] ;  /* 0x001f100001e67983 */ /* 0x000f280000300a00 */
[----:B------:R0:W-:Y:S01]  /*5e840*/  @P6 STG.E.U8 desc[UR44][R30.64], R225 ;  /* 0x000000e11e006986 */ /* 0x0001e2000c10112c */
[----:B------:R-:W-:-:S03]  /*5e850*/  LOP3.LUT P6, RZ, R224, 0x800, RZ, 0xc0, !PT ;  /* 0x00000800e0ff7812 */ /* 0x000fc600078cc0ff */
[----:B0-----:R-:W4:Y:S01]  /*5e860*/  LDL.LU.64 R30, [R1+0x1f08] ;  /* 0x001f0800011e7983 */ /* 0x001f220000300a00 */
[----:B------:R-:W-:-:S03]  /*5e870*/  PRMT R225, R63, 0x7770, RZ ;  /* 0x000077703fe17816 */ /* 0x000fc600000000ff */
[----:B------:R-:W4:Y:S06]  /*5e880*/  LDL.LU R229, [R1+0x90] ;  /* 0x0000900001e57983 */ /* 0x000f2c0000300800 */
[----:B------:R0:W-:Y:S04]  /*5e890*/  @P6 STG.E.U8 desc[UR44][R28.64], R225 ;  /* 0x000000e11c006986 */ /* 0x0001e8000c10112c */
[----:B0-----:R-:W4:Y:S01]  /*5e8a0*/  LDL.LU.64 R28, [R1+0x1f00] ;  /* 0x001f0000011c7983 */ /* 0x001f220000300a00 */
[----:B------:R-:W-:-:S02]  /*5e8b0*/  LOP3.LUT P6, RZ, R224, 0x400, RZ, 0xc0, !PT ;  /* 0x00000400e0ff7812 */ /* 0x000fc400078cc0ff */
        /* <DEDUP_REMOVED lines=21> */
[----:B0-----:R-:W-:Y:S02]  /*5ea10*/  PRMT R225, R252, 0x7770, RZ ;  /* 0x00007770fce17816 */ /* 0x001fe400000000ff */
[C---:B------:R-:W-:Y:S02]  /*5ea20*/  LOP3.LUT P2, RZ, R226.reuse, 0x2, RZ, 0xc0, !PT ;  /* 0x00000002e2ff7812 */ /* 0x040fe4000784c0ff */
[----:B------:R-:W-:Y:S01]  /*5ea30*/  LOP3.LUT P5, RZ, R226, 0x4, RZ, 0xc0, !PT ;  /* 0x00000004e2ff7812 */ /* 0x000fe200078ac0ff */
[----:B--2---:R0:W-:Y:S02]  /*5ea40*/  @P1 STG.E.U8 desc[UR44][R40.64], R225 ;  /* 0x000000e128001986 */ /* 0x0041e4000c10112c */
[----:B0-----:R-:W-:-:S05]  /*5ea50*/  PRMT R225, R252, 0x7771, RZ ;  /* 0x00007771fce17816 */ /* 0x001fca00000000ff */
[----:B---3--:R0:W-:Y:S02]  /*5ea60*/  @P4 STG.E.U8 desc[UR44][R36.64], R225 ;  /* 0x000000e124004986 */ /* 0x0081e4000c10112c */
[----:B0-----:R-:W-:-:S05]  /*5ea70*/  PRMT R225, R252, 0x7772, RZ ;  /* 0x00007772fce17816 */ /* 0x001fca00000000ff */
[----:B----4-:R0:W-:Y:S02]  /*5ea80*/  @P3 STG.E.U8 desc[UR44][R230.64], R225 ;  /* 0x000000e1e6003986 */ /* 0x0101e4000c10112c */
        /* <DEDUP_REMOVED lines=9> */
[----:B------:R-:W4:Y:S04]  /*5eb20*/  LDL.LU.64 R30, [R1+0x1ee0] ;  /* 0x001ee000011e7983 */ /* 0x000f280000300a00 */
[----:B------:R-:W4:Y:S04]  /*5eb30*/  LDL.LU.64 R36, [R1+0x1ed8] ;  /* 0x001ed80001247983 */ /* 0x000f280000300a00 */
[----:B------:R-:W4:Y:S04]  /*5eb40*/  LDL.LU.64 R230, [R1+0x1ed0] ;  /* 0x001ed00001e67983 */ /* 0x000f280000300a00 */
[----:B------:R-:W4:Y:S01]  /*5eb50*/  LDL.LU R252, [R1+0xa4] ;  /* 0x0000a40001fc7983 */ /* 0x000f220000300800 */
[----:B------:R-:W-:-:S03]  /*5eb60*/  LOP3.LUT P3, RZ, R226, 0x8, RZ, 0xc0, !PT ;  /* 0x00000008e2ff7812 */ /* 0x000fc6000786c0ff */
[----:B------:R-:W4:Y:S01]  /*5eb70*/  LDL.LU.64 R28, [R1+0x1ec8] ;  /* 0x001ec800011c7983 */ /* 0x000f220000300a00 */
[----:B------:R-:W-:-:S03]  /*5eb80*/  PRMT R225, R229, 0x7772, RZ ;  /* 0x00007772e5e17816 */ /* 0x000fc600000000ff */
[----:B------:R-:W4:Y:S01]  /*5eb90*/  LDL.LU R63, [R1+0x94] ;  /* 0x00009400013f7983 */ /* 0x000f220000300800 */
[C---:B------:R-:W-:Y:S02]  /*5eba0*/  LOP3.LUT P6, RZ, R226.reuse, 0x8000, RZ, 0xc0, !PT ;  /* 0x00008000e2ff7812 */ /* 0x040fe400078cc0ff */
[----:B------:R-:W-:Y:S02]  /*5ebb0*/  LOP3.LUT P0, RZ, R226, 0x10, RZ, 0xc0, !PT ;  /* 0x00000010e2ff7812 */ /* 0x000fe4000780c0ff */
[----:B------:R-:W-:Y:S02]  /*5ebc0*/  LOP3.LUT R224, R224, 0xfffffffe, RZ, 0xc0, !PT ;  /* 0xfffffffee0e07812 */ /* 0x000fe400078ec0ff */
[C---:B------:R-:W-:Y:S02]  /*5ebd0*/  LOP3.LUT P2, RZ, R226.reuse, 0x20, RZ, 0xc0, !PT ;  /* 0x00000020e2ff7812 */ /* 0x040fe4000784c0ff */
[----:B------:R-:W-:Y:S01]  /*5ebe0*/  LOP3.LUT P5, RZ, R226, 0x40, RZ, 0xc0, !PT ;  /* 0x00000040e2ff7812 */ /* 0x000fe200078ac0ff */
[----:B---3--:R0:W-:Y:S02]  /*5ebf0*/  @P3 STG.E.U8 desc[UR44][R38.64], R225 ;  /* 0x000000e126003986 */ /* 0x0081e4000c10112c */
[----:B0-----:R-:W-:-:S02]  /*5ec00*/  PRMT R225, R229, 0x7773, RZ ;  /* 0x00007773e5e17816 */ /* 0x001fc400000000ff */
[----:B------:R-:W3:Y:S01]  /*5ec10*/  LDL.LU.64 R228, [R1+0x1ec0] ;  /* 0x001ec00001e47983 */ /* 0x000ee20000300a00 */
[----:B--2---:R-:W-:-:S03]  /*5ec20*/  LOP3.LUT R7, R7, 0xefffffff, RZ, 0xc0, !PT ;  /* 0xefffffff07077812 */ /* 0x004fc600078ec0ff */
[----:B------:R-:W2:Y:S01]  /*5ec30*/  LDL.LU.64 R64, [R1+0x1eb8] ;  /* 0x001eb80001407983 */ /* 0x000ea20000300a00 */
[----:B------:R-:W-:Y:S02]  /*5ec40*/  @P6 LOP3.LUT R7, R7, 0x10000000, RZ, 0xfc, !PT ;  /* 0x1000000007076812 */ /* 0x000fe400078efcff */
[----:B------:R-:W-:Y:S01]  /*5ec50*/  LOP3.LUT P6, RZ, R226, 0x4000, RZ, 0xc0, !PT ;  /* 0x00004000e2ff7812 */ /* 0x000fe200078cc0ff */
[----:B------:R-:W2:Y:S01]  /*5ec60*/  LDL.LU.64 R220, [R1+0x1eb0] ;  /* 0x001eb00001dc7983 */ /* 0x000ea20000300a00 */
[----:B------:R-:W-:-:S03]  /*5ec70*/  LOP3.LUT R7, R7, 0xdfffffff, RZ, 0xc0, !PT ;  /* 0xdfffffff07077812 */ /* 0x000fc600078ec0ff */
[----:B------:R-:W2:Y:S08]  /*5ec80*/  LDL.LU.64 R58, [R1+0x1ea8] ;  /* 0x001ea800013a7983 */ /* 0x000eb00000300a00 */
[----:B------:R-:W-:Y:S02]  /*5ec90*/  @P6 LOP3.LUT R7, R7, 0x20000000, RZ, 0xfc, !PT ;  /* 0x2000000007076812 */ /* 0x000fe400078efcff */
[----:B------:R-:W-:-:S02]  /*5eca0*/  LOP3.LUT P6, RZ, R226, 0x2000, RZ, 0xc0, !PT ;  /* 0x00002000e2ff7812 */ /* 0x000fc400078cc0ff */
[----:B------:R-:W-:-:S11]  /*5ecb0*/  LOP3.LUT R7, R7, 0xbfffffff, RZ, 0xc0, !PT ;  /* 0xbfffffff07077812 */ /* 0x000fd600078ec0ff */
[----:B------:R-:W-:Y:S02]  /*5ecc0*/  @P6 LOP3.LUT R7, R7, 0x40000000, RZ, 0xfc, !PT ;  /* 0x4000000007076812 */ /* 0x000fe400078efcff */
[----:B------:R-:W-:Y:S02]  /*5ecd0*/  LOP3.LUT P6, RZ, R226, 0x1000, RZ, 0xc0, !PT ;  /* 0x00001000e2ff7812 */ /* 0x000fe400078cc0ff */
[----:B------:R-:W-:-:S11]  /*5ece0*/  LOP3.LUT R7, R7, 0x7fffffff, RZ, 0xc0, !PT ;  /* 0x7fffffff07077812 */ /* 0x000fd600078ec0ff */
[----:B------:R-:W-:Y:S02]  /*5ecf0*/  @P6 LOP3.LUT R7, R7, 0x80000000, RZ, 0xfc, !PT ;  /* 0x8000000007076812 */ /* 0x000fe400078efcff */
[----:B------:R-:W-:Y:S01]  /*5ed00*/  LOP3.LUT P6, RZ, R226, 0x800, RZ, 0xc0, !PT ;  /* 0x00000800e2ff7812 */ /* 0x000fe200078cc0ff */
[----:B----4-:R0:W-:-:S12]  /*5ed10*/  @P0 STG.E.U8 desc[UR44][R40.64], R225 ;  /* 0x000000e128000986 */ /* 0x0101d8000c10112c */
[----:B------:R-:W-:Y:S02]  /*5ed20*/  @P6 LOP3.LUT R224, R224, 0x1, RZ, 0xfc, !PT ;  /* 0x00000001e0e06812 */ /* 0x000fe400078efcff */
[----:B------:R-:W-:Y:S02]  /*5ed30*/  LOP3.LUT P6, RZ, R226, 0x400, RZ, 0xc0, !PT ;  /* 0x00000400e2ff7812 */ /* 0x000fe400078cc0ff */
[----:B------:R-:W-:Y:S02]  /*5ed40*/  LOP3.LUT R224, R224, 0xfffffffd, RZ, 0xc0, !PT ;  /* 0xfffffffde0e07812 */ /* 0x000fe400078ec0ff */
[----:B0-----:R-:W-:-:S05]  /*5ed50*/  PRMT R225, R252, 0x7770, RZ ;  /* 0x00007770fce17816 */ /* 0x001fca00000000ff */
[----:B------:R0:W-:Y:S04]  /*5ed60*/  @P2 STG.E.U8 desc[UR44][R30.64], R225 ;  /* 0x000000e11e002986 */ /* 0x0001e8000c10112c */
[----:B------:R-:W-:Y:S02]  /*5ed70*/  @P6 LOP3.LUT R224, R224, 0x2, RZ, 0xfc, !PT ;  /* 0x00000002e0e06812 */ /* 0x000fe400078efcff */
[----:B------:R-:W-:Y:S01]  /*5ed80*/  LOP3.LUT P6, RZ, R226, 0x200, RZ, 0xc0, !PT ;  /* 0x00000200e2ff7812 */ /* 0x000fe200078cc0ff */
[----:B0-----:R-:W4:Y:S01]  /*5ed90*/  LDL.LU R30, [R1+0xa8] ;  /* 0x0000a800011e7983 */ /* 0x001f220000300800 */
[----:B------:R-:W-:-:S03]  /*5eda0*/  LOP3.LUT R224, R224, 0xfffffffb, RZ, 0xc0, !PT ;  /* 0xfffffffbe0e07812 */ /* 0x000fc600078ec0ff */
[----:B------:R-:W4:Y:S08]  /*5edb0*/  LDL.LU.64 R60, [R1+0x1ea0] ;  /* 0x001ea000013c7983 */ /* 0x000f300000300a00 */
[----:B------:R-:W-:Y:S01]  /*5edc0*/  @P6 LOP3.LUT R224, R224, 0x4, RZ, 0xfc, !PT ;  /* 0x00000004e0e06812 */ /* 0x000fe200078efcff */
[----:B------:R-:W4:Y:S01]  /*5edd0*/  LDL.LU.64 R56, [R1+0x1e98] ;  /* 0x001e980001387983 */ /* 0x000f220000300a00 */
[----:B------:R-:W-:-:S02]  /*5ede0*/  LOP3.LUT P6, RZ, R226, 0x100, RZ, 0xc0, !PT ;  /* 0x00000100e2ff7812 */ /* 0x000fc400078cc0ff */
[----:B------:R-:W-:Y:S01]  /*5edf0*/  LOP3.LUT R224, R224, 0xfffffff7, RZ, 0xc0, !PT ;  /* 0xfffffff7e0e07812 */ /* 0x000fe200078ec0ff */
[----:B------:R-:W4:Y:S01]  /*5ee00*/  LDL.LU R31, [R1+0x98] ;  /* 0x00009800011f7983 */ /* 0x000f220000300800 */
[----:B------:R-:W-:-:S03]  /*5ee10*/  PRMT R225, R252, 0x7771, RZ ;  /* 0x00007771fce17816 */ /* 0x000fc600000000ff */
[----:B------:R-:W4:Y:S06]  /*5ee20*/  LDL.LU.64 R42, [R1+0x1e90] ;  /* 0x001e9000012a7983 */ /* 0x000f2c0000300a00 */
[----:B------:R-:W-:Y:S01]  /*5ee30*/  @P6 LOP3.LUT R224, R224, 0x8, RZ, 0xfc, !PT ;  /* 0x00000008e0e06812 */ /* 0x000fe200078efcff */
[----:B------:R0:W-:Y:S01]  /*5ee40*/  @P5 STG.E.U8 desc[UR44][R36.64], R225 ;  /* 0x000000e124005986 */ /* 0x0001e2000c10112c */
[----:B------:R-:W-:-:S03]  /*5ee50*/  LOP3.LUT P6, RZ, R226, 0x80, RZ, 0xc0, !PT ;  /* 0x00000080e2ff7812 */ /* 0x000fc600078cc0ff */
[----:B------:R-:W4:Y:S04]  /*5ee60*/  LDL.LU.64 R38, [R1+0x1e88] ;  /* 0x001e880001267983 */ /* 0x000f280000300a00 */
[----:B------:R-:W4:Y:S01]  /*5ee70*/  LDL.LU.64 R40, [R1+0x1e80] ;  /* 0x001e800001287983 */ /* 0x000f220000300a00 */
[----:B0-----:R-:W-:-:S03]  /*5ee80*/  PRMT R225, R252, 0x7772, RZ ;  /* 0x00007772fce17816 */ /* 0x001fc600000000ff */
[----:B------:R-:W4:Y:S04]  /*5ee90*/  LDL.LU.64 R36, [R1+0x1e78] ;  /* 0x001e780001247983 */ /* 0x000f280000300a00 */
[----:B------:R0:W-:Y:S01]  /*5eea0*/  @P6 STG.E.U8 desc[UR44][R230.64], R225 ;  /* 0x000000e1e6006986 */ /* 0x0001e2000c10112c */
[----:B------:R-:W-:Y:S02]  /*5eeb0*/  LOP3.LUT P6, RZ, R224, 0x8, RZ, 0xc0, !PT ;  /* 0x00000008e0ff7812 */ /* 0x000fe400078cc0ff */
[----:B0-----:R-:W-:Y:S01]  /*5eec0*/  PRMT R225, R252, 0x7773, RZ ;  /* 0x00007773fce17816 */ /* 0x001fe200000000ff */
[----:B------:R-:W4:Y:S10]  /*5eed0*/  LDL.LU.64 R230, [R1+0x1e70] ;  /* 0x001e700001e67983 */ /* 0x000f340000300a00 */
[----:B------:R0:W-:Y:S01]  /*5eee0*/  @P6 STG.E.U8 desc[UR44][R28.64], R225 ;  /* 0x000000e11c006986 */ /* 0x0001e2000c10112c */
[----:B------:R-:W-:-:S03]  /*5eef0*/  LOP3.LUT P6, RZ, R224, 0x4, RZ, 0xc0, !PT ;  /* 0x00000004e0ff7812 */ /* 0x000fc600078cc0ff */
[----:B0-----:R-:W4:Y:S01]  /*5ef00*/  LDL.LU.64 R28, [R1+0x1e68] ;  /* 0x001e6800011c7983 */ /* 0x001f220000300a00 */
[----:B------:R-:W-:-:S03]  /*5ef10*/  PRMT R225, R63, 0x7770, RZ ;  /* 0x000077703fe17816 */ /* 0x000fc600000000ff */
[----:B------:R-:W4:Y:S06]  /*5ef20*/  LDL.LU R252, [R1+0xac] ;  /* 0x0000ac0001fc7983 */ /* 0x000f2c0000300800 */
[----:B---3--:R0:W-:Y:S04]  /*5ef30*/  @P6 STG.E.U8 desc[UR44][R228.64], R225 ;  /* 0x000000e1e4006986 */ /* 0x0081e8000c10112c */
[----:B0-----:R-:W3:Y:S01]  /*5ef40*/  LDL.LU.64 R228, [R1+0x1e60] ;  /* 0x001e600001e47983 */ /* 0x001ee20000300a00 */
[----:B------:R-:W-:-:S02]  /*5ef50*/  LOP3.LUT P6, RZ, R224, 0x2, RZ, 0xc0, !PT ;  /* 0x00000002e0ff7812 */ /* 0x000fc400078cc0ff */
[----:B------:R-:W-:-:S11]  /*5ef60*/  PRMT R225, R63, 0x7771, RZ ;  /* 0x000077713fe17816 */ /* 0x000fd600000000ff */
[----:B--2---:R0:W-:Y:S01]  /*5ef70*/  @P6 STG.E.U8 desc[UR44][R64.64], R225 ;  /* 0x000000e140006986 */ /* 0x0041e2000c10112c */
[----:B------:R-:W-:Y:S02]  /*5ef80*/  LOP3.LUT P6, RZ, R224, 0x1, RZ, 0xc0, !PT ;  /* 0x00000001e0ff7812 */ /* 0x000fe400078cc0ff */
[----:B------:R-:W-:Y:S02]  /*5ef90*/  PRMT R224, R63, 0x7772, RZ ;  /* 0x000077723fe07816 */ /* 0x000fe400000000ff */
[C---:B------:R-:W-:Y:S02]  /*5efa0*/  LOP3.LUT P1, RZ, R226.reuse, 0x10000, RZ, 0xc0, !PT ;  /* 0x00010000e2ff7812 */ /* 0x040fe4000782c0ff */
[C---:B------:R-:W-:Y:S02]  /*5efb0*/  LOP3.LUT P4, RZ, R226.reuse, 0x20000, RZ, 0xc0, !PT ;  /* 0x00020000e2ff7812 */ /* 0x040fe4000788c0ff */
[C---:B------:R-:W-:Y:S02]  /*5efc0*/  LOP3.LUT P3, RZ, R226.reuse, 0x40000, RZ, 0xc0, !PT ;  /* 0x00040000e2ff7812 */ /* 0x040fe4000786c0ff */
[----:B------:R-:W-:Y:S01]  /*5efd0*/  LOP3.LUT P0, RZ, R226, 0x80000, RZ, 0xc0, !PT ;  /* 0x00080000e2ff7812 */ /* 0x000fe2000780c0ff */
[----:B0-----:R-:W2:Y:S04]  /*5efe0*/  LDL.LU.64 R64, [R1+0x24c0] ;  /* 0x0024c00001407983 */ /* 0x001ea80000300a00 */
[----:B------:R0:W-:Y:S01]  /*5eff0*/  @P6 STG.E.U8 desc[UR44][R220.64], R224 ;  /* 0x000000e0dc006986 */ /* 0x0001e2000c10112c */
[----:B------:R-:W-:-:S02]  /*5f000*/  LOP3.LUT P6, RZ, R7, 0x80000000, RZ, 0xc0, !PT ;  /* 0x8000000007ff7812 */ /* 0x000fc400078cc0ff */
[----:B0-----:R-:W-:-:S11]  /*5f010*/  PRMT R224, R63, 0x7773, RZ ;  /* 0x000077733fe07816 */ /* 0x001fd600000000ff */
[----:B------:R4:W-:Y:S01]  /*5f020*/  @P6 STG.E.U8 desc[UR44][R58.64], R224 ;  /* 0x000000e03a006986 */ /* 0x0009e2000c10112c */
[----:B------:R-:W-:Y:S02]  /*5f030*/  LOP3.LUT P6, RZ, R7, 0x40000000, RZ, 0xc0, !PT ;  /* 0x4000000007ff7812 */ /* 0x000fe400078cc0ff */
[----:B----4-:R-:W-:-:S11]  /*5f040*/  PRMT R224, R30, 0x7770, RZ ;  /* 0x000077701ee07816 */ /* 0x010fd600000000ff */
[----:B------:R0:W-:Y:S01]  /*5f050*/  @P6 STG.E.U8 desc[UR44][R60.64], R224 ;  /* 0x000000e03c006986 */ /* 0x0001e2000c10112c */
[----:B------:R-:W-:Y:S02]  /*5f060*/  LOP3.LUT P6, RZ, R7, 0x20000000, RZ, 0xc0, !PT ;  /* 0x2000000007ff7812 */ /* 0x000fe400078cc0ff */
[----:B0-----:R-:W-:-:S11]  /*5f070*/  PRMT R224, R30, 0x7771, RZ ;  /* 0x000077711ee07816 */ /* 0x001fd600000000ff */
[----:B------:R0:W-:Y:S01]  /*5f080*/  @P6 STG.E.U8 desc[UR44][R56.64], R224 ;  /* 0x000000e038006986 */ /* 0x0001e2000c10112c */
[----:B------:R-:W-:Y:S02]  /*5f090*/  LOP3.LUT P6, RZ, R7, 0x10000000, RZ, 0xc0, !PT ;  /* 0x1000000007ff7812 */ /* 0x000fe400078cc0ff */
[----:B0-----:R-:W-:-:S11]  /*5f0a0*/  PRMT R224, R30, 0x7772, RZ ;  /* 0x000077721ee07816 */ /* 0x001fd600000000ff */
[----:B------:R0:W-:Y:S02]  /*5f0b0*/  @P6 STG.E.U8 desc[UR44][R42.64], R224 ;  /* 0x000000e02a006986 */ /* 0x0001e4000c10112c */
[----:B0-----:R-:W-:-:S05]  /*5f0c0*/  PRMT R224, R30, 0x7773, RZ ;  /* 0x000077731ee07816 */ /* 0x001fca00000000ff */
[----:B------:R0:W-:Y:S01]  /*5f0d0*/  @P1 STG.E.U8 desc[UR44][R38.64], R224 ;  /* 0x000000e026001986 */ /* 0x0001e2000c10112c */
[----:B------:R-:W-:Y:S02]  /*5f0e0*/  LOP3.LUT P2, RZ, R226, 0x100000, RZ, 0xc0, !PT ;  /* 0x00100000e2ff7812 */ /* 0x000fe4000784c0ff */
[----:B0-----:R-:W-:-:S05]  /*5f0f0*/  PRMT R224, R31, 0x7770, RZ ;  /* 0x000077701fe07816 */ /* 0x001fca00000000ff */
[----:B------:R0:W-:Y:S01]  /*5f100*/  @P4 STG.E.U8 desc[UR44][R40.64], R224 ;  /* 0x000000e028004986 */ /* 0x0001e2000c10112c */
[----:B------:R-:W-:Y:S02]  /*5f110*/  LOP3.LUT P5, RZ, R226, 0x200000, RZ, 0xc0, !PT ;  /* 0x00200000e2ff7812 */ /* 0x000fe400078ac0ff */
[----:B0-----:R-:W-:-:S05]  /*5f120*/  PRMT R224, R31, 0x7771, RZ ;  /* 0x000077711fe07816 */ /* 0x001fca00000000ff */
[----:B------:R0:W-:Y:S02]  /*5f130*/  @P3 STG.E.U8 desc[UR44][R36.64], R224 ;  /* 0x000000e024003986 */ /* 0x0001e4000c10112c */
[----:B0-----:R-:W-:-:S05]  /*5f140*/  PRMT R224, R31, 0x7772, RZ ;  /* 0x000077721fe07816 */ /* 0x001fca00000000ff */
[----:B------:R0:W-:Y:S02]  /*5f150*/  @P0 STG.E.U8 desc[UR44][R230.64], R224 ;  /* 0x000000e0e6000986 */ /* 0x0001e4000c10112c */
[----:B0-----:R-:W-:-:S05]  /*5f160*/  PRMT R224, R31, 0x7773, RZ ;  /* 0x000077731fe07816 */ /* 0x001fca00000000ff */
[----:B------:R0:W-:Y:S02]  /*5f170*/  @P2 STG.E.U8 desc[UR44][R28.64], R224 ;  /* 0x000000e01c002986 */ /* 0x0001e4000c10112c */
[----:B0-----:R-:W-:-:S05]  /*5f180*/  PRMT R224, R252, 0x7770, RZ ;  /* 0x00007770fce07816 */ /* 0x001fca00000000ff */
[----:B---3--:R0:W-:Y:S04]  /*5f190*/  @P5 STG.E.U8 desc[UR44][R228.64], R224 ;  /* 0x000000e0e4005986 */ /* 0x0081e8000c10112c */
[----:B0-----:R-:W3:Y:S04]  /*5f1a0*/  LDL.LU.64 R228, [R1+0x1e58] ;  /* 0x001e580001e47983 */ /* 0x001ee80000300a00 */
[----:B------:R-:W4:Y:S04]  /*5f1b0*/  LDL.LU.64 R38, [R1+0x1e50] ;  /* 0x001e500001267983 */ /* 0x000f280000300a00 */
[----:B------:R-:W2:Y:S04]  /*5f1c0*/  LDL.LU.64 R36, [R1+0x1e48] ;  /* 0x001e480001247983 */ /* 0x000ea80000300a00 */
[----:B------:R-:W2:Y:S04]  /*5f1d0*/  LDL.LU.64 R230, [R1+0x1e40] ;  /* 0x001e400001e67983 */ /* 0x000ea80000300a00 */
[----:B------:R-:W2:Y:S04]  /*5f1e0*/  LDL.LU.64 R30, [R1+0x1e38] ;  /* 0x001e3800011e7983 */ /* 0x000ea80000300a00 */
[----:B------:R-:W2:Y:S04]  /*5f1f0*/  LDL.LU.64 R28, [R1+0x1e30] ;  /* 0x001e3000011c7983 */ /* 0x000ea80000300a00 */
[----:B------:R-:W2:Y:S01]  /*5f200*/  LDL.LU R251, [R1+0x9c] ;  /* 0x00009c0001fb7983 */ /* 0x000ea20000300800 */
[----:B------:R-:W-:-:S02]  /*5f210*/  LOP3.LUT P3, RZ, R226, 0x400000, RZ, 0xc0, !PT ;  /* 0x00400000e2ff7812 */ /* 0x000fc4000786c0ff */
[----:B------:R-:W-:Y:S02]  /*5f220*/  PRMT R224, R252, 0x7771, RZ ;  /* 0x00007771fce07816 */ /* 0x000fe400000000ff */
        /* <DEDUP_REMOVED lines=12> */
[----:B------:R-:W-:Y:S01]  /*5f2f0*/  LOP3.LUT P6, RZ, R226, 0x40000000, RZ, 0xc0, !PT ;  /* 0x40000000e2ff7812 */ /* 0x000fe200078cc0ff */
[----:B---3--:R0:W-:Y:S04]  /*5f300*/  @P3 STG.E.U8 desc[UR44][R228.64], R224 ;  /* 0x000000e0e4003986 */ /* 0x0081e8000c10112c */
[----:B0-----:R-:W3:Y:S04]  /*5f310*/  LDL.LU.64 R228, [R1+0x1e28] ;  /* 0x001e280001e47983 */ /* 0x001ee80000300a00 */
[----:B------:R-:W3:Y:S04]  /*5f320*/  LDL.LU R40, [R1+0x80] ;  /* 0x0000800001287983 */ /* 0x000ee80000300800 */
[----:B------:R-:W3:Y:S01]  /*5f330*/  LDL.LU.64 R220, [R1+0x1e20] ;  /* 0x001e200001dc7983 */ /* 0x000ee20000300a00 */
[----:B------:R-:W-:-:S03]  /*5f340*/  LOP3.LUT R7, R7, 0xfeffffff, RZ, 0xc0, !PT ;  /* 0xfeffffff07077812 */ /* 0x000fc600078ec0ff */
[----:B------:R-:W3:Y:S01]  /*5f350*/  LDL.LU.64 R62, [R1+0x1e18] ;  /* 0x001e1800013e7983 */ /* 0x000ee20000300a00 */
[----:B------:R-:W-:Y:S02]  /*5f360*/  @P6 LOP3.LUT R7, R7, 0x1000000, RZ, 0xfc, !PT ;  /* 0x0100000007076812 */ /* 0x000fe400078efcff */
[----:B------:R-:W-:Y:S01]  /*5f370*/  LOP3.LUT P6, RZ, R226, 0x20000000, RZ, 0xc0, !PT ;  /* 0x20000000e2ff7812 */ /* 0x000fe200078cc0ff */
[----:B------:R-:W3:Y:S01]  /*5f380*/  LDL.LU.64 R58, [R1+0x1e10] ;  /* 0x001e1000013a7983 */ /* 0x000ee20000300a00 */
[----:B------:R-:W-:-:S03]  /*5f390*/  LOP3.LUT R7, R7, 0xfdffffff, RZ, 0xc0, !PT ;  /* 0xfdffffff07077812 */ /* 0x000fc600078ec0ff */
[----:B------:R-:W3:Y:S01]  /*5f3a0*/  LDL.LU.64 R60, [R1+0x1e08] ;  /* 0x001e0800013c7983 */ /* 0x000ee20000300a00 */
[C---:B------:R-:W-:Y:S02]  /*5f3b0*/  LOP3.LUT P0, RZ, R226.reuse, 0x800000, RZ, 0xc0, !PT ;  /* 0x00800000e2ff7812 */ /* 0x040fe4000780c0ff */
[C---:B------:R-:W-:Y:S01]  /*5f3c0*/  LOP3.LUT P2, RZ, R226.reuse, 0x1000000, RZ, 0xc0, !PT ;  /* 0x01000000e2ff7812 */ /* 0x040fe2000784c0ff */
[----:B------:R-:W3:Y:S04]  /*5f3d0*/  LDL.LU R41, [R1+0x70] ;  /* 0x0000700001297983 */ /* 0x000ee80000300800 */
[----:B------:R-:W-:Y:S01]  /*5f3e0*/  @P6 LOP3.LUT R7, R7, 0x2000000, RZ, 0xfc, !PT ;  /* 0x0200000007076812 */ /* 0x000fe200078efcff */
[----:B------:R-:W3:Y:S01]  /*5f3f0*/  LDL.LU.64 R56, [R1+0x1e00] ;  /* 0x001e000001387983 */ /* 0x000ee20000300a00 */
[----:B------:R-:W-:-:S02]  /*5f400*/  LOP3.LUT P6, RZ, R226, 0x10000000, RZ, 0xc0, !PT ;  /* 0x10000000e2ff7812 */ /* 0x000fc400078cc0ff */
[----:B------:R-:W-:Y:S01]  /*5f410*/  LOP3.LUT R7, R7, 0xfbffffff, RZ, 0xc0, !PT ;  /* 0xfbffffff07077812 */ /* 0x000fe200078ec0ff */
[----:B------:R-:W3:Y:S01]  /*5f420*/  LDL.LU.64 R42, [R1+0x1df8] ;  /* 0x001df800012a7983 */ /* 0x000ee20000300a00 */
[----:B------:R-:W-:-:S09]  /*5f430*/  PRMT R224, R252, 0x7772, RZ ;  /* 0x00007772fce07816 */ /* 0x000fd200000000ff */
[----:B------:R-:W-:Y:S02]  /*5f440*/  @P6 LOP3.LUT R7, R7, 0x4000000, RZ, 0xfc, !PT ;  /* 0x0400000007076812 */ /* 0x000fe400078efcff */
[C---:B------:R-:W-:Y:S01]  /*5f450*/  LOP3.LUT P6, RZ, R226.reuse, 0x8000000, RZ, 0xc0, !PT ;  /* 0x08000000e2ff7812 */ /* 0x040fe200078cc0ff */
[----:B----4-:R0:W-:Y:S01]  /*5f460*/  @P0 STG.E.U8 desc[UR44][R38.64], R224 ;  /* 0x000000e026000986 */ /* 0x0101e2000c10112c */
[----:B------:R-:W-:Y:S02]  /*5f470*/  LOP3.LUT P5, RZ, R226, 0x2000000, RZ, 0xc0, !PT ;  /* 0x02000000e2ff7812 */ /* 0x000fe400078ac0ff */
[----:B------:R-:W-:Y:S02]  /*5f480*/  LOP3.LUT R7, R7, 0xf7ffffff, RZ, 0xc0, !PT ;  /* 0xf7ffffff07077812 */ /* 0x000fe400078ec0ff */
[----:B0-----:R-:W-:-:S07]  /*5f490*/  PRMT R224, R252, 0x7773, RZ ;  /* 0x00007773fce07816 */ /* 0x001fce00000000ff */
[----:B------:R-:W-:Y:S01]  /*5f4a0*/  @P6 LOP3.LUT R7, R7, 0x8000000, RZ, 0xfc, !PT ;  /* 0x0800000007076812 */ /* 0x000fe200078efcff */
[----:B------:R-:W4:Y:S01]  /*5f4b0*/  LDL.LU R252, [R1+0x84] ;  /* 0x0000840001fc7983 */ /* 0x000f220000300800 */
[----:B------:R-:W-:-:S03]  /*5f4c0*/  LOP3.LUT P6, RZ, R226, 0x4000000, RZ, 0xc0, !PT ;  /* 0x04000000e2ff7812 */ /* 0x000fc600078cc0ff */
[----:B--2---:R0:W-:Y:S04]  /*5f4d0*/  @P2 STG.E.U8 desc[UR44][R36.64], R224 ;  /* 0x000000e024002986 */ /* 0x0041e8000c10112c */
[----:B------:R-:W2:Y:S01]  /*5f4e0*/  LDL.LU.64 R38, [R1+0x1df0] ;  /* 0x001df00001267983 */ /* 0x000ea20000300a00 */
[----:B0-----:R-:W-:-:S03]  /*5f4f0*/  PRMT R224, R251, 0x7770, RZ ;  /* 0x00007770fbe07816 */ /* 0x001fc600000000ff */
[----:B------:R-:W4:Y:S04]  /*5f500*/  LDL.LU.64 R36, [R1+0x1de8] ;  /* 0x001de80001247983 */ /* 0x000f280000300a00 */
[----:B------:R0:W-:Y:S02]  /*5f510*/  @P5 STG.E.U8 desc[UR44][R230.64], R224 ;  /* 0x000000e0e6005986 */ /* 0x0001e4000c10112c */
[----:B0-----:R-:W-:Y:S02]  /*5f520*/  PRMT R224, R251, 0x7771, RZ ;  /* 0x00007771fbe07816 */ /* 0x001fe400000000ff */
[----:B------:R-:W4:Y:S04]  /*5f530*/  LDL.LU.64 R230, [R1+0x1de0] ;  /* 0x001de00001e67983 */ /* 0x000f280000300a00 */
[----:B------:R0:W-:Y:S01]  /*5f540*/  @P6 STG.E.U8 desc[UR44][R30.64], R224 ;  /* 0x000000e01e006986 */ /* 0x0001e2000c10112c */
[----:B------:R-:W-:-:S02]  /*5f550*/  LOP3.LUT P6, RZ, R7, 0x8000000, RZ, 0xc0, !PT ;  /* 0x0800000007ff7812 */ /* 0x000fc400078cc0ff */
[----:B0-----:R-:W-:Y:S01]  /*5f560*/  PRMT R224, R251, 0x7772, RZ ;  /* 0x00007772fbe07816 */ /* 0x001fe200000000ff */
[----:B------:R-:W4:Y:S10]  /*5f570*/  LDL.LU.64 R30, [R1+0x1dd8] ;  /* 0x001dd800011e7983 */ /* 0x000f340000300a00 */
[----:B------:R0:W-:Y:S01]  /*5f580*/  @P6 STG.E.U8 desc[UR44][R28.64], R224 ;  /* 0x000000e01c006986 */ /* 0x0001e2000c10112c */
[----:B------:R-:W-:-:S03]  /*5f590*/  LOP3.LUT P6, RZ, R7, 0x4000000, RZ, 0xc0, !PT ;  /* 0x0400000007ff7812 */ /* 0x000fc600078cc0ff */
[----:B0-----:R-:W4:Y:S01]  /*5f5a0*/  LDL.LU.64 R28, [R1+0x1dd0] ;  /* 0x001dd000011c7983 */ /* 0x001f220000300a00 */
[----:B------:R-:W-:-:S09]  /*5f5b0*/  PRMT R224, R251, 0x7773, RZ ;  /* 0x00007773fbe07816 */ /* 0x000fd200000000ff */
[----:B---3--:R0:W-:Y:S04]  /*5f5c0*/  @P6 STG.E.U8 desc[UR44][R228.64], R224 ;  /* 0x000000e0e4006986 */ /* 0x0081e8000c10112c */
        /* <DEDUP_REMOVED lines=23> */
[----:B--2---:R0:W-:Y:S01]  /*5f740*/  @P1 STG.E.U8 desc[UR44][R38.64], R224 ;  /* 0x000000e026001986 */ /* 0x0041e2000c10112c */
[----:B------:R-:W-:Y:S02]  /*5f750*/  LOP3.LUT P0, RZ, R227, 0x40, RZ, 0xc0, !PT ;  /* 0x00000040e3ff7812 */ /* 0x000fe4000780c0ff */
[----:B0-----:R-:W-:-:S05]  /*5f760*/  PRMT R224, R41, 0x7773, RZ ;  /* 0x0000777329e07816 */ /* 0x001fca00000000ff */
[----:B----4-:R0:W-:Y:S01]  /*5f770*/  @P4 STG.E.U8 desc[UR44][R36.64], R224 ;  /* 0x000000e024004986 */ /* 0x0101e2000c10112c */
        /* <DEDUP_REMOVED lines=9> */
[----:B---3--:R0:W-:Y:S04]  /*5f810*/  @P5 STG.E.U8 desc[UR44][R228.64], R224 ;  /* 0x000000e0e4005986 */ /* 0x0081e8000c10112c */
[----:B0-----:R-:W2:Y:S04]  /*5f820*/  LDL.LU.64 R228, [R1+0x1dc0] ;  /* 0x001dc00001e47983 */ /* 0x001ea80000300a00 */
[----:B------:R-:W3:Y:S04]  /*5f830*/  LDL.LU.64 R38, [R1+0x1db8] ;  /* 0x001db80001267983 */ /* 0x000ee80000300a00 */
[----:B------:R-:W4:Y:S04]  /*5f840*/  LDL.LU.64 R40, [R1+0x1db0] ;  /* 0x001db00001287983 */ /* 0x000f280000300a00 */
[----:B------:R-:W2:Y:S04]  /*5f850*/  LDL.LU R31, [R1+0x74] ;  /* 0x00007400011f7983 */ /* 0x000ea80000300800 */
[----:B------:R-:W4:Y:S04]  /*5f860*/  LDL.LU.64 R36, [R1+0x1da8] ;  /* 0x001da80001247983 */ /* 0x000f280000300a00 */
[----:B------:R-:W4:Y:S04]  /*5f870*/  LDL.LU.64 R230, [R1+0x1da0] ;  /* 0x001da00001e67983 */ /* 0x000f280000300a00 */
[----:B------:R-:W4:Y:S01]  /*5f880*/  LDL.LU R251, [R1+0x88] ;  /* 0x0000880001fb7983 */ /* 0x000f220000300800 */
[----:B------:R-:W-:-:S03]  /*5f890*/  LOP3.LUT P3, RZ, R227, 0x200, RZ, 0xc0, !PT ;  /* 0x00000200e3ff7812 */ /* 0x000fc6000786c0ff */
[----:B------:R-:W4:Y:S01]  /*5f8a0*/  LDL.LU.64 R28, [R1+0x1d98] ;  /* 0x001d9800011c7983 */ /* 0x000f220000300a00 */
        /* <DEDUP_REMOVED lines=16> */
[----:B0-----:R-:W2:Y:S04]  /*5f9b0*/  LDL.LU.64 R228, [R1+0x1d90] ;  /* 0x001d900001e47983 */ /* 0x001ea80000300a00 */
[----:B------:R-:W2:Y:S04]  /*5f9c0*/  LDL.LU R30, [R1+0x78] ;  /* 0x00007800011e7983 */ /* 0x000ea80000300800 */
[----:B------:R-:W2:Y:S04]  /*5f9d0*/  LDL.LU.64 R220, [R1+0x1d88] ;  /* 0x001d880001dc7983 */ /* 0x000ea80000300a00 */
[----:B------:R-:W2:Y:S01]  /*5f9e0*/  LDL.LU.64 R62, [R1+0x1d80] ;  /* 0x001d8000013e7983 */ /* 0x000ea20000300a00 */
[----:B------:R-:W-:-:S02]  /*5f9f0*/  @P6 LOP3.LUT R7, R7, 0x10000, RZ, 0xfc, !PT ;  /* 0x0001000007076812 */ /* 0x000fc400078efcff */
[----:B------:R-:W-:Y:S01]  /*5fa00*/  LOP3.LUT P6, RZ, R227, 0x10000, RZ, 0xc0, !PT ;  /* 0x00010000e3ff7812 */ /* 0x000fe200078cc0ff */
[----:B------:R-:W2:Y:S01]  /*5fa10*/  LDL.LU.64 R58, [R1+0x1d78] ;  /* 0x001d7800013a7983 */ /* 0x000ea20000300a00 */
[----:B------:R-:W-:-:S03]  /*5fa20*/  LOP3.LUT R7, R7, 0xfffdffff, RZ, 0xc0, !PT ;  /* 0xfffdffff07077812 */ /* 0x000fc600078ec0ff */
[----:B------:R-:W2:Y:S01]  /*5fa30*/  LDL.LU.64 R60, [R1+0x1d70] ;  /* 0x001d7000013c7983 */ /* 0x000ea20000300a00 */
[C---:B------:R-:W-:Y:S02]  /*5fa40*/  LOP3.LUT P0, RZ, R227.reuse, 0x400, RZ, 0xc0, !PT ;  /* 0x00000400e3ff7812 */ /* 0x040fe4000780c0ff */
[----:B------:R-:W-:Y:S01]  /*5fa50*/  LOP3.LUT P2, RZ, R227, 0x800, RZ, 0xc0, !PT ;  /* 0x00000800e3ff7812 */ /* 0x000fe2000784c0ff */
[----:B------:R-:W2:Y:S04]  /*5fa60*/  LDL.LU R252, [R1+0x8c] ;  /* 0x00008c0001fc7983 */ /* 0x000ea80000300800 */
[----:B------:R-:W-:Y:S01]  /*5fa70*/  @P6 LOP3.LUT R7, R7, 0x20000, RZ, 0xfc, !PT ;  /* 0x0002000007076812 */ /* 0x000fe200078efcff */
[----:B------:R-:W2:Y:S01]  /*5fa80*/  LDL.LU.64 R56, [R1+0x1d68] ;  /* 0x001d680001387983 */ /* 0x000ea20000300a00 */
[----:B------:R-:W-:-:S02]  /*5fa90*/  LOP3.LUT P6, RZ, R227, 0x8000, RZ, 0xc0, !PT ;  /* 0x00008000e3ff7812 */ /* 0x000fc400078cc0ff */
[----:B------:R-:W-:Y:S01]  /*5faa0*/  LOP3.LUT R7, R7, 0xfffbffff, RZ, 0xc0, !PT ;  /* 0xfffbffff07077812 */ /* 0x000fe200078ec0ff */
[----:B------:R-:W2:Y:S01]  /*5fab0*/  LDL.LU.64 R42, [R1+0x1d60] ;  /* 0x001d6000012a7983 */ /* 0x000ea20000300a00 */
[----:B------:R-:W-:-:S09]  /*5fac0*/  PRMT R224, R31, 0x7771, RZ ;  /* 0x000077711fe07816 */ /* 0x000fd200000000ff */
[----:B------:R-:W-:Y:S02]  /*5fad0*/  @P6 LOP3.LUT R7, R7, 0x40000, RZ, 0xfc, !PT ;  /* 0x0004000007076812 */ /* 0x000fe400078efcff */
[C---:B------:R-:W-:Y:S01]  /*5fae0*/  LOP3.LUT P6, RZ, R227.reuse, 0x4000, RZ, 0xc0, !PT ;  /* 0x00004000e3ff7812 */ /* 0x040fe200078cc0ff */
[----:B---3--:R0:W-:Y:S01]  /*5faf0*/  @P0 STG.E.U8 desc[UR44][R38.64], R224 ;  /* 0x000000e026000986 */ /* 0x0081e2000c10112c */
[----:B------:R-:W-:Y:S02]  /*5fb00*/  LOP3.LUT P5, RZ, R227, 0x1000, RZ, 0xc0, !PT ;  /* 0x00001000e3ff7812 */ /* 0x000fe400078ac0ff */
[----:B------:R-:W-:Y:S02]  /*5fb10*/  LOP3.LUT R7, R7, 0xfff7ffff, RZ, 0xc0, !PT ;  /* 0xfff7ffff07077812 */ /* 0x000fe400078ec0ff */
[----:B0-----:R-:W-:Y:S01]  /*5fb20*/  PRMT R224, R31, 0x7772, RZ ;  /* 0x000077721fe07816 */ /* 0x001fe200000000ff */
[----:B------:R-:W3:Y:S06]  /*5fb30*/  LDL.LU.64 R38, [R1+0x1d58] ;  /* 0x001d580001267983 */ /* 0x000eec0000300a00 */
[----:B------:R-:W-:-:S02]  /*5fb40*/  @P6 LOP3.LUT R7, R7, 0x80000, RZ, 0xfc, !PT ;  /* 0x0008000007076812 */ /* 0x000fc400078efcff */
[----:B------:R-:W-:Y:S01]  /*5fb50*/  LOP3.LUT P6, RZ, R227, 0x2000, RZ, 0xc0, !PT ;  /* 0x00002000e3ff7812 */ /* 0x000fe200078cc0ff */
[----:B----4-:R0:W-:Y:S02]  /*5fb60*/  @P2 STG.E.U8 desc[UR44][R40.64], R224 ;  /* 0x000000e028002986 */ /* 0x0101e4000c10112c */
[----:B0-----:R-:W-:Y:S02]  /*5fb70*/  PRMT R224, R31, 0x7773, RZ ;  /* 0x000077731fe07816 */ /* 0x001fe400000000ff */
[----:B------:R-:W4:Y:S04]  /*5fb80*/  LDL.LU.64 R40, [R1+0x1d50] ;  /* 0x001d500001287983 */ /* 0x000f280000300a00 */
[----:B------:R0:W-:Y:S02]  /*5fb90*/  @P5 STG.E.U8 desc[UR44][R36.64], R224 ;  /* 0x000000e024005986 */ /* 0x0001e4000c10112c */
[----:B0-----:R-:W-:-:S02]  /*5fba0*/  PRMT R224, R251, 0x7770, RZ ;  /* 0x00007770fbe07816 */ /* 0x001fc400000000ff */
[----:B------:R-:W4:Y:S04]  /*5fbb0*/  LDL.LU.64 R36, [R1+0x1d48] ;  /* 0x001d480001247983 */ /* 0x000f280000300a00 */
[----:B------:R0:W-:Y:S01]  /*5fbc0*/  @P6 STG.E.U8 desc[UR44][R230.64], R224 ;  /* 0x000000e0e6006986 */ /* 0x0001e2000c10112c */
[----:B------:R-:W-:Y:S02]  /*5fbd0*/  LOP3.LUT P6, RZ, R7, 0x80000, RZ, 0xc0, !PT ;  /* 0x0008000007ff7812 */ /* 0x000fe400078cc0ff */
[----:B0-----:R-:W-:Y:S01]  /*5fbe0*/  PRMT R224, R251, 0x7771, RZ ;  /* 0x00007771fbe07816 */ /* 0x001fe200000000ff */
[----:B------:R-:W4:Y:S04]  /*5fbf0*/  LDL.LU.64 R230, [R1+0x1d40] ;  /* 0x001d400001e67983 */ /* 0x000f280000300a00 */
[----:B------:R-:W4:Y:S06]  /*5fc00*/  LDL.LU R31, [R1+0x7c] ;  /* 0x00007c00011f7983 */ /* 0x000f2c0000300800 */
        /* <DEDUP_REMOVED lines=28> */
[----:B---3--:R0:W-:Y:S01]  /*5fdd0*/  @P1 STG.E.U8 desc[UR44][R38.64], R224 ;  /* 0x000000e026001986 */ /* 0x0081e2000c10112c */
        /* <DEDUP_REMOVED lines=12> */
[----:B--2---:R0:W-:Y:S04]  /*5fea0*/  @P5 STG.E.U8 desc[UR44][R228.64], R224 ;  /* 0x000000e0e4005986 */ /* 0x0041e8000c10112c */
[----:B0-----:R-:W2:Y:S04]  /*5feb0*/  LDL.LU.64 R228, [R1+0x24b0] ;  /* 0x0024b00001e47983 */ /* 0x001ea80000300a00 */
[----:B------:R-:W3:Y:S04]  /*5fec0*/  LDL.LU.64 R28, [R1+0x1d28] ;  /* 0x001d2800011c7983 */ /* 0x000ee80000300a00 */
[----:B------:R-:W4:Y:S04]  /*5fed0*/  LDL.LU.64 R36, [R1+0x1d20] ;  /* 0x001d200001247983 */ /* 0x000f280000300a00 */
[----:B------:R-:W4:Y:S04]  /*5fee0*/  LDL.LU.64 R38, [R1+0x1d18] ;  /* 0x001d180001267983 */ /* 0x000f280000300a00 */
[----:B------:R-:W4:Y:S04]  /*5fef0*/  LDL.LU.64 R40, [R1+0x1d10] ;  /* 0x001d100001287983 */ /* 0x000f280000300a00 */
[----:B------:R-:W4:Y:S04]  /*5ff00*/  LDL.LU R252, [R1+0x60] ;  /* 0x0000600001fc7983 */ /* 0x000f280000300800 */
[----:B------:R-:W4:Y:S04]  /*5ff10*/  LDL.LU.64 R230, [R1+0x1d08] ;  /* 0x001d080001e67983 */ /* 0x000f280000300a00 */
[----:B------:R-:W4:Y:S01]  /*5ff20*/  LDL.LU R251, [R1+0x10] ;  /* 0x0000100001fb7983 */ /* 0x000f220000300800 */
[----:B------:R-:W-:-:S02]  /*5ff30*/  PRMT R224, R31, 0x7773, RZ ;  /* 0x000077731fe07816 */ /* 0x000fc400000000ff */
[----:B------:R-:W-:Y:S01]  /*5ff40*/  LOP3.LUT P3, RZ, R227, 0x10000000, RZ, 0xc0, !PT ;  /* 0x10000000e3ff7812 */ /* 0x000fe2000786c0ff */
[----:B------:R-:W4:Y:S01]  /*5ff50*/  LDL.LU.64 R30, [R1+0x1d00] ;  /* 0x001d0000011e7983 */ /* 0x000f220000300a00 */
[----:B------:R-:W-:Y:S02]  /*5ff60*/  LOP3.LUT R7, R7, 0xffffffef, RZ, 0xc0, !PT ;  /* 0xffffffef07077812 */ /* 0x000fe400078ec0ff */
[C---:B------:R-:W-:Y:S02]  /*5ff70*/  LOP3.LUT P0, RZ, R227.reuse, 0x20000000, RZ, 0xc0, !PT ;  /* 0x20000000e3ff7812 */ /* 0x040fe4000780c0ff */
[C---:B------:R-:W-:Y:S02]  /*5ff80*/  LOP3.LUT P2, RZ, R227.reuse, 0x40000000, RZ, 0xc0, !PT ;  /* 0x40000000e3ff7812 */ /* 0x040fe4000784c0ff */
[----:B------:R-:W-:-:S05]  /*5ff90*/  LOP3.LUT P5, RZ, R227, 0x80000000, RZ, 0xc0, !PT ;  /* 0x80000000e3ff7812 */ /* 0x000fca00078ac0ff */
[----:B---3--:R0:W-:Y:S04]  /*5ffa0*/  @P3 STG.E.U8 desc[UR44][R28.64], R224 ;  /* 0x000000e01c003986 */ /* 0x0081e8000c10112c */
[----:B0-----:R-:W3:Y:S01]  /*5ffb0*/  LDL.LU.64 R28, [R1+0x1cf8] ;  /* 0x001cf800011c7983 */ /* 0x001ee20000300a00 */
[----:B--2---:R-:W-:-:S03]  /*5ffc0*/  LOP3.LUT P6, RZ, R228, 0x100, RZ, 0xc0, !PT ;  /* 0x00000100e4ff7812 */ /* 0x004fc600078cc0ff */
[----:B------:R-:W2:Y:S01]  /*5ffd0*/  LDL.LU.64 R220, [R1+0x1cf0] ;  /* 0x001cf00001dc7983 */ /* 0x000ea20000300a00 */
[----:B----4-:R-:W-:-:S03]  /*5ffe0*/  PRMT R224, R252, 0x7770, RZ ;  /* 0x00007770fce07816 */ /* 0x010fc600000000ff */
[----:B------:R-:W4:Y:S06]  /*5fff0*/  LDL.LU.64 R60, [R1+0x1ce8] ;  /* 0x001ce800013c7983 */ /* 0x000f2c0000300a00 */
        /* <DEDUP_REMOVED lines=11> */
[----:B------:R-:W-:Y:S01]  /*600b0*/  LOP3.LUT R7, R7, 0xfffffeff, RZ, 0xc0, !PT ;  /* 0xfffffeff07077812 */ /* 0x000fe200078ec0ff */
[----:B------:R0:W-:Y:S10]  /*600c0*/  @P0 STG.E.U8 desc[UR44][R36.64], R224 ;  /* 0x000000e024000986 */ /* 0x0001f4000c10112c */
[----:B------:R-:W-:-:S02]  /*600d0*/  @P6 LOP3.LUT R7, R7, 0x100, RZ, 0xfc, !PT ;  /* 0x0000010007076812 */ /* 0x000fc400078efcff */
[----:B------:R-:W-:Y:S01]  /*600e0*/  LOP3.LUT P6, RZ, R228, 0x8, RZ, 0xc0, !PT ;  /* 0x00000008e4ff7812 */ /* 0x000fe200078cc0ff */
[----:B0-----:R-:W4:Y:S01]  /*600f0*/  LDL.LU R36, [R1+0x64] ;  /* 0x0000640001247983 */ /* 0x001f220000300800 */
[----:B------:R-:W-:-:S03]  /*60100*/  LOP3.LUT R7, R7, 0xfffffdff, RZ, 0xc0, !PT ;  /* 0xfffffdff07077812 */ /* 0x000fc600078ec0ff */
[----:B------:R-:W4:Y:S04]  /*60110*/  LDL.LU.64 R226, [R1+0x1ce0] ;  /* 0x001ce00001e27983 */ /* 0x000f280000300a00 */
[----:B------:R-:W4:Y:S04]  /*60120*/  LDL.LU.64 R62, [R1+0x1cd8] ;  /* 0x001cd800013e7983 */ /* 0x000f280000300a00 */
        /* <DEDUP_REMOVED lines=9> */
[----:B------:R-:W-:Y:S02]  /*601c0*/  LOP3.LUT P6, RZ, R228, 0x2, RZ, 0xc0, !PT ;  /* 0x00000002e4ff7812 */ /* 0x000fe400078cc0ff */
[----:B------:R-:W-:Y:S01]  /*601d0*/  LOP3.LUT R7, R7, 0xfffff7ff, RZ, 0xc0, !PT ;  /* 0xfffff7ff07077812 */ /* 0x000fe200078ec0ff */
[----:B------:R-:W4:Y:S01]  /*601e0*/  LDL.LU.64 R42, [R1+0x1cc0] ;  /* 0x001cc000012a7983 */ /* 0x000f220000300a00 */
[----:B0-----:R-:W-:-:S03]  /*601f0*/  PRMT R224, R252, 0x7772, RZ ;  /* 0x00007772fce07816 */ /* 0x001fc600000000ff */
[----:B------:R-:W4:Y:S06]  /*60200*/  LDL.LU.64 R38, [R1+0x1cb8] ;  /* 0x001cb80001267983 */ /* 0x000f2c0000300a00 */
[----:B------:R-:W-:Y:S02]  /*60210*/  @P6 LOP3.LUT R7, R7, 0x800, RZ, 0xfc, !PT ;  /* 0x0000080007076812 */ /* 0x000fe400078efcff */
[----:B------:R-:W-:Y:S01]  /*60220*/  LOP3.LUT P6, RZ, R228, 0x1, RZ, 0xc0, !PT ;  /* 0x00000001e4ff7812 */ /* 0x000fe200078cc0ff */
[----:B------:R0:W-:Y:S02]  /*60230*/  @P5 STG.E.U8 desc[UR44][R40.64], R224 ;  /* 0x000000e028005986 */ /* 0x0001e4000c10112c */
[----:B0-----:R-:W-:-:S02]  /*60240*/  PRMT R224, R252, 0x7773, RZ ;  /* 0x00007773fce07816 */ /* 0x001fc400000000ff */
[----:B------:R-:W4:Y:S08]  /*60250*/  LDL.LU.64 R40, [R1+0x1cb0] ;  /* 0x001cb00001287983 */ /* 0x000f300000300a00 */
        /* <DEDUP_REMOVED lines=13> */
[----:B--2---:R0:W-:Y:S01]  /*60330*/  @P6 STG.E.U8 desc[UR44][R220.64], R224 ;  /* 0x000000e0dc006986 */ /* 0x0041e2000c10112c */
[----:B------:R-:W-:Y:S02]  /*60340*/  LOP3.LUT P6, RZ, R7, 0x100, RZ, 0xc0, !PT ;  /* 0x0000010007ff7812 */ /* 0x000fe400078cc0ff */
[----:B0-----:R-:W-:Y:S01]  /*60350*/  PRMT R224, R251, 0x7773, RZ ;  /* 0x00007773fbe07816 */ /* 0x001fe200000000ff */
[----:B------:R-:W2:Y:S10]  /*60360*/  LDL.LU.64 R220, [R1+0x24a8] ;  /* 0x0024a80001dc7983 */ /* 0x000eb40000300a00 */
[----:B----4-:R0:W-:Y:S01]  /*60370*/  @P6 STG.E.U8 desc[UR44][R60.64], R224 ;  /* 0x000000e03c006986 */ /* 0x0101e2000c10112c */
[----:B------:R-:W-:-:S02]  /*60380*/  LOP3.LUT P6, RZ, R7, 0x80, RZ, 0xc0, !PT ;  /* 0x0000008007ff7812 */ /* 0x000fc400078cc0ff */
[C---:B------:R-:W-:Y:S02]  /*60390*/  LOP3.LUT P1, RZ, R228.reuse, 0x200, RZ, 0xc0, !PT ;  /* 0x00000200e4ff7812 */ /* 0x040fe4000782c0ff */
[C---:B------:R-:W-:Y:S02]  /*603a0*/  LOP3.LUT P4, RZ, R228.reuse, 0x400, RZ, 0xc0, !PT ;  /* 0x00000400e4ff7812 */ /* 0x040fe4000788c0ff */
[C---:B------:R-:W-:Y:S02]  /*603b0*/  LOP3.LUT P3, RZ, R228.reuse, 0x800, RZ, 0xc0, !PT ;  /* 0x00000800e4ff7812 */ /* 0x040fe4000786c0ff */
[C---:B------:R-:W-:Y:S02]  /*603c0*/  LOP3.LUT P0, RZ, R228.reuse, 0x1000, RZ, 0xc0, !PT ;  /* 0x00001000e4ff7812 */ /* 0x040fe4000780c0ff */
[----:B------:R-:W-:Y:S01]  /*603d0*/  LOP3.LUT P2, RZ, R228, 0x2000, RZ, 0xc0, !PT ;  /* 0x00002000e4ff7812 */ /* 0x000fe2000784c0ff */
[----:B0-----:R-:W4:Y:S01]  /*603e0*/  LDL.LU.64 R60, [R1+0x24a0] ;  /* 0x0024a000013c7983 */ /* 0x001f220000300a00 */
[----:B------:R-:W-:-:S05]  /*603f0*/  PRMT R224, R36, 0x7770, RZ ;  /* 0x0000777024e07816 */ /* 0x000fca00000000ff */
        /* <DEDUP_REMOVED lines=11> */
[----:B------:R0:W-:Y:S02]  /*604b0*/  @P1 STG.E.U8 desc[UR44][R42.64], R224 ;  /* 0x000000e02a001986 */ /* 0x0001e4000c10112c */
        /* <DEDUP_REMOVED lines=12> */
[----:B------:R-:W2:Y:S04]  /*60580*/  LDL.LU.64 R58, [R1+0x1c88] ;  /* 0x001c8800013a7983 */ /* 0x000ea80000300a00 */
[----:B------:R-:W4:Y:S04]  /*60590*/  LDL.LU.64 R42, [R1+0x1c80] ;  /* 0x001c8000012a7983 */ /* 0x000f280000300a00 */
[----:B------:R-:W4:Y:S04]  /*605a0*/  LDL.LU.64 R38, [R1+0x1c78] ;  /* 0x001c780001267983 */ /* 0x000f280000300a00 */
[----:B------:R-:W4:Y:S04]  /*605b0*/  LDL.LU.64 R40, [R1+0x1c70] ;  /* 0x001c700001287983 */ /* 0x000f280000300a00 */
[----:B------:R-:W4:Y:S04]  /*605c0*/  LDL.LU R37, [R1+0x18] ;  /* 0x0000180001257983 */ /* 0x000f280000300800 */
[----:B------:R-:W4:Y:S04]  /*605d0*/  LDL.LU.64 R230, [R1+0x1c68] ;  /* 0x001c680001e67983 */ /* 0x000f280000300a00 */
[----:B------:R-:W4:Y:S01]  /*605e0*/  LDL.LU R56, [R1+0x6c] ;  /* 0x00006c0001387983 */ /* 0x000f220000300800 */
[----:B------:R-:W-:-:S03]  /*605f0*/  LOP3.LUT P3, RZ, R228, 0x8000, RZ, 0xc0, !PT ;  /* 0x00008000e4ff7812 */ /* 0x000fc6000786c0ff */
[----:B------:R-:W4:Y:S01]  /*60600*/  LDL.LU.64 R30, [R1+0x1c60] ;  /* 0x001c6000011e7983 */ /* 0x000f220000300a00 */
        /* <DEDUP_REMOVED lines=15> */
[----:B---3--:R0:W-:Y:S04]  /*60700*/  @P3 STG.E.U8 desc[UR44][R28.64], R224 ;  /* 0x000000e01c003986 */ /* 0x0081e8000c10112c */
[----:B0-----:R-:W3:Y:S06]  /*60710*/  LDL.LU.64 R28, [R1+0x1c58] ;  /* 0x001c5800011c7983 */ /* 0x001eec0000300a00 */
[----:B------:R-:W-:-:S02]  /*60720*/  @P6 LOP3.LUT R7, R7, 0x1, RZ, 0xfc, !PT ;  /* 0x0000000107076812 */ /* 0x000fc400078efcff */
[C---:B------:R-:W-:Y:S01]  /*60730*/  LOP3.LUT P6, RZ, R228.reuse, 0x400000, RZ, 0xc0, !PT ;  /* 0x00400000e4ff7812 */ /* 0x040fe200078cc0ff */
[----:B------:R-:W3:Y:S01]  /*60740*/  LDL.LU.64 R226, [R1+0x1c48] ;  /* 0x001c480001e27983 */ /* 0x000ee20000300a00 */
[----:B------:R-:W-:Y:S02]  /*60750*/  LOP3.LUT R7, R7, 0xfffffffd, RZ, 0xc0, !PT ;  /* 0xfffffffd07077812 */ /* 0x000fe400078ec0ff */
[C---:B------:R-:W-:Y:S01]  /*60760*/  LOP3.LUT P0, RZ, R228.reuse, 0x10000, RZ, 0xc0, !PT ;  /* 0x00010000e4ff7812 */ /* 0x040fe2000780c0ff */
[----:B------:R-:W3:Y:S01]  /*60770*/  LDL.LU R57, [R1+0x1c] ;  /* 0x00001c0001397983 */ /* 0x000ee20000300800 */
[----:B------:R-:W-:Y:S02]  /*60780*/  LOP3.LUT P2, RZ, R228, 0x20000, RZ, 0xc0, !PT ;  /* 0x00020000e4ff7812 */ /* 0x000fe4000784c0ff */
[----:B------:R-:W-:Y:S01]  /*60790*/  PRMT R224, R252, 0x7773, RZ ;  /* 0x00007773fce07816 */ /* 0x000fe200000000ff */
[----:B------:R-:W3:Y:S04]  /*607a0*/  LDL.LU.64 R62, [R1+0x1c40] ;  /* 0x001c4000013e7983 */ /* 0x000ee80000300a00 */
[----:B------:R-:W-:-:S02]  /*607b0*/  @P6 LOP3.LUT R7, R7, 0x2, RZ, 0xfc, !PT ;  /* 0x0000000207076812 */ /* 0x000fc400078efcff */
[C---:B------:R-:W-:Y:S02]  /*607c0*/  LOP3.LUT P6, RZ, R228.reuse, 0x200000, RZ, 0xc0, !PT ;  /* 0x00200000e4ff7812 */ /* 0x040fe400078cc0ff */
[----:B------:R-:W-:Y:S01]  /*607d0*/  LOP3.LUT R7, R7, 0xfffffffb, RZ, 0xc0, !PT ;  /* 0xfffffffb07077812 */ /* 0x000fe200078ec0ff */
[----:B--2---:R0:W-:Y:S01]  /*607e0*/  @P0 STG.E.U8 desc[UR44][R58.64], R224 ;  /* 0x000000e03a000986 */ /* 0x0041e2000c10112c */
[----:B------:R-:W-:-:S09]  /*607f0*/  LOP3.LUT P5, RZ, R228, 0x40000, RZ, 0xc0, !PT ;  /* 0x00040000e4ff7812 */ /* 0x000fd200078ac0ff */
[----:B------:R-:W-:Y:S02]  /*60800*/  @P6 LOP3.LUT R7, R7, 0x4, RZ, 0xfc, !PT ;  /* 0x0000000407076812 */ /* 0x000fe400078efcff */
[----:B------:R-:W-:Y:S01]  /*60810*/  LOP3.LUT P6, RZ, R228, 0x100000, RZ, 0xc0, !PT ;  /* 0x00100000e4ff7812 */ /* 0x000fe200078cc0ff */
[----:B0-----:R-:W2:Y:S01]  /*60820*/  LDL.LU.64 R58, [R1+0x1c38] ;  /* 0x001c3800013a7983 */ /* 0x001ea20000300a00 */
[----:B------:R-:W-:Y:S02]  /*60830*/  LOP3.LUT R7, R7, 0xfffffff7, RZ, 0xc0, !PT ;  /* 0xfffffff707077812 */ /* 0x000fe400078ec0ff */
[----:B----4-:R-:W-:Y:S01]  /*60840*/  PRMT R224, R37, 0x7770, RZ ;  /* 0x0000777025e07816 */ /* 0x010fe200000000ff */
[----:B------:R-:W4:Y:S04]  /*60850*/  LDL.LU R252, [R1] ;  /* 0x0000000001fc7983 */ /* 0x000f280000300800 */
[----:B------:R0:W-:Y:S04]  /*60860*/  @P2 STG.E.U8 desc[UR44][R42.64], R224 ;  /* 0x000000e02a002986 */ /* 0x0001e8000c10112c */
[----:B------:R-:W-:-:S02]  /*60870*/  @P6 LOP3.LUT R7, R7, 0x8, RZ, 0xfc, !PT ;  /* 0x0000000807076812 */ /* 0x000fc400078efcff */
[----:B------:R-:W-:Y:S02]  /*60880*/  LOP3.LUT P6, RZ, R228, 0x80000, RZ, 0xc0, !PT ;  /* 0x00080000e4ff7812 */ /* 0x000fe400078cc0ff */
[C---:B0-----:R-:W-:Y:S01]  /*60890*/  PRMT R224, R37.reuse, 0x7771, RZ ;  /* 0x0000777125e07816 */ /* 0x041fe200000000ff */
        /* <DEDUP_REMOVED lines=10> */
[----:B------:R-:W4:Y:S01]  /*60940*/  LDL.LU.64 R36, [R1+0x1c10] ;  /* 0x001c100001247983 */ /* 0x000f220000300a00 */
[----:B0-----:R-:W-:-:S03]  /*60950*/  PRMT R224, R56, 0x7770, RZ ;  /* 0x0000777038e07816 */ /* 0x001fc600000000ff */
[----:B------:R-:W4:Y:S06]  /*60960*/  LDL.LU.64 R230, [R1+0x1c08] ;  /* 0x001c080001e67983 */ /* 0x000f2c0000300a00 */
[----:B------:R0:W-:Y:S01]  /*60970*/  @P6 STG.E.U8 desc[UR44][R30.64], R224 ;  /* 0x000000e01e006986 */ /* 0x0001e2000c10112c */
[C---:B------:R-:W-:Y:S02]  /*60980*/  LOP3.LUT P6, RZ, R7.reuse, 0x2, RZ, 0xc0, !PT ;  /* 0x0000000207ff7812 */ /* 0x040fe400078cc0ff */
[----:B0-----:R-:W-:Y:S01]  /*60990*/  PRMT R224, R56, 0x7771, RZ ;  /* 0x0000777138e07816 */ /* 0x001fe200000000ff */
[----:B------:R-:W4:Y:S10]  /*609a0*/  LDL.LU.64 R30, [R1+0x1c00] ;  /* 0x001c0000011e7983 */ /* 0x000f340000300a00 */
[----:B---3--:R0:W-:Y:S04]  /*609b0*/  @P6 STG.E.U8 desc[UR44][R28.64], R224 ;  /* 0x000000e01c006986 */ /* 0x0081e8000c10112c */
[----:B0-----:R-:W3:Y:S04]  /*609c0*/  LDL.LU.64 R28, [R1+0x2498] ;  /* 0x00249800011c7983 */ /* 0x001ee80000300a00 */
[----:B------:R-:W2:Y:S01]  /*609d0*/  LDL.LU.64 R224, [R1+0x1c50] ;  /* 0x001c500001e07983 */ /* 0x000ea20000300a00 */
[----:B------:R-:W-:-:S02]  /*609e0*/  LOP3.LUT P6, RZ, R7, 0x1, RZ, 0xc0, !PT ;  /* 0x0000000107ff7812 */ /* 0x000fc400078cc0ff */
[----:B------:R-:W-:-:S11]  /*609f0*/  PRMT R7, R56, 0x7772, RZ ;  /* 0x0000777238077816 */ /* 0x000fd600000000ff */
[----:B--2---:R0:W-:Y:S01]  /*60a00*/  @P6 STG.E.U8 desc[UR44][R224.64], R7 ;  /* 0x00000007e0006986 */ /* 0x0041e2000c10112c */
        /* <DEDUP_REMOVED lines=11> */
[----:B---3--:R0:W-:Y:S04]  /*60ac0*/  @P6 STG.E.U8 desc[UR44][R28.64], R7 ;  /* 0x000000071c006986 */ /* 0x0081e8000c10112c */
[----:B0-----:R-:W2:Y:S01]  /*60ad0*/  LDL.LU.64 R28, [R1+0x2490] ;  /* 0x00249000011c7983 */ /* 0x001ea20000300a00 */
[C---:B------:R-:W-:Y:S02]  /*60ae0*/  LOP3.LUT P1, RZ, R228.reuse, 0x10000000, RZ, 0xc0, !PT ;  /* 0x10000000e4ff7812 */ /* 0x040fe4000782c0ff */
[C---:B------:R-:W-:Y:S02]  /*60af0*/  LOP3.LUT P4, RZ, R228.reuse, 0x20000000, RZ, 0xc0, !PT ;  /* 0x20000000e4ff7812 */ /* 0x040fe4000788c0ff */
[----:B------:R-:W-:Y:S02]  /*60b00*/  PRMT R7, R57, 0x7773, RZ ;  /* 0x0000777339077816 */ /* 0x000fe400000000ff */
[----:B------:R-:W-:-:S02]  /*60b10*/  LOP3.LUT P3, RZ, R228, 0x40000000, RZ, 0xc0, !PT ;  /* 0x40000000e4ff7812 */ /* 0x000fc4000786c0ff */
[----:B------:R-:W-:-:S05]  /*60b20*/  LOP3.LUT P0, RZ, R228, 0x80000000, RZ, 0xc0, !PT ;  /* 0x80000000e4ff7812 */ /* 0x000fca000780c0ff */
[----:B----4-:R0:W-:Y:S01]  /*60b30*/  @P1 STG.E.U8 desc[UR44][R42.64], R7 ;  /* 0x000000072a001986 */ /* 0x0101e2000c10112c */
[----:B------:R-:W-:Y:S02]  /*60b40*/  LOP3.LUT P2, RZ, R229, 0x1, RZ, 0xc0, !PT ;  /* 0x00000001e5ff7812 */ /* 0x000fe4000784c0ff */
[----:B0-----:R-:W-:-:S05]  /*60b50*/  PRMT R7, R252, 0x7770, RZ ;  /* 0x00007770fc077816 */ /* 0x001fca00000000ff */
[----:B------:R0:W-:Y:S02]  /*60b60*/  @P4 STG.E.U8 desc[UR44][R38.64], R7 ;  /* 0x0000000726004986 */ /* 0x0001e4000c10112c */
[----:B0-----:R-:W-:-:S05]  /*60b70*/  PRMT R7, R252, 0x7771, RZ ;  /* 0x00007771fc077816 */ /* 0x001fca00000000ff */
[----:B------:R0:W-:Y:S02]  /*60b80*/  @P3 STG.E.U8 desc[UR44][R40.64], R7 ;  /* 0x0000000728003986 */ /* 0x0001e4000c10112c */
[----:B0-----:R-:W-:-:S05]  /*60b90*/  PRMT R7, R252, 0x7772, RZ ;  /* 0x00007772fc077816 */ /* 0x001fca00000000ff */
[----:B------:R0:W-:Y:S01]  /*60ba0*/  @P0 STG.E.U8 desc[UR44][R36.64], R7 ;  /* 0x0000000724000986 */ /* 0x0001e2000c10112c */
[----:B------:R-:W-:Y:S02]  /*60bb0*/  LOP3.LUT P5, RZ, R229, 0x2, RZ, 0xc0, !PT ;  /* 0x00000002e5ff7812 */ /* 0x000fe400078ac0ff */
[----:B0-----:R-:W-:-:S05]  /*60bc0*/  PRMT R7, R252, 0x7773, RZ ;  /* 0x00007773fc077816 */ /* 0x001fca00000000ff */
[----:B------:R0:W-:Y:S04]  /*60bd0*/  @P2 STG.E.U8 desc[UR44][R230.64], R7 ;  /* 0x00000007e6002986 */ /* 0x0001e8000c10112c */
[----:B0-----:R-:W3:Y:S01]  /*60be0*/  LDL.LU.64 R230, [R1+0x1bf8] ;  /* 0x001bf80001e67983 */ /* 0x001ee20000300a00 */
[----:B--2---:R-:W-:-:S05]  /*60bf0*/  PRMT R7, R28, 0x7770, RZ ;  /* 0x000077701c077816 */ /* 0x004fca00000000ff */
[----:B------:R0:W-:Y:S04]  /*60c00*/  @P5 STG.E.U8 desc[UR44][R30.64], R7 ;  /* 0x000000071e005986 */ /* 0x0001e8000c10112c */
[----:B0-----:R-:W2:Y:S04]  /*60c10*/  LDL.LU.64 R30, [R1+0x1bf0] ;  /* 0x001bf000011e7983 */ /* 0x001ea80000300a00 */
[----:B------:R-:W4:Y:S04]  /*60c20*/  LDL.LU.64 R58, [R1+0x1be8] ;  /* 0x001be800013a7983 */ /* 0x000f280000300a00 */
[----:B------:R-:W4:Y:S04]  /*60c30*/  LDL.LU.64 R56, [R1+0x1be0] ;  /* 0x001be00001387983 */ /* 0x000f280000300a00 */
[----:B------:R-:W4:Y:S04]  /*60c40*/  LDL.LU.64 R42, [R1+0x1bd8] ;  /* 0x001bd800012a7983 */ /* 0x000f280000300a00 */
[----:B------:R-:W4:Y:S04]  /*60c50*/  LDL.LU.64 R40, [R1+0x1bd0] ;  /* 0x001bd00001287983 */ /* 0x000f280000300a00 */
[----:B------:R-:W4:Y:S04]  /*60c60*/  LDL.LU R251, [R1+0x4] ;  /* 0x0000040001fb7983 */ /* 0x000f280000300800 */
[----:B------:R-:W4:Y:S01]  /*60c70*/  LDL.LU.64 R38, [R1+0x1bc8] ;  /* 0x001bc80001267983 */ /* 0x000f220000300a00 */
[----:B------:R-:W-:-:S03]  /*60c80*/  LOP3.LUT P3, RZ, R229, 0x4, RZ, 0xc0, !PT ;  /* 0x00000004e5ff7812 */ /* 0x000fc6000786c0ff */
[----:B------:R-:W4:Y:S01]  /*60c90*/  LDL.LU.64 R36, [R1+0x1bc0] ;  /* 0x001bc00001247983 */ /* 0x000f220000300a00 */
[----:B------:R-:W-:Y:S02]  /*60ca0*/  PRMT R7, R28, 0x7771, RZ ;  /* 0x000077711c077816 */ /* 0x000fe400000000ff */
[----:B------:R-:W-:-:S07]  /*60cb0*/  LOP3.LUT P0, RZ, R229, 0x8, RZ, 0xc0, !PT ;  /* 0x00000008e5ff7812 */ /* 0x000fce000780c0ff */
[----:B---3--:R0:W-:Y:S04]  /*60cc0*/  @P3 STG.E.U8 desc[UR44][R230.64], R7 ;  /* 0x00000007e6003986 */ /* 0x0081e8000c10112c */
[----:B0-----:R-:W3:Y:S01]  /*60cd0*/  LDL.LU.64 R230, [R1+0x1bb8] ;  /* 0x001bb80001e67983 */ /* 0x001ee20000300a00 */
        /* <DEDUP_REMOVED lines=12> */
[----:B--2---:R0:W-:Y:S04]  /*60da0*/  @P0 STG.E.U8 desc[UR44][R30.64], R7 ;  /* 0x000000071e000986 */ /* 0x0041e8000c10112c */
[----:B0-----:R-:W2:Y:S06]  /*60db0*/  LDL.LU.64 R30, [R1+0x1bb0] ;  /* 0x001bb000011e7983 */ /* 0x001eac0000300a00 */
[----:B------:R-:W-:-:S02]  /*60dc0*/  @P6 LOP3.LUT R8, R8, 0x800000, RZ, 0xfc, !PT ;  /* 0x0080000008086812 */ /* 0x000fc400078efcff */
[C---:B------:R-:W-:Y:S01]  /*60dd0*/  LOP3.LUT P6, RZ, R229.reuse, 0x400, RZ, 0xc0, !PT ;  /* 0x00000400e5ff7812 */ /* 0x040fe200078cc0ff */
[----:B------:R-:W2:Y:S01]  /*60de0*/  LDL.LU R252, [R1+0x8] ;  /* 0x0000080001fc7983 */ /* 0x000ea20000300800 */
[----:B------:R-:W-:Y:S02]  /*60df0*/  LOP3.LUT R8, R8, 0xfeffffff, RZ, 0xc0, !PT ;  /* 0xfeffffff08087812 */ /* 0x000fe400078ec0ff */
[C---:B------:R-:W-:Y:S01]  /*60e00*/  LOP3.LUT P2, RZ, R229.reuse, 0x10, RZ, 0xc0, !PT ;  /* 0x00000010e5ff7812 */ /* 0x040fe2000784c0ff */
[----:B------:R-:W2:Y:S01]  /*60e10*/  LDL.LU.64 R224, [R1+0x1ba0] ;  /* 0x001ba00001e07983 */ /* 0x000ea20000300a00 */
[C---:B------:R-:W-:Y:S02]  /*60e20*/  LOP3.LUT P5, RZ, R229.reuse, 0x20, RZ, 0xc0, !PT ;  /* 0x00000020e5ff7812 */ /* 0x040fe400078ac0ff */
[----:B------:R-:W-:Y:S01]  /*60e30*/  PRMT R28, R28, 0x7773, RZ ;  /* 0x000077731c1c7816 */ /* 0x000fe200000000ff */
[----:B------:R-:W2:Y:S04]  /*60e40*/  LDL.LU.64 R226, [R1+0x1b98] ;  /* 0x001b980001e27983 */ /* 0x000ea80000300a00 */
[----:B------:R-:W-:Y:S01]  /*60e50*/  @P6 LOP3.LUT R8, R8, 0x1000000, RZ, 0xfc, !PT ;  /* 0x0100000008086812 */ /* 0x000fe200078efcff */
[----:B------:R-:W2:Y:S01]  /*60e60*/  LDL.LU.64 R62, [R1+0x1b90] ;  /* 0x001b9000013e7983 */ /* 0x000ea20000300a00 */
[----:B------:R-:W-:-:S02]  /*60e70*/  LOP3.LUT P6, RZ, R229, 0x200, RZ, 0xc0, !PT ;  /* 0x00000200e5ff7812 */ /* 0x000fc400078cc0ff */
[----:B------:R-:W-:-:S11]  /*60e80*/  LOP3.LUT R8, R8, 0xfdffffff, RZ, 0xc0, !PT ;  /* 0xfdffffff08087812 */ /* 0x000fd600078ec0ff */
[----:B------:R-:W-:Y:S02]  /*60e90*/  @P6 LOP3.LUT R8, R8, 0x2000000, RZ, 0xfc, !PT ;  /* 0x0200000008086812 */ /* 0x000fe400078efcff */
[----:B------:R-:W-:Y:S02]  /*60ea0*/  LOP3.LUT P6, RZ, R229, 0x100, RZ, 0xc0, !PT ;  /* 0x00000100e5ff7812 */ /* 0x000fe400078cc0ff */
[----:B------:R-:W-:-:S11]  /*60eb0*/  LOP3.LUT R8, R8, 0xfbffffff, RZ, 0xc0, !PT ;  /* 0xfbffffff08087812 */ /* 0x000fd600078ec0ff */
[----:B------:R-:W-:Y:S02]  /*60ec0*/  @P6 LOP3.LUT R8, R8, 0x4000000, RZ, 0xfc, !PT ;  /* 0x0400000008086812 */ /* 0x000fe400078efcff */
[----:B------:R-:W-:Y:S02]  /*60ed0*/  LOP3.LUT P6, RZ, R229, 0x80, RZ, 0xc0, !PT ;  /* 0x00000080e5ff7812 */ /* 0x000fe400078cc0ff */
[----:B------:R-:W-:Y:S02]  /*60ee0*/  LOP3.LUT R8, R8, 0xf7ffffff, RZ, 0xc0, !PT ;  /* 0xf7ffffff08087812 */ /* 0x000fe400078ec0ff */
[----:B----4-:R-:W-:Y:S01]  /*60ef0*/  PRMT R7, R251, 0x7770, RZ ;  /* 0x00007770fb077816 */ /* 0x010fe200000000ff */
[----:B------:R0:W-:Y:S08]  /*60f00*/  @P2 STG.E.U8 desc[UR44][R58.64], R28 ;  /* 0x0000001c3a002986 */ /* 0x0001f0000c10112c */
[----:B------:R-:W-:-:S02]  /*60f10*/  @P6 LOP3.LUT R8, R8, 0x8000000, RZ, 0xfc, !PT ;  /* 0x0800000008086812 */ /* 0x000fc400078efcff */
[----:B------:R-:W-:Y:S01]  /*60f20*/  LOP3.LUT P6, RZ, R229, 0x40, RZ, 0xc0, !PT ;  /* 0x00000040e5ff7812 */ /* 0x000fe200078cc0ff */
[----:B------:R1:W-:Y:S04]  /*60f30*/  @P5 STG.E.U8 desc[UR44][R56.64], R7 ;  /* 0x0000000738005986 */ /* 0x0003e8000c10112c */
[----:B0-----:R-:W4:Y:S01]  /*60f40*/  LDL.LU.64 R58, [R1+0x1b88] ;  /* 0x001b8800013a7983 */ /* 0x001f220000300a00 */
[----:B-1----:R-:W-:-:S03]  /*60f50*/  PRMT R7, R251, 0x7771, RZ ;  /* 0x00007771fb077816 */ /* 0x002fc600000000ff */
[----:B------:R-:W4:Y:S04]  /*60f60*/  LDL.LU.64 R56, [R1+0x1b80] ;  /* 0x001b800001387983 */ /* 0x000f280000300a00 */
[----:B------:R0:W-:Y:S01]  /*60f70*/  @P6 STG.E.U8 desc[UR44][R42.64], R7 ;  /* 0x000000072a006986 */ /* 0x0001e2000c10112c */
[C---:B------:R-:W-:Y:S02]  /*60f80*/  LOP3.LUT P6, RZ, R8.reuse, 0x8000000, RZ, 0xc0, !PT ;  /* 0x0800000008ff7812 */ /* 0x040fe400078cc0ff */
[----:B0-----:R-:W-:Y:S01]  /*60f90*/  PRMT R7, R251, 0x7772, RZ ;  /* 0x00007772fb077816 */ /* 0x001fe200000000ff */
[----:B------:R-:W4:Y:S10]  /*60fa0*/  LDL.LU.64 R42, [R1+0x1b78] ;  /* 0x001b7800012a7983 */ /* 0x000f340000300a00 */
[----:B------:R0:W-:Y:S01]  /*60fb0*/  @P6 STG.E.U8 desc[UR44][R40.64], R7 ;  /* 0x0000000728006986 */ /* 0x0001e2000c10112c */
[----:B------:R-:W-:-:S02]  /*60fc0*/  LOP3.LUT P6, RZ, R8, 0x4000000, RZ, 0xc0, !PT ;  /* 0x0400000008ff7812 */ /* 0x000fc400078cc0ff */
        /* <DEDUP_REMOVED lines=10> */
[----:B---3--:R0:W-:Y:S01]  /*61070*/  @P6 STG.E.U8 desc[UR44][R230.64], R7 ;  /* 0x00000007e6006986 */ /* 0x0081e2000c10112c */
[----:B------:R-:W-:-:S02]  /*61080*/  LOP3.LUT P6, RZ, R8, 0x800000, RZ, 0xc0, !PT ;  /* 0x0080000008ff7812 */ /* 0x000fc400078cc0ff */
[----:B0-----:R-:W-:Y:S01]  /*61090*/  PRMT R7, R29, 0x7772, RZ ;  /* 0x000077721d077816 */ /* 0x001fe200000000ff */
[----:B------:R-:W3:Y:S10]  /*610a0*/  LDL.LU.64 R230, [R1+0x2478] ;  /* 0x0024780001e67983 */ /* 0x000ef40000300a00 */
[----:B--2---:R0:W-:Y:S04]  /*610b0*/  @P6 STG.E.U8 desc[UR44][R30.64], R7 ;  /* 0x000000071e006986 */ /* 0x0041e8000c10112c */
[----:B0-----:R-:W2:Y:S01]  /*610c0*/  LDL.LU.64 R30, [R1+0x2470] ;  /* 0x00247000011e7983 */ /* 0x001ea20000300a00 */
[----:B------:R-:W-:-:S02]  /*610d0*/  LOP3.LUT P6, RZ, R8, 0x400000, RZ, 0xc0, !PT ;  /* 0x0040000008ff7812 */ /* 0x000fc400078cc0ff */
[----:B------:R-:W-:Y:S02]  /*610e0*/  PRMT R29, R29, 0x7773, RZ ;  /* 0x000077731d1d7816 */ /* 0x000fe400000000ff */
[----:B------:R-:W-:Y:S02]  /*610f0*/  PRMT R7, R252, 0x7770, RZ ;  /* 0x00007770fc077816 */ /* 0x000fe400000000ff */
[C---:B------:R-:W-:Y:S02]  /*61100*/  LOP3.LUT P1, RZ, R229.reuse, 0x8000, RZ, 0xc0, !PT ;  /* 0x00008000e5ff7812 */ /* 0x040fe4000782c0ff */
[----:B------:R-:W-:-:S05]  /*61110*/  LOP3.LUT P4, RZ, R229, 0x10000, RZ, 0xc0, !PT ;  /* 0x00010000e5ff7812 */ /* 0x000fca000788c0ff */
[----:B--2---:R0:W-:Y:S04]  /*61120*/  @P6 STG.E.U8 desc[UR44][R30.64], R29 ;  /* 0x0000001d1e006986 */ /* 0x0041e8000c10112c */
[----:B0-----:R-:W2:Y:S01]  /*61130*/  LDL.LU.64 R30, [R1+0x2468] ;  /* 0x00246800011e7983 */ /* 0x001ea20000300a00 */
[----:B------:R-:W-:-:S13]  /*61140*/  LOP3.LUT P6, RZ, R8, 0x200000, RZ, 0xc0, !PT ;  /* 0x0020000008ff7812 */ /* 0x000fda00078cc0ff */
[----:B------:R0:W-:Y:S01]  /*61150*/  @P6 STG.E.U8 desc[UR44][R224.64], R7 ;  /* 0x00000007e0006986 */ /* 0x0001e2000c10112c */
[----:B------:R-:W-:Y:S02]  /*61160*/  LOP3.LUT P6, RZ, R8, 0x100000, RZ, 0xc0, !PT ;  /* 0x0010000008ff7812 */ /* 0x000fe400078cc0ff */
[----:B0-----:R-:W-:-:S11]  /*61170*/  PRMT R7, R252, 0x7771, RZ ;  /* 0x00007771fc077816 */ /* 0x001fd600000000ff */
[----:B------:R0:W-:Y:S01]  /*61180*/  @P6 STG.E.U8 desc[UR44][R226.64], R7 ;  /* 0x00000007e2006986 */ /* 0x0001e2000c10112c */
[----:B------:R-:W-:Y:S02]  /*61190*/  LOP3.LUT P3, RZ, R229, 0x20000, RZ, 0xc0, !PT ;  /* 0x00020000e5ff7812 */ /* 0x000fe4000786c0ff */
[----:B0-----:R-:W-:-:S05]  /*611a0*/  PRMT R7, R252, 0x7772, RZ ;  /* 0x00007772fc077816 */ /* 0x001fca00000000ff */
[----:B------:R0:W-:Y:S01]  /*611b0*/  @P1 STG.E.U8 desc[UR44][R62.64], R7 ;  /* 0x000000073e001986 */ /* 0x0001e2000c10112c */
[----:B------:R-:W-:Y:S02]  /*611c0*/  LOP3.LUT P0, RZ, R229, 0x40000, RZ, 0xc0, !PT ;  /* 0x00040000e5ff7812 */ /* 0x000fe4000780c0ff */
[----:B0-----:R-:W-:-:S05]  /*611d0*/  PRMT R7, R252, 0x7773, RZ ;  /* 0x00007773fc077816 */ /* 0x001fca00000000ff */
[----:B----4-:R2:W-:Y:S01]  /*611e0*/  @P4 STG.E.U8 desc[UR44][R58.64], R7 ;  /* 0x000000073a004986 */ /* 0x0105e2000c10112c */
[C---:B------:R-:W-:Y:S02]  /*611f0*/  LOP3.LUT P2, RZ, R229.reuse, 0x80000, RZ, 0xc0, !PT ;  /* 0x00080000e5ff7812 */ /* 0x040fe4000784c0ff */
[----:B------:R-:W-:Y:S02]  /*61200*/  LOP3.LUT P5, RZ, R229, 0x100000, RZ, 0xc0, !PT ;  /* 0x00100000e5ff7812 */ /* 0x000fe400078ac0ff */
[----:B--2---:R-:W-:-:S05]  /*61210*/  PRMT R7, R30, 0x7770, RZ ;  /* 0x000077701e077816 */ /* 0x004fca00000000ff */
[----:B------:R0:W-:Y:S02]  /*61220*/  @P3 STG.E.U8 desc[UR44][R56.64], R7 ;  /* 0x0000000738003986 */ /* 0x0001e4000c10112c */
[----:B0-----:R-:W-:-:S05]  /*61230*/  PRMT R7, R30, 0x7771, RZ ;  /* 0x000077711e077816 */ /* 0x001fca00000000ff */
[----:B------:R0:W-:Y:S02]  /*61240*/  @P0 STG.E.U8 desc[UR44][R42.64], R7 ;  /* 0x000000072a000986 */ /* 0x0001e4000c10112c */
[C---:B0-----:R-:W-:Y:S02]  /*61250*/  PRMT R7, R30.reuse, 0x7772, RZ ;  /* 0x000077721e077816 */ /* 0x041fe400000000ff */
[----:B------:R-:W-:-:S03]  /*61260*/  PRMT R30, R30, 0x7773, RZ ;  /* 0x000077731e1e7816 */ /* 0x000fc600000000ff */
[----:B------:R-:W-:Y:S04]  /*61270*/  @P2 STG.E.U8 desc[UR44][R40.64], R7 ;  /* 0x0000000728002986 */ /* 0x000fe8000c10112c */
[----:B---3--:R0:W-:Y:S04]  /*61280*/  @P5 STG.E.U8 desc[UR44][R230.64], R30 ;  /* 0x0000001ee6005986 */ /* 0x0081e8000c10112c */
[----:B0-----:R-:W2:Y:S04]  /*61290*/  LDL.LU.64 R230, [R1+0x2460] ;  /* 0x0024600001e67983 */ /* 0x001ea80000300a00 */
[----:B------:R-:W3:Y:S04]  /*612a0*/  LDL.LU.64 R224, [R1+0x1b60] ;  /* 0x001b600001e07983 */ /* 0x000ee80000300a00 */
[----:B------:R-:W4:Y:S04]  /*612b0*/  LDL.LU.64 R40, [R1+0x1b58] ;  /* 0x001b580001287983 */ /* 0x000f280000300a00 */
[----:B------:R-:W4:Y:S04]  /*612c0*/  LDL.LU.64 R226, [R1+0x1b50] ;  /* 0x001b500001e27983 */ /* 0x000f280000300a00 */
[----:B------:R-:W3:Y:S04]  /*612d0*/  LDL.LU R252, [R1+0xc] ;  /* 0x00000c0001fc7983 */ /* 0x000ee80000300800 */
[----:B------:R-:W4:Y:S04]  /*612e0*/  LDL.LU.64 R62, [R1+0x1b48] ;  /* 0x001b4800013e7983 */ /* 0x000f280000300a00 */
[----:B------:R-:W4:Y:S04]  /*612f0*/  LDL.LU.64 R58, [R1+0x1b40] ;  /* 0x001b4000013a7983 */ /* 0x000f280000300a00 */
[----:B------:R-:W4:Y:S04]  /*61300*/  LDL.LU.64 R56, [R1+0x1b38] ;  /* 0x001b380001387983 */ /* 0x000f280000300a00 */
[----:B------:R-:W4:Y:S01]  /*61310*/  LDL.LU.64 R42, [R1+0x1b30] ;  /* 0x001b3000012a7983 */ /* 0x000f220000300a00 */
[----:B------:R-:W-:-:S02]  /*61320*/  LOP3.LUT R8, R8, 0xffffefff, RZ, 0xc0, !PT ;  /* 0xffffefff08087812 */ /* 0x000fc400078ec0ff */
[C---:B------:R-:W-:Y:S02]  /*61330*/  LOP3.LUT P3, RZ, R229.reuse, 0x200000, RZ, 0xc0, !PT ;  /* 0x00200000e5ff7812 */ /* 0x040fe4000786c0ff */
[C---:B------:R-:W-:Y:S02]  /*61340*/  LOP3.LUT P0, RZ, R229.reuse, 0x400000, RZ, 0xc0, !PT ;  /* 0x00400000e5ff7812 */ /* 0x040fe4000780c0ff */
[C---:B------:R-:W-:Y:S02]  /*61350*/  LOP3.LUT P2, RZ, R229.reuse, 0x800000, RZ, 0xc0, !PT ;  /* 0x00800000e5ff7812 */ /* 0x040fe4000784c0ff */
[----:B------:R-:W-:Y:S02]  /*61360*/  LOP3.LUT P5, RZ, R229, 0x1000000, RZ, 0xc0, !PT ;  /* 0x01000000e5ff7812 */ /* 0x000fe400078ac0ff */
[----:B--2---:R-:W-:-:S13]  /*61370*/  LOP3.LUT P6, RZ, R230, 0x2, RZ, 0xc0, !PT ;  /* 0x00000002e6ff7812 */ /* 0x004fda00078cc0ff */
        /* <DEDUP_REMOVED lines=18> */
[----:B---3--:R-:W-:-:S05]  /*614a0*/  PRMT R7, R252, 0x7770, RZ ;  /* 0x00007770fc077816 */ /* 0x008fca00000000ff */
[----:B------:R0:W-:Y:S04]  /*614b0*/  @P3 STG.E.U8 desc[UR44][R224.64], R7 ;  /* 0x00000007e0003986 */ /* 0x0001e8000c10112c */
[----:B------:R-:W-:Y:S02]  /*614c0*/  @P6 LOP3.LUT R8, R8, 0x40000, RZ, 0xfc, !PT ;  /* 0x0004000008086812 */ /* 0x000fe400078efcff */
[----:B------:R-:W-:Y:S02]  /*614d0*/  LOP3.LUT P6, RZ, R229, 0x4000000, RZ, 0xc0, !PT ;  /* 0x04000000e5ff7812 */ /* 0x000fe400078cc0ff */
[----:B0-----:R-:W-:Y:S02]  /*614e0*/  PRMT R7, R252, 0x7771, RZ ;  /* 0x00007771fc077816 */ /* 0x001fe400000000ff */
[----:B------:R-:W-:-:S03]  /*614f0*/  LOP3.LUT R8, R8, 0xfff7ffff, RZ, 0xc0, !PT ;  /* 0xfff7ffff08087812 */ /* 0x000fc600078ec0ff */
[----:B----4-:R0:W-:Y:S06]  /*61500*/  @P0 STG.E.U8 desc[UR44][R40.64], R7 ;  /* 0x0000000728000986 */ /* 0x0101ec000c10112c */
[----:B------:R-:W-:Y:S02]  /*61510*/  @P6 LOP3.LUT R8, R8, 0x80000, RZ, 0xfc, !PT ;  /* 0x0008000008086812 */ /* 0x000fe400078efcff */
[----:B------:R-:W-:Y:S02]  /*61520*/  LOP3.LUT P6, RZ, R229, 0x2000000, RZ, 0xc0, !PT ;  /* 0x02000000e5ff7812 */ /* 0x000fe400078cc0ff */
[C---:B0-----:R-:W-:Y:S01]  /*61530*/  PRMT R7, R252.reuse, 0x7772, RZ ;  /* 0x00007772fc077816 */ /* 0x041fe200000000ff */
[----:B------:R-:W2:Y:S04]  /*61540*/  LDL.LU.64 R40, [R1+0x1b20] ;  /* 0x001b200001287983 */ /* 0x000ea80000300a00 */
[----:B------:R0:W-:Y:S04]  /*61550*/  @P2 STG.E.U8 desc[UR44][R226.64], R7 ;  /* 0x00000007e2002986 */ /* 0x0001e8000c10112c */
[----:B------:R-:W3:Y:S04]  /*61560*/  LDL.LU.64 R228, [R1+0x1b08] ;  /* 0x001b080001e47983 */ /* 0x000ee80000300a00 */
[----:B------:R-:W4:Y:S01]  /*61570*/  LDL.LU.64 R28, [R1+0x1b00] ;  /* 0x001b0000011c7983 */ /* 0x000f220000300a00 */
[----:B0-----:R-:W-:-:S03]  /*61580*/  PRMT R7, R252, 0x7773, RZ ;  /* 0x00007773fc077816 */ /* 0x001fc600000000ff */
[----:B------:R-:W4:Y:S04]  /*61590*/  LDL.LU.64 R224, [R1+0x1af8] ;  /* 0x001af80001e07983 */ /* 0x000f280000300a00 */
[----:B------:R0:W-:Y:S04]  /*615a0*/  @P5 STG.E.U8 desc[UR44][R62.64], R7 ;  /* 0x000000073e005986 */ /* 0x0001e8000c10112c */
[----:B------:R-:W4:Y:S01]  /*615b0*/  LDL.LU.64 R226, [R1+0x1af0] ;  /* 0x001af00001e27983 */ /* 0x000f220000300a00 */
[----:B0-----:R-:W-:-:S03]  /*615c0*/  PRMT R7, R31, 0x7770, RZ ;  /* 0x000077701f077816 */ /* 0x001fc600000000ff */
        /* <DEDUP_REMOVED lines=11> */
[----:B------:R-:W-:Y:S01]  /*61680*/  PRMT R31, R31, 0x7773, RZ ;  /* 0x000077731f1f7816 */ /* 0x000fe200000000ff */
[----:B0-----:R-:W4:Y:S10]  /*61690*/  LDL.LU.64 R42, [R1+0x1ad0] ;  /* 0x001ad000012a7983 */ /* 0x001f340000300a00 */
[----:B------:R0:W-:Y:S04]  /*616a0*/  @P6 STG.E.U8 desc[UR44][R36.64], R31 ;  /* 0x0000001f24006986 */ /* 0x0001e8000c10112c */
[----:B0-----:R-:W2:Y:S01]  /*616b0*/  LDL.LU.64 R36, [R1+0x2458] ;  /* 0x0024580001247983 */ /* 0x001ea20000300a00 */
[----:B------:R-:W-:-:S03]  /*616c0*/  LOP3.LUT P6, RZ, R8, 0x10000, RZ, 0xc0, !PT ;  /* 0x0001000008ff7812 */ /* 0x000fc600078cc0ff */
[----:B------:R-:W3:Y:S01]  /*616d0*/  LDL.LU.64 R30, [R1+0x1b10] ;  /* 0x001b1000011e7983 */ /* 0x000ee20000300a00 */
[----:B--2---:R-:W-:-:S09]  /*616e0*/  PRMT R7, R36, 0x7770, RZ ;  /* 0x0000777024077816 */ /* 0x004fd200000000ff */
[----:B------:R0:W-:Y:S04]  /*616f0*/  @P6 STG.E.U8 desc[UR44][R40.64], R7 ;  /* 0x0000000728006986 */ /* 0x0001e8000c10112c */
[----:B0-----:R-:W2:Y:S01]  /*61700*/  LDL.LU.64 R40, [R1+0x2450] ;  /* 0x0024500001287983 */ /* 0x001ea20000300a00 */
[----:B------:R-:W-:Y:S02]  /*61710*/  LOP3.LUT P6, RZ, R8, 0x8000, RZ, 0xc0, !PT ;  /* 0x0000800008ff7812 */ /* 0x000fe400078cc0ff */
[----:B------:R-:W-:-:S11]  /*61720*/  PRMT R7, R36, 0x7771, RZ ;  /* 0x0000777124077816 */ /* 0x000fd600000000ff */
[----:B--2---:R0:W-:Y:S04]  /*61730*/  @P6 STG.E.U8 desc[UR44][R40.64], R7 ;  /* 0x0000000728006986 */ /* 0x0041e8000c10112c */
[----:B0-----:R-:W2:Y:S01]  /*61740*/  LDL.LU.64 R40, [R1+0x2448] ;  /* 0x0024480001287983 */ /* 0x001ea20000300a00 */
[----:B------:R-:W-:Y:S02]  /*61750*/  LOP3.LUT P6, RZ, R8, 0x4000, RZ, 0xc0, !PT ;  /* 0x0000400008ff7812 */ /* 0x000fe400078cc0ff */
[C---:B------:R-:W-:Y:S02]  /*61760*/  PRMT R7, R36.reuse, 0x7772, RZ ;  /* 0x0000777224077816 */ /* 0x040fe400000000ff */
[----:B------:R-:W-:-:S09]  /*61770*/  PRMT R36, R36, 0x7773, RZ ;  /* 0x0000777324247816 */ /* 0x000fd200000000ff */
[----:B---3--:R2:W-:Y:S01]  /*61780*/  @P6 STG.E.U8 desc[UR44][R30.64], R7 ;  /* 0x000000071e006986 */ /* 0x0085e2000c10112c */
[----:B------:R-:W-:Y:S02]  /*61790*/  LOP3.LUT P6, RZ, R8, 0x2000, RZ, 0xc0, !PT ;  /* 0x0000200008ff7812 */ /* 0x000fe400078cc0ff */
[----:B------:R-:W-:-:S11]  /*617a0*/  LOP3.LUT P1, RZ, R230, 0x4, RZ, 0xc0, !PT ;  /* 0x00000004e6ff7812 */ /* 0x000fd6000782c0ff */
[----:B------:R-:W-:Y:S01]  /*617b0*/  @P6 STG.E.U8 desc[UR44][R228.64], R36 ;  /* 0x00000024e4006986 */ /* 0x000fe2000c10112c */
[----:B------:R-:W-:Y:S02]  /*617c0*/  LOP3.LUT P6, RZ, R8, 0x1000, RZ, 0xc0, !PT ;  /* 0x0000100008ff7812 */ /* 0x000fe400078cc0ff */
[C---:B------:R-:W-:Y:S02]  /*617d0*/  LOP3.LUT P4, RZ, R230.reuse, 0x8, RZ, 0xc0, !PT ;  /* 0x00000008e6ff7812 */ /* 0x040fe4000788c0ff */
[C---:B------:R-:W-:Y:S02]  /*617e0*/  LOP3.LUT P3, RZ, R230.reuse, 0x10, RZ, 0xc0, !PT ;  /* 0x00000010e6ff7812 */ /* 0x040fe4000786c0ff */
[C---:B------:R-:W-:Y:S02]  /*617f0*/  LOP3.LUT P0, RZ, R230.reuse, 0x20, RZ, 0xc0, !PT ;  /* 0x00000020e6ff7812 */ /* 0x040fe4000780c0ff */
[C---:B------:R-:W-:Y:S02]  /*61800*/  LOP3.LUT P2, RZ, R230.reuse, 0x40, RZ, 0xc0, !PT ;  /* 0x00000040e6ff7812 */ /* 0x040fe4000784c0ff */
[----:B------:R-:W-:-:S02]  /*61810*/  LOP3.LUT P5, RZ, R230, 0x80, RZ, 0xc0, !PT ;  /* 0x00000080e6ff7812 */ /* 0x000fc400078ac0ff */
[----:B--2---:R-:W-:-:S05]  /*61820*/  PRMT R7, R40, 0x7770, RZ ;  /* 0x0000777028077816 */ /* 0x004fca00000000ff */
[----:B----4-:R0:W-:Y:S02]  /*61830*/  @P6 STG.E.U8 desc[UR44][R28.64], R7 ;  /* 0x000000071c006986 */ /* 0x0101e4000c10112c */
[----:B0-----:R-:W-:-:S05]  /*61840*/  PRMT R7, R40, 0x7771, RZ ;  /* 0x0000777128077816 */ /* 0x001fca00000000ff */
[----:B------:R0:W-:Y:S02]  /*61850*/  @P1 STG.E.U8 desc[UR44][R224.64], R7 ;  /* 0x00000007e0001986 */ /* 0x0001e4000c10112c */
[C---:B0-----:R-:W-:Y:S02]  /*61860*/  PRMT R7, R40.reuse, 0x7772, RZ ;  /* 0x0000777228077816 */ /* 0x041fe400000000ff */
[----:B------:R-:W-:-:S03]  /*61870*/  PRMT R40, R40, 0x7773, RZ ;  /* 0x0000777328287816 */ /* 0x000fc600000000ff */
[----:B------:R0:W-:Y:S04]  /*61880*/  @P4 STG.E.U8 desc[UR44][R226.64], R7 ;  /* 0x00000007e2004986 */ /* 0x0001e8000c10112c */
[----:B------:R-:W-:Y:S01]  /*61890*/  @P3 STG.E.U8 desc[UR44][R62.64], R40 ;  /* 0x000000283e003986 */ /* 0x000fe2000c10112c */
        /* <DEDUP_REMOVED lines=8> */
[----:B------:R-:W4:Y:S01]  /*61920*/  LDL.LU.64 R226, [R1+0x1ab8] ;  /* 0x001ab80001e27983 */ /* 0x000f220000300a00 */
[----:B------:R-:W-:-:S02]  /*61930*/  LOP3.LUT P3, RZ, R230, 0x100, RZ, 0xc0, !PT ;  /* 0x00000100e6ff7812 */ /* 0x000fc4000786c0ff */
[C---:B------:R-:W-:Y:S01]  /*61940*/  LOP3.LUT P0, RZ, R230.reuse, 0x200, RZ, 0xc0, !PT ;  /* 0x00000200e6ff7812 */ /* 0x040fe2000780c0ff */
[----:B------:R-:W4:Y:S01]  /*61950*/  LDL.LU.64 R62, [R1+0x1aa8] ;  /* 0x001aa800013e7983 */ /* 0x000f220000300a00 */
[C---:B------:R-:W-:Y:S02]  /*61960*/  LOP3.LUT P2, RZ, R230.reuse, 0x400, RZ, 0xc0, !PT ;  /* 0x00000400e6ff7812 */ /* 0x040fe4000784c0ff */
[----:B------:R-:W-:Y:S01]  /*61970*/  PRMT R37, R37, 0x7773, RZ ;  /* 0x0000777325257816 */ /* 0x000fe200000000ff */
[----:B------:R-:W4:Y:S01]  /*61980*/  LDL.LU.64 R58, [R1+0x1aa0] ;  /* 0x001aa000013a7983 */ /* 0x000f220000300a00 */
[----:B------:R-:W-:Y:S02]  /*61990*/  PRMT R7, R41, 0x7770, RZ ;  /* 0x0000777029077816 */ /* 0x000fe400000000ff */
[C---:B------:R-:W-:Y:S01]  /*619a0*/  LOP3.LUT P5, RZ, R230.reuse, 0x800, RZ, 0xc0, !PT ;  /* 0x00000800e6ff7812 */ /* 0x040fe200078ac0ff */
[----:B------:R-:W4:Y:S01]  /*619b0*/  LDL.LU.64 R56, [R1+0x1a98] ;  /* 0x001a980001387983 */ /* 0x000f220000300a00 */
[----:B------:R-:W-:-:S02]  /*619c0*/  LOP3.LUT P6, RZ, R230, 0x100000, RZ, 0xc0, !PT ;  /* 0x00100000e6ff7812 */ /* 0x000fc400078cc0ff */
        /* <DEDUP_REMOVED lines=11> */
[----:B---3--:R1:W-:Y:S04]  /*61a80*/  @P0 STG.E.U8 desc[UR44][R224.64], R7 ;  /* 0x00000007e0000986 */ /* 0x0083e8000c10112c */
[----:B0-----:R-:W2:Y:S01]  /*61a90*/  LDL.LU.64 R42, [R1+0x1a90] ;  /* 0x001a9000012a7983 */ /* 0x001ea20000300a00 */
[----:B-1----:R-:W-:-:S03]  /*61aa0*/  PRMT R7, R41, 0x7771, RZ ;  /* 0x0000777129077816 */ /* 0x002fc600000000ff */
[----:B------:R-:W3:Y:S04]  /*61ab0*/  LDL.LU.64 R36, [R1+0x1a78] ;  /* 0x001a780001247983 */ /* 0x000ee80000300a00 */
[----:B----4-:R0:W-:Y:S04]  /*61ac0*/  @P2 STG.E.U8 desc[UR44][R226.64], R7 ;  /* 0x00000007e2002986 */ /* 0x0101e8000c10112c */
[----:B------:R-:W4:Y:S01]  /*61ad0*/  LDL.LU.64 R30, [R1+0x1a70] ;  /* 0x001a7000011e7983 */ /* 0x000f220000300a00 */
[----:B0-----:R-:W-:-:S05]  /*61ae0*/  PRMT R7, R41, 0x7772, RZ ;  /* 0x0000777229077816 */ /* 0x001fca00000000ff */
[----:B------:R0:W-:Y:S04]  /*61af0*/  @P5 STG.E.U8 desc[UR44][R38.64], R7 ;  /* 0x0000000726005986 */ /* 0x0001e8000c10112c */
[----:B0-----:R-:W2:Y:S01]  /*61b00*/  LDL.LU.64 R38, [R1+0x2440] ;  /* 0x0024400001267983 */ /* 0x001ea20000300a00 */
[----:B------:R-:W-:Y:S02]  /*61b10*/  @P6 LOP3.LUT R8, R8, 0x80, RZ, 0xfc, !PT ;  /* 0x0000008008086812 */ /* 0x000fe400078efcff */
[----:B------:R-:W-:Y:S01]  /*61b20*/  LOP3.LUT P6, RZ, R230, 0x10000, RZ, 0xc0, !PT ;  /* 0x00010000e6ff7812 */ /* 0x000fe200078cc0ff */
[----:B------:R-:W4:Y:S01]  /*61b30*/  LDL.LU.64 R228, [R1+0x1a68] ;  /* 0x001a680001e47983 */ /* 0x000f220000300a00 */
[----:B------:R-:W-:Y:S02]  /*61b40*/  LOP3.LUT R8, R8, 0xfffffeff, RZ, 0xc0, !PT ;  /* 0xfffffeff08087812 */ /* 0x000fe400078ec0ff */
[----:B------:R-:W-:Y:S01]  /*61b50*/  PRMT R41, R41, 0x7773, RZ ;  /* 0x0000777329297816 */ /* 0x000fe200000000ff */
[----:B------:R-:W4:Y:S08]  /*61b60*/  LDL.LU.64 R28, [R1+0x1a60] ;  /* 0x001a6000011c7983 */ /* 0x000f300000300a00 */
        /* <DEDUP_REMOVED lines=10> */
[----:B------:R-:W-:-:S13]  /*61c10*/  LOP3.LUT P6, RZ, R230, 0x1000, RZ, 0xc0, !PT ;  /* 0x00001000e6ff7812 */ /* 0x000fda00078cc0ff */
[----:B------:R0:W-:Y:S01]  /*61c20*/  @P6 STG.E.U8 desc[UR44][R62.64], R41 ;  /* 0x000000293e006986 */ /* 0x0001e2000c10112c */
[----:B------:R-:W-:-:S03]  /*61c30*/  LOP3.LUT P6, RZ, R8, 0x800, RZ, 0xc0, !PT ;  /* 0x0000080008ff7812 */ /* 0x000fc600078cc0ff */
[----:B0-----:R-:W3:Y:S04]  /*61c40*/  LDL.LU.64 R40, [R1+0x1a80] ;  /* 0x001a800001287983 */ /* 0x001ee80000300a00 */
[----:B------:R-:W4:Y:S04]  /*61c50*/  LDL.LU.64 R224, [R1+0x1a58] ;  /* 0x001a580001e07983 */ /* 0x000f280000300a00 */
[----:B------:R-:W4:Y:S04]  /*61c60*/  LDL.LU.64 R226, [R1+0x1a50] ;  /* 0x001a500001e27983 */ /* 0x000f280000300a00 */
[----:B------:R-:W4:Y:S01]  /*61c70*/  LDL.LU.64 R62, [R1+0x1a48] ;  /* 0x001a4800013e7983 */ /* 0x000f220000300a00 */
[----:B--2---:R-:W-:-:S05]  /*61c80*/  PRMT R7, R38, 0x7770, RZ ;  /* 0x0000777026077816 */ /* 0x004fca00000000ff */
[----:B------:R0:W-:Y:S01]  /*61c90*/  @P6 STG.E.U8 desc[UR44][R58.64], R7 ;  /* 0x000000073a006986 */ /* 0x0001e2000c10112c */
[----:B------:R-:W-:Y:S02]  /*61ca0*/  LOP3.LUT P6, RZ, R8, 0x400, RZ, 0xc0, !PT ;  /* 0x0000040008ff7812 */ /* 0x000fe400078cc0ff */
[----:B0-----:R-:W-:Y:S01]  /*61cb0*/  PRMT R7, R38, 0x7771, RZ ;  /* 0x0000777126077816 */ /* 0x001fe200000000ff */
[----:B------:R-:W2:Y:S10]  /*61cc0*/  LDL.LU.64 R58, [R1+0x1a40] ;  /* 0x001a4000013a7983 */ /* 0x000eb40000300a00 */
[----:B------:R0:W-:Y:S01]  /*61cd0*/  @P6 STG.E.U8 desc[UR44][R56.64], R7 ;  /* 0x0000000738006986 */ /* 0x0001e2000c10112c */
[----:B------:R-:W-:-:S02]  /*61ce0*/  LOP3.LUT P6, RZ, R8, 0x200, RZ, 0xc0, !PT ;  /* 0x0000020008ff7812 */ /* 0x000fc400078cc0ff */
[----:B0-----:R-:W-:Y:S01]  /*61cf0*/  PRMT R7, R38, 0x7772, RZ ;  /* 0x0000777226077816 */ /* 0x001fe200000000ff */
[----:B------:R-:W2:Y:S10]  /*61d00*/  LDL.LU.64 R56, [R1+0x2438] ;  /* 0x0024380001387983 */ /* 0x000eb40000300a00 */
[----:B------:R0:W-:Y:S04]  /*61d10*/  @P6 STG.E.U8 desc[UR44][R42.64], R7 ;  /* 0x000000072a006986 */ /* 0x0001e8000c10112c */
[----:B0-----:R-:W3:Y:S01]  /*61d20*/  LDL.LU.64 R42, [R1+0x2430] ;  /* 0x00243000012a7983 */ /* 0x001ee20000300a00 */
[----:B------:R-:W-:-:S02]  /*61d30*/  LOP3.LUT P6, RZ, R8, 0x100, RZ, 0xc0, !PT ;  /* 0x0000010008ff7812 */ /* 0x000fc400078cc0ff */
[----:B------:R-:W-:-:S11]  /*61d40*/  PRMT R38, R38, 0x7773, RZ ;  /* 0x0000777326267816 */ /* 0x000fd600000000ff */
[----:B---3--:R0:W-:Y:S04]  /*61d50*/  @P6 STG.E.U8 desc[UR44][R42.64], R38 ;  /* 0x000000262a006986 */ /* 0x0081e8000c10112c */
[----:B0-----:R-:W3:Y:S01]  /*61d60*/  LDL.LU.64 R42, [R1+0x2428] ;  /* 0x00242800012a7983 */ /* 0x001ee20000300a00 */
[----:B------:R-:W-:Y:S02]  /*61d70*/  LOP3.LUT P6, RZ, R8, 0x80, RZ, 0xc0, !PT ;  /* 0x0000008008ff7812 */ /* 0x000fe400078cc0ff */
[C---:B------:R-:W-:Y:S02]  /*61d80*/  LOP3.LUT P1, RZ, R230.reuse, 0x200000, RZ, 0xc0, !PT ;  /* 0x00200000e6ff7812 */ /* 0x040fe4000782c0ff */
[C---:B------:R-:W-:Y:S02]  /*61d90*/  LOP3.LUT P4, RZ, R230.reuse, 0x400000, RZ, 0xc0, !PT ;  /* 0x00400000e6ff7812 */ /* 0x040fe4000788c0ff */
[----:B------:R-:W-:-:S02]  /*61da0*/  LOP3.LUT P3, RZ, R230, 0x800000, RZ, 0xc0, !PT ;  /* 0x00800000e6ff7812 */ /* 0x000fc4000786c0ff */
[C---:B------:R-:W-:Y:S02]  /*61db0*/  LOP3.LUT P0, RZ, R230.reuse, 0x1000000, RZ, 0xc0, !PT ;  /* 0x01000000e6ff7812 */ /* 0x040fe4000780c0ff */
[C---:B------:R-:W-:Y:S02]  /*61dc0*/  LOP3.LUT P2, RZ, R230.reuse, 0x2000000, RZ, 0xc0, !PT ;  /* 0x02000000e6ff7812 */ /* 0x040fe4000784c0ff */
[----:B------:R-:W-:Y:S02]  /*61dd0*/  LOP3.LUT P5, RZ, R230, 0x4000000, RZ, 0xc0, !PT ;  /* 0x04000000e6ff7812 */ /* 0x000fe400078ac0ff */
[----:B---3--:R-:W-:-:S05]  /*61de0*/  PRMT R7, R42, 0x7770, RZ ;  /* 0x000077702a077816 */ /* 0x008fca00000000ff */
[----:B------:R0:W-:Y:S01]  /*61df0*/  @P6 STG.E.U8 desc[UR44][R40.64], R7 ;  /* 0x0000000728006986 */ /* 0x0001e2000c10112c */
[----:B------:R-:W-:Y:S02]  /*61e00*/  LOP3.LUT P6, RZ, R8, 0x40, RZ, 0xc0, !PT ;  /* 0x0000004008ff7812 */ /* 0x000fe400078cc0ff */
[----:B0-----:R-:W-:-:S11]  /*61e10*/  PRMT R7, R42, 0x7771, RZ ;  /* 0x000077712a077816 */ /* 0x001fd600000000ff */
[----:B------:R0:W-:Y:S01]  /*61e20*/  @P6 STG.E.U8 desc[UR44][R36.64], R7 ;  /* 0x0000000724006986 */ /* 0x0001e2000c10112c */
[----:B------:R-:W-:Y:S02]  /*61e30*/  LOP3.LUT P6, RZ, R8, 0x20, RZ, 0xc0, !PT ;  /* 0x0000002008ff7812 */ /* 0x000fe400078cc0ff */
[----:B0-----:R-:W-:-:S11]  /*61e40*/  PRMT R7, R42, 0x7772, RZ ;  /* 0x000077722a077816 */ /* 0x001fd600000000ff */
[----:B----4-:R0:W-:Y:S01]  /*61e50*/  @P6 STG.E.U8 desc[UR44][R30.64], R7 ;  /* 0x000000071e006986 */ /* 0x0101e2000c10112c */
[----:B------:R-:W-:Y:S02]  /*61e60*/  LOP3.LUT P6, RZ, R8, 0x10, RZ, 0xc0, !PT ;  /* 0x0000001008ff7812 */ /* 0x000fe400078cc0ff */
[----:B------:R-:W-:Y:S02]  /*61e70*/  PRMT R42, R42, 0x7773, RZ ;  /* 0x000077732a2a7816 */ /* 0x000fe400000000ff */
[----:B0-----:R-:W-:-:S09]  /*61e80*/  PRMT R7, R39, 0x7770, RZ ;  /* 0x0000777027077816 */ /* 0x001fd200000000ff */
[----:B------:R-:W-:Y:S04]  /*61e90*/  @P6 STG.E.U8 desc[UR44][R228.64], R42 ;  /* 0x0000002ae4006986 */ /* 0x000fe8000c10112c */
[----:B------:R0:W-:Y:S02]  /*61ea0*/  @P1 STG.E.U8 desc[UR44][R28.64], R7 ;  /* 0x000000071c001986 */ /* 0x0001e4000c10112c */
[----:B0-----:R-:W-:-:S05]  /*61eb0*/  PRMT R7, R39, 0x7771, RZ ;  /* 0x0000777127077816 */ /* 0x001fca00000000ff */
[----:B------:R0:W-:Y:S02]  /*61ec0*/  @P4 STG.E.U8 desc[UR44][R224.64], R7 ;  /* 0x00000007e0004986 */ /* 0x0001e4000c10112c */
[C---:B0-----:R-:W-:Y:S02]  /*61ed0*/  PRMT R7, R39.reuse, 0x7772, RZ ;  /* 0x0000777227077816 */ /* 0x041fe400000000ff */
[----:B------:R-:W-:-:S03]  /*61ee0*/  PRMT R39, R39, 0x7773, RZ ;  /* 0x0000777327277816 */ /* 0x000fc600000000ff */
[----:B------:R0:W-:Y:S04]  /*61ef0*/  @P3 STG.E.U8 desc[UR44][R226.64], R7 ;  /* 0x00000007e2003986 */ /* 0x0001e8000c10112c */
[----:B------:R-:W-:Y:S01]  /*61f00*/  @P0 STG.E.U8 desc[UR44][R62.64], R39 ;  /* 0x000000273e000986 */ /* 0x000fe2000c10112c */
[----:B0-----:R-:W-:-:S05]  /*61f10*/  PRMT R7, R43, 0x7770, RZ ;  /* 0x000077702b077816 */ /* 0x001fca00000000ff */
[----:B--2---:R0:W-:Y:S02]  /*61f20*/  @P2 STG.E.U8 desc[UR44][R58.64], R7 ;  /* 0x000000073a002986 */ /* 0x0041e4000c10112c */
[----:B0-----:R-:W-:-:S05]  /*61f30*/  PRMT R7, R43, 0x7771, RZ ;  /* 0x000077712b077816 */ /* 0x001fca00000000ff */
[----:B------:R0:W-:Y:S04]  /*61f40*/  @P5 STG.E.U8 desc[UR44][R56.64], R7 ;  /* 0x0000000738005986 */ /* 0x0001e8000c10112c */
[----:B0-----:R-:W2:Y:S04]  /*61f50*/  LDL.LU.64 R56, [R1+0x2420] ;  /* 0x0024200001387983 */ /* 0x001ea80000300a00 */
[----:B------:R-:W3:Y:S04]  /*61f60*/  LDL.LU.64 R62, [R1+0x1a30] ;  /* 0x001a3000013e7983 */ /* 0x000ee80000300a00 */
[----:B------:R-:W4:Y:S04]  /*61f70*/  LDL.LU.64 R58, [R1+0x1a28] ;  /* 0x001a2800013a7983 */ /* 0x000f280000300a00 */
[----:B------:R-:W2:Y:S01]  /*61f80*/  LDL.LU.64 R228, [R1+0x1a20] ;  /* 0x001a200001e47983 */ /* 0x000ea20000300a00 */
[----:B------:R-:W-:-:S03]  /*61f90*/  LOP3.LUT P3, RZ, R230, 0x8000000, RZ, 0xc0, !PT ;  /* 0x08000000e6ff7812 */ /* 0x000fc6000786c0ff */
[----:B------:R-:W2:Y:S01]  /*61fa0*/  LDL.LU.64 R28, [R1+0x1a10] ;  /* 0x001a1000011c7983 */ /* 0x000ea20000300a00 */
[C---:B------:R-:W-:Y:S02]  /*61fb0*/  LOP3.LUT P0, RZ, R230.reuse, 0x10000000, RZ, 0xc0, !PT ;  /* 0x10000000e6ff7812 */ /* 0x040fe4000780c0ff */
[C---:B------:R-:W-:Y:S01]  /*61fc0*/  LOP3.LUT P2, RZ, R230.reuse, 0x20000000, RZ, 0xc0, !PT ;  /* 0x20000000e6ff7812 */ /* 0x040fe2000784c0ff */
[----:B------:R-:W2:Y:S01]  /*61fd0*/  LDL.LU.64 R224, [R1+0x1a08] ;  /* 0x001a080001e07983 */ /* 0x000ea20000300a00 */
[C---:B------:R-:W-:Y:S02]  /*61fe0*/  PRMT R7, R43.reuse, 0x7772, RZ ;  /* 0x000077722b077816 */ /* 0x040fe400000000ff */
[----:B------:R-:W-:Y:S01]  /*61ff0*/  LOP3.LUT P5, RZ, R230, 0x40000000, RZ, 0xc0, !PT ;  /* 0x40000000e6ff7812 */ /* 0x000fe200078ac0ff */
[----:B------:R-:W2:Y:S01]  /*62000*/  LDL.LU.64 R226, [R1+0x1a00] ;  /* 0x001a000001e27983 */ /* 0x000ea20000300a00 */
[----:B------:R-:W-:Y:S02]  /*62010*/  PRMT R43, R43, 0x7773, RZ ;  /* 0x000077732b2b7816 */ /* 0x000fe400000000ff */
        /* <DEDUP_REMOVED lines=12> */
[----:B----4-:R0:W-:Y:S01]  /*620e0*/  @P0 STG.E.U8 desc[UR44][R58.64], R43 ;  /* 0x0000002b3a000986 */ /* 0x0101e2000c10112c */
[----:B--2---:R-:W-:-:S03]  /*620f0*/  PRMT R7, R56, 0x7770, RZ ;  /* 0x0000777038077816 */ /* 0x004fc600000000ff */
[----:B------:R-:W2:Y:S04]  /*62100*/  LDL.LU.64 R62, [R1+0x19f8] ;  /* 0x0019f800013e7983 */ /* 0x000ea80000300a00 */
[----:B------:R1:W-:Y:S04]  /*62110*/  @P2 STG.E.U8 desc[UR44][R228.64], R7 ;  /* 0x00000007e4002986 */ /* 0x0003e8000c10112c */
[----:B0-----:R-:W3:Y:S04]  /*62120*/  LDL.LU.64 R58, [R1+0x19f0] ;  /* 0x0019f000013a7983 */ /* 0x001ee80000300a00 */
[----:B------:R-:W4:Y:S01]  /*62130*/  LDL.LU.64 R42, [R1+0x19e8] ;  /* 0x0019e800012a7983 */ /* 0x000f220000300a00 */
[----:B-1----:R-:W-:-:S03]  /*62140*/  PRMT R7, R56, 0x7771, RZ ;  /* 0x0000777138077816 */ /* 0x002fc600000000ff */
[----:B------:R-:W4:Y:S04]  /*62150*/  LDL.LU.64 R38, [R1+0x19e0] ;  /* 0x0019e00001267983 */ /* 0x000f280000300a00 */
[----:B------:R-:W4:Y:S04]  /*62160*/  LDL.LU.64 R40, [R1+0x19d8] ;  /* 0x0019d80001287983 */ /* 0x000f280000300a00 */
[----:B------:R0:W-:Y:S04]  /*62170*/  @P5 STG.E.U8 desc[UR44][R60.64], R7 ;  /* 0x000000073c005986 */ /* 0x0001e8000c10112c */
[----:B0-----:R-:W2:Y:S01]  /*62180*/  LDL.LU.64 R60, [R1+0x2418] ;  /* 0x00241800013c7983 */ /* 0x001ea20000300a00 */
[----:B------:R-:W-:-:S02]  /*62190*/  @P6 LOP3.LUT R9, R9, 0x80000000, RZ, 0xfc, !PT ;  /* 0x8000000009096812 */ /* 0x000fc400078efcff */
[C---:B------:R-:W-:Y:S01]  /*621a0*/  LOP3.LUT P6, RZ, R231.reuse, 0x8, RZ, 0xc0, !PT ;  /* 0x00000008e7ff7812 */ /* 0x040fe200078cc0ff */
[----:B------:R-:W4:Y:S01]  /*621b0*/  LDL.LU.64 R36, [R1+0x19c8] ;  /* 0x0019c80001247983 */ /* 0x000f220000300a00 */
[----:B------:R-:W-:Y:S02]  /*621c0*/  LOP3.LUT R8, R8, 0xfffffffe, RZ, 0xc0, !PT ;  /* 0xfffffffe08087812 */ /* 0x000fe400078ec0ff */
[----:B------:R-:W-:Y:S01]  /*621d0*/  PRMT R7, R56, 0x7772, RZ ;  /* 0x0000777238077816 */ /* 0x000fe200000000ff */
[----:B------:R-:W4:Y:S08]  /*621e0*/  LDL.LU.64 R30, [R1+0x19c0] ;  /* 0x0019c000011e7983 */ /* 0x000f300000300a00 */
[----:B------:R-:W-:Y:S01]  /*621f0*/  @P6 LOP3.LUT R8, R8, 0x1, RZ, 0xfc, !PT ;  /* 0x0000000108086812 */ /* 0x000fe200078efcff */
        /* <DEDUP_REMOVED lines=11> */
[----:B------:R-:W-:-:S11]  /*622b0*/  PRMT R56, R56, 0x7773, RZ ;  /* 0x0000777338387816 */ /* 0x000fd600000000ff */
[----:B------:R0:W-:Y:S01]  /*622c0*/  @P6 STG.E.U8 desc[UR44][R28.64], R7 ;  /* 0x000000071c006986 */ /* 0x0001e2000c10112c */
[----:B------:R-:W-:-:S03]  /*622d0*/  LOP3.LUT P6, RZ, R8, 0x8, RZ, 0xc0, !PT ;  /* 0x0000000808ff7812 */ /* 0x000fc600078cc0ff */
[----:B0-----:R-:W4:Y:S10]  /*622e0*/  LDL.LU.64 R28, [R1+0x19b0] ;  /* 0x0019b000011c7983 */ /* 0x001f340000300a00 */
[----:B------:R0:W-:Y:S01]  /*622f0*/  @P6 STG.E.U8 desc[UR44][R224.64], R56 ;  /* 0x00000038e0006986 */ /* 0x0001e2000c10112c */
[----:B------:R-:W-:-:S03]  /*62300*/  LOP3.LUT P6, RZ, R8, 0x4, RZ, 0xc0, !PT ;  /* 0x0000000408ff7812 */ /* 0x000fc600078cc0ff */
[----:B0-----:R-:W4:Y:S01]  /*62310*/  LDL.LU.64 R224, [R1+0x19a8] ;  /* 0x0019a80001e07983 */ /* 0x001f220000300a00 */
[----:B--2---:R-:W-:-:S09]  /*62320*/  PRMT R7, R60, 0x7770, RZ ;  /* 0x000077703c077816 */ /* 0x004fd200000000ff */
        /* <DEDUP_REMOVED lines=8> */
[----:B---3--:R0:W-:Y:S04]  /*623b0*/  @P6 STG.E.U8 desc[UR44][R58.64], R7 ;  /* 0x000000073a006986 */ /* 0x0081e8000c10112c */
[----:B0-----:R-:W3:Y:S01]  /*623c0*/  LDL.LU.64 R58, [R1+0x2408] ;  /* 0x00240800013a7983 */ /* 0x001ee20000300a00 */
[----:B------:R-:W-:-:S02]  /*623d0*/  LOP3.LUT P6, RZ, R9, 0x80000000, RZ, 0xc0, !PT ;  /* 0x8000000009ff7812 */ /* 0x000fc400078cc0ff */
[----:B------:R-:W-:Y:S02]  /*623e0*/  PRMT R60, R60, 0x7773, RZ ;  /* 0x000077733c3c7816 */ /* 0x000fe400000000ff */
[----:B------:R-:W-:-:S09]  /*623f0*/  PRMT R7, R57, 0x7770, RZ ;  /* 0x0000777039077816 */ /* 0x000fd200000000ff */
[----:B----4-:R-:W-:Y:S01]  /*62400*/  @P6 STG.E.U8 desc[UR44][R42.64], R60 ;  /* 0x0000003c2a006986 */ /* 0x010fe2000c10112c */
[----:B------:R-:W-:-:S13]  /*62410*/  LOP3.LUT P6, RZ, R9, 0x40000000, RZ, 0xc0, !PT ;  /* 0x4000000009ff7812 */ /* 0x000fda00078cc0ff */
[----:B------:R0:W-:Y:S01]  /*62420*/  @P6 STG.E.U8 desc[UR44][R38.64], R7 ;  /* 0x0000000726006986 */ /* 0x0001e2000c10112c */
[----:B------:R-:W-:Y:S02]  /*62430*/  LOP3.LUT P6, RZ, R9, 0x20000000, RZ, 0xc0, !PT ;  /* 0x2000000009ff7812 */ /* 0x000fe400078cc0ff */
[----:B0-----:R-:W-:-:S11]  /*62440*/  PRMT R7, R57, 0x7771, RZ ;  /* 0x0000777139077816 */ /* 0x001fd600000000ff */
[----:B------:R0:W-:Y:S01]  /*62450*/  @P6 STG.E.U8 desc[UR44][R40.64], R7 ;  /* 0x0000000728006986 */ /* 0x0001e2000c10112c */
[----:B------:R-:W-:Y:S02]  /*62460*/  LOP3.LUT P6, RZ, R9, 0x10000000, RZ, 0xc0, !PT ;  /* 0x1000000009ff7812 */ /* 0x000fe400078cc0ff */
[----:B0-----:R-:W-:-:S11]  /*62470*/  PRMT R7, R57, 0x7772, RZ ;  /* 0x0000777239077816 */ /* 0x001fd600000000ff */
[----:B---3--:R0:W-:Y:S04]  /*62480*/  @P6 STG.E.U8 desc[UR44][R58.64], R7 ;  /* 0x000000073a006986 */ /* 0x0081e8000c10112c */
[----:B0-----:R-:W3:Y:S01]  /*62490*/  LDL.LU.64 R58, [R1+0x2400] ;  /* 0x00240000013a7983 */ /* 0x001ee20000300a00 */
[C---:B------:R-:W-:Y:S02]  /*624a0*/  LOP3.LUT P1, RZ, R231.reuse, 0x100, RZ, 0xc0, !PT ;  /* 0x00000100e7ff7812 */ /* 0x040fe4000782c0ff */
[C---:B------:R-:W-:Y:S02]  /*624b0*/  LOP3.LUT P4, RZ, R231.reuse, 0x200, RZ, 0xc0, !PT ;  /* 0x00000200e7ff7812 */ /* 0x040fe4000788c0ff */
[----:B------:R-:W-:Y:S02]  /*624c0*/  LOP3.LUT P3, RZ, R231, 0x400, RZ, 0xc0, !PT ;  /* 0x00000400e7ff7812 */ /* 0x000fe4000786c0ff */
[----:B------:R-:W-:-:S02]  /*624d0*/  PRMT R57, R57, 0x7773, RZ ;  /* 0x0000777339397816 */ /* 0x000fc400000000ff */
[----:B------:R-:W-:Y:S02]  /*624e0*/  PRMT R7, R61, 0x7770, RZ ;  /* 0x000077703d077816 */ /* 0x000fe400000000ff */
[----:B------:R-:W-:-:S03]  /*624f0*/  LOP3.LUT P0, RZ, R231, 0x800, RZ, 0xc0, !PT ;  /* 0x00000800e7ff7812 */ /* 0x000fc6000780c0ff */
[----:B------:R-:W-:Y:S04]  /*62500*/  @P1 STG.E.U8 desc[UR44][R36.64], R57 ;  /* 0x0000003924001986 */ /* 0x000fe8000c10112c */
[----:B------:R0:W-:Y:S01]  /*62510*/  @P4 STG.E.U8 desc[UR44][R30.64], R7 ;  /* 0x000000071e004986 */ /* 0x0001e2000c10112c */
[C---:B------:R-:W-:Y:S02]  /*62520*/  LOP3.LUT P2, RZ, R231.reuse, 0x1000, RZ, 0xc0, !PT ;  /* 0x00001000e7ff7812 */ /* 0x040fe4000784c0ff */
[----:B------:R-:W-:Y:S02]  /*62530*/  LOP3.LUT P5, RZ, R231, 0x2000, RZ, 0xc0, !PT ;  /* 0x00002000e7ff7812 */ /* 0x000fe400078ac0ff */
[----:B0-----:R-:W-:-:S05]  /*62540*/  PRMT R7, R61, 0x7771, RZ ;  /* 0x000077713d077816 */ /* 0x001fca00000000ff */
[----:B------:R0:W-:Y:S01]  /*62550*/  @P3 STG.E.U8 desc[UR44][R228.64], R7 ;  /* 0x00000007e4003986 */ /* 0x0001e2000c10112c */
[----:B------:R-:W-:Y:S02]  /*62560*/  LOP3.LUT P3, RZ, R231, 0x4000, RZ, 0xc0, !PT ;  /* 0x00004000e7ff7812 */ /* 0x000fe4000786c0ff */
[C---:B0-----:R-:W-:Y:S01]  /*62570*/  PRMT R7, R61.reuse, 0x7772, RZ ;  /* 0x000077723d077816 */ /* 0x041fe200000000ff */
[----:B------:R-:W4:Y:S01]  /*62580*/  LDL.LU.64 R228, [R1+0x1988] ;  /* 0x0019880001e47983 */ /* 0x000f220000300a00 */
[----:B------:R-:W-:-:S03]  /*62590*/  PRMT R61, R61, 0x7773, RZ ;  /* 0x000077733d3d7816 */ /* 0x000fc600000000ff */
[----:B------:R0:W-:Y:S04]  /*625a0*/  @P0 STG.E.U8 desc[UR44][R28.64], R7 ;  /* 0x000000071c000986 */ /* 0x0001e8000c10112c */
[----:B------:R1:W-:Y:S04]  /*625b0*/  @P2 STG.E.U8 desc[UR44][R224.64], R61 ;  /* 0x0000003de0002986 */ /* 0x0003e8000c10112c */
[----:B0-----:R-:W4:Y:S04]  /*625c0*/  LDL.LU.64 R28, [R1+0x1980] ;  /* 0x00198000011c7983 */ /* 0x001f280000300a00 */
[----:B-1----:R-:W4:Y:S01]  /*625d0*/  LDL.LU.64 R224, [R1+0x1978] ;  /* 0x0019780001e07983 */ /* 0x002f220000300a00 */
[----:B------:R-:W-:-:S02]  /*625e0*/  LOP3.LUT P0, RZ, R231, 0x8000, RZ, 0xc0, !PT ;  /* 0x00008000e7ff7812 */ /* 0x000fc4000780c0ff */
[----:B------:R-:W-:Y:S02]  /*625f0*/  LOP3.LUT P6, RZ, R231, 0x4000000, RZ, 0xc0, !PT ;  /* 0x04000000e7ff7812 */ /* 0x000fe400078cc0ff */
[----:B------:R-:W-:-:S11]  /*62600*/  LOP3.LUT R9, R9, 0xffefffff, RZ, 0xc0, !PT ;  /* 0xffefffff09097812 */ /* 0x000fd600078ec0ff */
[----:B------:R-:W-:Y:S02]  /*62610*/  @P6 LOP3.LUT R9, R9, 0x100000, RZ, 0xfc, !PT ;  /* 0x0010000009096812 */ /* 0x000fe400078efcff */
[----:B------:R-:W-:Y:S02]  /*62620*/  LOP3.LUT P6, RZ, R231, 0x2000000, RZ, 0xc0, !PT ;  /* 0x02000000e7ff7812 */ /* 0x000fe400078cc0ff */
[----:B---3--:R-:W-:-:S05]  /*62630*/  PRMT R7, R58, 0x7770, RZ ;  /* 0x000077703a077816 */ /* 0x008fca00000000ff */
[----:B--2---:R0:W-:Y:S02]  /*62640*/  @P5 STG.E.U8 desc[UR44][R226.64], R7 ;  /* 0x00000007e2005986 */ /* 0x0041e4000c10112c */
[C---:B0-----:R-:W-:Y:S02]  /*62650*/  PRMT R7, R58.reuse, 0x7771, RZ ;  /* 0x000077713a077816 */ /* 0x041fe400000000ff */
[----:B------:R-:W2:Y:S04]  /*62660*/  LDL.LU.64 R226, [R1+0x1970] ;  /* 0x0019700001e27983 */ /* 0x000ea80000300a00 */
[----:B------:R-:W3:Y:S04]  /*62670*/  LDL.LU.64 R60, [R1+0x1968] ;  /* 0x00196800013c7983 */ /* 0x000ee80000300a00 */
[----:B------:R0:W-:Y:S04]  /*62680*/  @P3 STG.E.U8 desc[UR44][R62.64], R7 ;  /* 0x000000073e003986 */ /* 0x0001e8000c10112c */
[----:B0-----:R-:W2:Y:S04]  /*62690*/  LDL.LU.64 R62, [R1+0x23f8] ;  /* 0x0023f800013e7983 */ /* 0x001ea80000300a00 */
[----:B------:R-:W3:Y:S04]  /*626a0*/  LDL.LU.64 R56, [R1+0x1960] ;  /* 0x0019600001387983 */ /* 0x000ee80000300a00 */
[----:B------:R-:W3:Y:S01]  /*626b0*/  LDL.LU.64 R42, [R1+0x1958] ;  /* 0x00195800012a7983 */ /* 0x000ee20000300a00 */
[----:B------:R-:W-:-:S05]  /*626c0*/  PRMT R7, R58, 0x7772, RZ ;  /* 0x000077723a077816 */ /* 0x000fca00000000ff */
[----:B------:R0:W-:Y:S04]  /*626d0*/  @P0 STG.E.U8 desc[UR44][R220.64], R7 ;  /* 0x00000007dc000986 */ /* 0x0001e8000c10112c */
[----:B0-----:R-:W3:Y:S04]  /*626e0*/  LDL.LU.64 R220, [R1+0x23f0] ;  /* 0x0023f00001dc7983 */ /* 0x001ee80000300a00 */
[----:B------:R-:W3:Y:S01]  /*626f0*/  LDL.LU.64 R38, [R1+0x1950] ;  /* 0x0019500001267983 */ /* 0x000ee20000300a00 */
[----:B------:R-:W-:Y:S02]  /*62700*/  LOP3.LUT R9, R9, 0xffdfffff, RZ, 0xc0, !PT ;  /* 0xffdfffff09097812 */ /* 0x000fe400078ec0ff */
[----:B------:R-:W-:Y:S01]  /*62710*/  LOP3.LUT P2, RZ, R231, 0x10000, RZ, 0xc0, !PT ;  /* 0x00010000e7ff7812 */ /* 0x000fe2000784c0ff */
[----:B------:R-:W3:Y:S01]  /*62720*/  LDL.LU.64 R40, [R1+0x1940] ;  /* 0x0019400001287983 */ /* 0x000ee20000300a00 */
[----:B------:R-:W-:-:S02]  /*62730*/  @P6 LOP3.LUT R9, R9, 0x200000, RZ, 0xfc, !PT ;  /* 0x0020000009096812 */ /* 0x000fc400078efcff */
[----:B------:R-:W-:Y:S01]  /*62740*/  LOP3.LUT P6, RZ, R231, 0x1000000, RZ, 0xc0, !PT ;  /* 0x01000000e7ff7812 */ /* 0x000fe200078cc0ff */
[----:B------:R-:W3:Y:S01]  /*62750*/  LDL.LU.64 R36, [R1+0x1938] ;  /* 0x0019380001247983 */ /* 0x000ee20000300a00 */
[----:B------:R-:W-:Y:S02]  /*62760*/  LOP3.LUT R9, R9, 0xffbfffff, RZ, 0xc0, !PT ;  /* 0xffbfffff09097812 */ /* 0x000fe400078ec0ff */
[----:B------:R-:W-:Y:S01]  /*62770*/  LOP3.LUT P5, RZ, R231, 0x20000, RZ, 0xc0, !PT ;  /* 0x00020000e7ff7812 */ /* 0x000fe200078ac0ff */
[----:B------:R-:W3:Y:S08]  /*62780*/  LDL.LU.64 R30, [R1+0x1930] ;  /* 0x00193000011e7983 */ /* 0x000ef00000300a00 */
        /* <DEDUP_REMOVED lines=15> */
[----:B------:R-:W-:-:S09]  /*62880*/  PRMT R58, R58, 0x7773, RZ ;  /* 0x000077733a3a7816 */ /* 0x000fd200000000ff */
[----:B------:R-:W-:Y:S02]  /*62890*/  @P6 LOP3.LUT R9, R9, 0x8000000, RZ, 0xfc, !PT ;  /* 0x0800000009096812 */ /* 0x000fe400078efcff */
[----:B------:R-:W-:Y:S01]  /*628a0*/  LOP3.LUT P6, RZ, R231, 0x40000, RZ, 0xc0, !PT ;  /* 0x00040000e7ff7812 */ /* 0x000fe200078cc0ff */
[----:B----4-:R0:W-:Y:S04]  /*628b0*/  @P2 STG.E.U8 desc[UR44][R228.64], R58 ;  /* 0x0000003ae4002986 */ /* 0x0101e8000c10112c */
[----:B0-----:R-:W4:Y:S01]  /*628c0*/  LDL.LU.64 R228, [R1+0x1928] ;  /* 0x0019280001e47983 */ /* 0x001f220000300a00 */
[----:B--2---:R-:W-:-:S05]  /*628d0*/  PRMT R7, R62, 0x7770, RZ ;  /* 0x000077703e077816 */ /* 0x004fca00000000ff */
[----:B------:R0:W-:Y:S02]  /*628e0*/  @P5 STG.E.U8 desc[UR44][R28.64], R7 ;  /* 0x000000071c005986 */ /* 0x0001e4000c10112c */
[C---:B0-----:R-:W-:Y:S02]  /*628f0*/  PRMT R7, R62.reuse, 0x7771, RZ ;  /* 0x000077713e077816 */ /* 0x041fe400000000ff */
[----:B------:R-:W2:Y:S04]  /*62900*/  LDL.LU.64 R28, [R1+0x1920] ;  /* 0x00192000011c7983 */ /* 0x000ea80000300a00 */
[----:B------:R0:W-:Y:S01]  /*62910*/  @P6 STG.E.U8 desc[UR44][R224.64], R7 ;  /* 0x00000007e0006986 */ /* 0x0001e2000c10112c */
[C---:B------:R-:W-:Y:S02]  /*62920*/  LOP3.LUT P6, RZ, R9.reuse, 0x8000000, RZ, 0xc0, !PT ;  /* 0x0800000009ff7812 */ /* 0x040fe400078cc0ff */
[----:B0-----:R-:W-:Y:S01]  /*62930*/  PRMT R7, R62, 0x7772, RZ ;  /* 0x000077723e077816 */ /* 0x001fe200000000ff */
[----:B------:R-:W2:Y:S10]  /*62940*/  LDL.LU.64 R224, [R1+0x1918] ;  /* 0x0019180001e07983 */ /* 0x000eb40000300a00 */
[----:B------:R0:W-:Y:S01]  /*62950*/  @P6 STG.E.U8 desc[UR44][R226.64], R7 ;  /* 0x00000007e2006986 */ /* 0x0001e2000c10112c */
[----:B------:R-:W-:-:S02]  /*62960*/  LOP3.LUT P6, RZ, R9, 0x4000000, RZ, 0xc0, !PT ;  /* 0x0400000009ff7812 */ /* 0x000fc400078cc0ff */
[----:B------:R-:W-:Y:S02]  /*62970*/  PRMT R62, R62, 0x7773, RZ ;  /* 0x000077733e3e7816 */ /* 0x000fe400000000ff */
[----:B0-----:R-:W-:Y:S01]  /*62980*/  PRMT R7, R59, 0x7770, RZ ;  /* 0x000077703b077816 */ /* 0x001fe200000000ff */
[----:B------:R-:W2:Y:S08]  /*62990*/  LDL.LU.64 R226, [R1+0x1910] ;  /* 0x0019100001e27983 */ /* 0x000eb00000300a00 */
[----:B---3--:R-:W-:Y:S01]  /*629a0*/  @P6 STG.E.U8 desc[UR44][R60.64], R62 ;  /* 0x0000003e3c006986 */ /* 0x008fe2000c10112c */
[----:B------:R-:W-:-:S13]  /*629b0*/  LOP3.LUT P6, RZ, R9, 0x2000000, RZ, 0xc0, !PT ;  /* 0x0200000009ff7812 */ /* 0x000fda00078cc0ff */
[----:B------:R0:W-:Y:S01]  /*629c0*/  @P6 STG.E.U8 desc[UR44][R56.64], R7 ;  /* 0x0000000738006986 */ /* 0x0001e2000c10112c */
[----:B------:R-:W-:Y:S02]  /*629d0*/  LOP3.LUT P6, RZ, R9, 0x1000000, RZ, 0xc0, !PT ;  /* 0x0100000009ff7812 */ /* 0x000fe400078cc0ff */
[----:B0-----:R-:W-:-:S11]  /*629e0*/  PRMT R7, R59, 0x7771, RZ ;  /* 0x000077713b077816 */ /* 0x001fd600000000ff */
[----:B------:R0:W-:Y:S01]  /*629f0*/  @P6 STG.E.U8 desc[UR44][R42.64], R7 ;  /* 0x000000072a006986 */ /* 0x0001e2000c10112c */
[----:B------:R-:W-:Y:S02]  /*62a00*/  LOP3.LUT P6, RZ, R9, 0x800000, RZ, 0xc0, !PT ;  /* 0x0080000009ff7812 */ /* 0x000fe400078cc0ff */
[----:B0-----:R-:W-:-:S11]  /*62a10*/  PRMT R7, R59, 0x7772, RZ ;  /* 0x000077723b077816 */ /* 0x001fd600000000ff */
[----:B------:R-:W-:Y:S01]  /*62a20*/  @P6 STG.E.U8 desc[UR44][R38.64], R7 ;  /* 0x0000000726006986 */ /* 0x000fe2000c10112c */
[----:B------:R-:W-:Y:S02]  /*62a30*/  LOP3.LUT P6, RZ, R9, 0x400000, RZ, 0xc0, !PT ;  /* 0x0040000009ff7812 */ /* 0x000fe400078cc0ff */
[----:B------:R-:W-:-:S11]  /*62a40*/  PRMT R59, R59, 0x7773, RZ ;  /* 0x000077733b3b7816 */ /* 0x000fd600000000ff */
[----:B------:R0:W-:Y:S04]  /*62a50*/  @P6 STG.E.U8 desc[UR44][R64.64], R59 ;  /* 0x0000003b40006986 */ /* 0x0001e8000c10112c */
[----:B0-----:R-:W3:Y:S01]  /*62a60*/  LDL.LU.64 R64, [R1+0x23e8] ;  /* 0x0023e80001407983 */ /* 0x001ee20000300a00 */
[----:B------:R-:W-:Y:S02]  /*62a70*/  LOP3.LUT P6, RZ, R9, 0x200000, RZ, 0xc0, !PT ;  /* 0x0020000009ff7812 */ /* 0x000fe400078cc0ff */
[----:B------:R-:W-:Y:S02]  /*62a80*/  PRMT R7, R63, 0x7770, RZ ;  /* 0x000077703f077816 */ /* 0x000fe400000000ff */
[----:B------:R-:W-:-:S09]  /*62a90*/  LOP3.LUT P1, RZ, R231, 0x8000000, RZ, 0xc0, !PT ;  /* 0x08000000e7ff7812 */ /* 0x000fd2000782c0ff */
[----:B------:R0:W-:Y:S01]  /*62aa0*/  @P6 STG.E.U8 desc[UR44][R40.64], R7 ;  /* 0x0000000728006986 */ /* 0x0001e2000c10112c */
[----:B------:R-:W-:Y:S02]  /*62ab0*/  LOP3.LUT P6, RZ, R9, 0x100000, RZ, 0xc0, !PT ;  /* 0x0010000009ff7812 */ /* 0x000fe400078cc0ff */
[C---:B------:R-:W-:Y:S02]  /*62ac0*/  LOP3.LUT P4, RZ, R231.reuse, 0x10000000, RZ, 0xc0, !PT ;  /* 0x10000000e7ff7812 */ /* 0x040fe4000788c0ff */
[----:B------:R-:W-:Y:S02]  /*62ad0*/  LOP3.LUT P3, RZ, R231, 0x20000000, RZ, 0xc0, !PT ;  /* 0x20000000e7ff7812 */ /* 0x000fe4000786c0ff */
[----:B0-----:R-:W-:-:S07]  /*62ae0*/  PRMT R7, R63, 0x7771, RZ ;  /* 0x000077713f077816 */ /* 0x001fce00000000ff */
[----:B------:R0:W-:Y:S01]  /*62af0*/  @P6 STG.E.U8 desc[UR44][R36.64], R7 ;  /* 0x0000000724006986 */ /* 0x0001e2000c10112c */
[----:B------:R-:W-:Y:S02]  /*62b00*/  LOP3.LUT P0, RZ, R231, 0x40000000, RZ, 0xc0, !PT ;  /* 0x40000000e7ff7812 */ /* 0x000fe4000780c0ff */
[C---:B0-----:R-:W-:Y:S02]  /*62b10*/  PRMT R7, R63.reuse, 0x7772, RZ ;  /* 0x000077723f077816 */ /* 0x041fe400000000ff */
[----:B------:R-:W-:-:S03]  /*62b20*/  PRMT R63, R63, 0x7773, RZ ;  /* 0x000077733f3f7816 */ /* 0x000fc600000000ff */
[----:B------:R3:W-:Y:S01]  /*62b30*/  @P1 STG.E.U8 desc[UR44][R30.64], R7 ;  /* 0x000000071e001986 */ /* 0x0007e2000c10112c */
[----:B------:R-:W-:Y:S02]  /*62b40*/  LOP3.LUT P2, RZ, R231, 0x80000000, RZ, 0xc0, !PT ;  /* 0x80000000e7ff7812 */ /* 0x000fe4000784c0ff */
[----:B------:R-:W-:Y:S01]  /*62b50*/  LOP3.LUT P5, RZ, R220, 0x1, RZ, 0xc0, !PT ;  /* 0x00000001dcff7812 */ /* 0x000fe200078ac0ff */
[----:B----4-:R-:W-:Y:S01]  /*62b60*/  @P4 STG.E.U8 desc[UR44][R228.64], R63 ;  /* 0x0000003fe4004986 */ /* 0x010fe2000c10112c */
[----:B---3--:R-:W-:-:S05]  /*62b70*/  PRMT R7, R64, 0x7770, RZ ;  /* 0x0000777040077816 */ /* 0x008fca00000000ff */
[----:B--2---:R0:W-:Y:S02]  /*62b80*/  @P3 STG.E.U8 desc[UR44][R28.64], R7 ;  /* 0x000000071c003986 */ /* 0x0041e4000c10112c */
[----:B0-----:R-:W-:-:S05]  /*62b90*/  PRMT R7, R64, 0x7771, RZ ;  /* 0x0000777140077816 */ /* 0x001fca00000000ff */
[----:B------:R0:W-:Y:S02]  /*62ba0*/  @P0 STG.E.U8 desc[UR44][R224.64], R7 ;  /* 0x00000007e0000986 */ /* 0x0001e4000c10112c */
[C---:B0-----:R-:W-:Y:S02]  /*62bb0*/  PRMT R7, R64.reuse, 0x7772, RZ ;  /* 0x0000777240077816 */ /* 0x041fe400000000ff */
[----:B------:R-:W-:-:S03]  /*62bc0*/  PRMT R64, R64, 0x7773, RZ ;  /* 0x0000777340407816 */ /* 0x000fc600000000ff */
[----:B------:R-:W-:Y:S04]  /*62bd0*/  @P2 STG.E.U8 desc[UR44][R226.64], R7 ;  /* 0x00000007e2002986 */ /* 0x000fe8000c10112c */
[----:B------:R0:W-:Y:S04]  /*62be0*/  @P5 STG.E.U8 desc[UR44][R16.64], R64 ;  /* 0x0000004010005986 */ /* 0x0001e8000c10112c */
[----:B0-----:R-:W2:Y:S04]  /*62bf0*/  LDL.LU.64 R16, [R1+0x23e0] ;  /* 0x0023e00001107983 */ /* 0x001ea80000300a00 */
[----:B------:R-:W3:Y:S04]  /*62c00*/  LDL.LU.64 R40, [R1+0x1900] ;  /* 0x0019000001287983 */ /* 0x000ee80000300a00 */
[----:B------:R-:W4:Y:S04]  /*62c10*/  LDL.LU.64 R36, [R1+0x18f8] ;  /* 0x0018f80001247983 */ /* 0x000f280000300a00 */
[----:B------:R-:W4:Y:S04]  /*62c20*/  LDL.LU.64 R30, [R1+0x18f0] ;  /* 0x0018f000011e7983 */ /* 0x000f280000300a00 */
[----:B------:R-:W4:Y:S04]  /*62c30*/  LDL.LU.64 R228, [R1+0x18e8] ;  /* 0x0018e80001e47983 */ /* 0x000f280000300a00 */
[----:B------:R-:W4:Y:S04]  /*62c40*/  LDL.LU.64 R28, [R1+0x18e0] ;  /* 0x0018e000011c7983 */ /* 0x000f280000300a00 */
[----:B------:R-:W4:Y:S04]  /*62c50*/  LDL.LU.64 R224, [R1+0x18d8] ;  /* 0x0018d80001e07983 */ /* 0x000f280000300a00 */
[----:B------:R-:W4:Y:S04]  /*62c60*/  LDL.LU.64 R226, [R1+0x18d0] ;  /* 0x0018d00001e27983 */ /* 0x000f280000300a00 */
[----:B------:R-:W4:Y:S01]  /*62c70*/  LDL.LU.64 R42, [R1+0x18c8] ;  /* 0x0018c800012a7983 */ /* 0x000f220000300a00 */
        /* <DEDUP_REMOVED lines=23> */
[----:B------:R-:W-:-:S07]  /*62df0*/  LOP3.LUT P2, RZ, R220, 0x8, RZ, 0xc0, !PT ;  /* 0x00000008dcff7812 */ /* 0x000fce000784c0ff */
[----:B------:R-:W-:Y:S02]  /*62e00*/  @P6 LOP3.LUT R9, R9, 0x40000, RZ, 0xfc, !PT ;  /* 0x0004000009096812 */ /* 0x000fe400078efcff */
[C---:B------:R-:W-:Y:S02]  /*62e10*/  LOP3.LUT P6, RZ, R220.reuse, 0x40, RZ, 0xc0, !PT ;  /* 0x00000040dcff7812 */ /* 0x040fe400078cc0ff */
[----:B------:R-:W-:Y:S02]  /*62e20*/  LOP3.LUT P5, RZ, R220, 0x10, RZ, 0xc0, !PT ;  /* 0x00000010dcff7812 */ /* 0x000fe400078ac0ff */
[----:B------:R-:W-:-:S09]  /*62e30*/  LOP3.LUT R9, R9, 0xfff7ffff, RZ, 0xc0, !PT ;  /* 0xfff7ffff09097812 */ /* 0x000fd200078ec0ff */
[----:B------:R-:W-:Y:S02]  /*62e40*/  @P6 LOP3.LUT R9, R9, 0x80000, RZ, 0xfc, !PT ;  /* 0x0008000009096812 */ /* 0x000fe400078efcff */
[----:B------:R-:W-:Y:S02]  /*62e50*/  LOP3.LUT P6, RZ, R220, 0x20, RZ, 0xc0, !PT ;  /* 0x00000020dcff7812 */ /* 0x000fe400078cc0ff */
[----:B--2---:R-:W-:-:S05]  /*62e60*/  PRMT R7, R16, 0x7770, RZ ;  /* 0x0000777010077816 */ /* 0x004fca00000000ff */
[----:B---3--:R0:W-:Y:S04]  /*62e70*/  @P3 STG.E.U8 desc[UR44][R40.64], R7 ;  /* 0x0000000728003986 */ /* 0x0081e8000c10112c */
[----:B0-----:R-:W2:Y:S01]  /*62e80*/  LDL.LU.64 R40, [R1+0x18b0] ;  /* 0x0018b00001287983 */ /* 0x001ea20000300a00 */
[----:B------:R-:W-:-:S05]  /*62e90*/  PRMT R7, R16, 0x7771, RZ ;  /* 0x0000777110077816 */ /* 0x000fca00000000ff */
[----:B----4-:R0:W-:Y:S02]  /*62ea0*/  @P0 STG.E.U8 desc[UR44][R36.64], R7 ;  /* 0x0000000724000986 */ /* 0x0101e4000c10112c */
[C---:B0-----:R-:W-:Y:S02]  /*62eb0*/  PRMT R7, R16.reuse, 0x7772, RZ ;  /* 0x0000777210077816 */ /* 0x041fe400000000ff */
[----:B------:R-:W3:Y:S04]  /*62ec0*/  LDL.LU.64 R36, [R1+0x1898] ;  /* 0x0018980001247983 */ /* 0x000ee80000300a00 */
[----:B------:R0:W-:Y:S02]  /*62ed0*/  @P2 STG.E.U8 desc[UR44][R30.64], R7 ;  /* 0x000000071e002986 */ /* 0x0001e4000c10112c */
[----:B0-----:R-:W-:-:S02]  /*62ee0*/  PRMT R7, R16, 0x7773, RZ ;  /* 0x0000777310077816 */ /* 0x001fc400000000ff */
        /* <DEDUP_REMOVED lines=14> */
[----:B------:R-:W-:Y:S02]  /*62fd0*/  PRMT R65, R65, 0x7773, RZ ;  /* 0x0000777341417816 */ /* 0x000fe400000000ff */
[----:B0-----:R-:W-:Y:S01]  /*62fe0*/  PRMT R7, R17, 0x7770, RZ ;  /* 0x0000777011077816 */ /* 0x001fe200000000ff */
[----:B------:R-:W4:Y:S08]  /*62ff0*/  LDL.LU.64 R226, [R1+0x1870] ;  /* 0x0018700001e27983 */ /* 0x000f300000300a00 */
[----:B------:R-:W-:Y:S01]  /*63000*/  @P6 STG.E.U8 desc[UR44][R42.64], R65 ;  /* 0x000000412a006986 */ /* 0x000fe2000c10112c */
[----:B------:R-:W-:-:S13]  /*63010*/  LOP3.LUT P6, RZ, R9, 0x10000, RZ, 0xc0, !PT ;  /* 0x0001000009ff7812 */ /* 0x000fda00078cc0ff */
[----:B------:R0:W-:Y:S04]  /*63020*/  @P6 STG.E.U8 desc[UR44][R66.64], R7 ;  /* 0x0000000742006986 */ /* 0x0001e8000c10112c */
[----:B0-----:R-:W3:Y:S01]  /*63030*/  LDL.LU.64 R66, [R1+0x23d8] ;  /* 0x0023d80001427983 */ /* 0x001ee20000300a00 */
[----:B------:R-:W-:Y:S02]  /*63040*/  LOP3.LUT P6, RZ, R9, 0x8000, RZ, 0xc0, !PT ;  /* 0x0000800009ff7812 */ /* 0x000fe400078cc0ff */
[----:B------:R-:W-:-:S11]  /*63050*/  PRMT R7, R17, 0x7771, RZ ;  /* 0x0000777111077816 */ /* 0x000fd600000000ff */
[----:B------:R0:W-:Y:S01]  /*63060*/  @P6 STG.E.U8 desc[UR44][R38.64], R7 ;  /* 0x0000000726006986 */ /* 0x0001e2000c10112c */
[----:B------:R-:W-:Y:S02]  /*63070*/  LOP3.LUT P6, RZ, R9, 0x4000, RZ, 0xc0, !PT ;  /* 0x0000400009ff7812 */ /* 0x000fe400078cc0ff */
[C---:B0-----:R-:W-:Y:S02]  /*63080*/  PRMT R7, R17.reuse, 0x7772, RZ ;  /* 0x0000777211077816 */ /* 0x041fe400000000ff */
[----:B------:R-:W-:-:S09]  /*63090*/  PRMT R17, R17, 0x7773, RZ ;  /* 0x0000777311117816 */ /* 0x000fd200000000ff */
[----:B--2---:R-:W-:Y:S01]  /*630a0*/  @P6 STG.E.U8 desc[UR44][R40.64], R7 ;  /* 0x0000000728006986 */ /* 0x004fe2000c10112c */
[----:B------:R-:W-:-:S13]  /*630b0*/  LOP3.LUT P6, RZ, R9, 0x2000, RZ, 0xc0, !PT ;  /* 0x0000200009ff7812 */ /* 0x000fda00078cc0ff */
[----:B------:R0:W-:Y:S04]  /*630c0*/  @P6 STG.E.U8 desc[UR44][R18.64], R17 ;  /* 0x0000001112006986 */ /* 0x0001e8000c10112c */
[----:B0-----:R-:W2:Y:S01]  /*630d0*/  LDL.LU.64 R18, [R1+0x23d0] ;  /* 0x0023d00001127983 */ /* 0x001ea20000300a00 */
[----:B------:R-:W-:Y:S02]  /*630e0*/  LOP3.LUT P6, RZ, R9, 0x1000, RZ, 0xc0, !PT ;  /* 0x0000100009ff7812 */ /* 0x000fe400078cc0ff */
[----:B------:R-:W-:Y:S02]  /*630f0*/  LOP3.LUT P1, RZ, R220, 0x1000000, RZ, 0xc0, !PT ;  /* 0x01000000dcff7812 */ /* 0x000fe4000782c0ff */
[----:B---3--:R-:W-:-:S09]  /*63100*/  PRMT R7, R66, 0x7770, RZ ;  /* 0x0000777042077816 */ /* 0x008fd200000000ff */
[----:B------:R0:W-:Y:S04]  /*63110*/  @P6 STG.E.U8 desc[UR44][R232.64], R7 ;  /* 0x00000007e8006986 */ /* 0x0001e8000c10112c */
[----:B0-----:R-:W3:Y:S01]  /*63120*/  LDL.LU.64 R232, [R1+0x23c8] ;  /* 0x0023c80001e87983 */ /* 0x001ee20000300a00 */
[----:B------:R-:W-:Y:S02]  /*63130*/  LOP3.LUT P4, RZ, R220, 0x2000000, RZ, 0xc0, !PT ;  /* 0x02000000dcff7812 */ /* 0x000fe4000788c0ff */
[----:B------:R-:W-:Y:S02]  /*63140*/  PRMT R7, R66, 0x7771, RZ ;  /* 0x0000777142077816 */ /* 0x000fe400000000ff */
[C---:B------:R-:W-:Y:S02]  /*63150*/  LOP3.LUT P3, RZ, R220.reuse, 0x4000000, RZ, 0xc0, !PT ;  /* 0x04000000dcff7812 */ /* 0x040fe4000786c0ff */
[C---:B------:R-:W-:Y:S01]  /*63160*/  LOP3.LUT P0, RZ, R220.reuse, 0x8000000, RZ, 0xc0, !PT ;  /* 0x08000000dcff7812 */ /* 0x040fe2000780c0ff */
[----:B------:R0:W-:Y:S01]  /*63170*/  @P1 STG.E.U8 desc[UR44][R36.64], R7 ;  /* 0x0000000724001986 */ /* 0x0001e2000c10112c */
[----:B------:R-:W-:-:S02]  /*63180*/  LOP3.LUT P2, RZ, R220, 0x10000000, RZ, 0xc0, !PT ;  /* 0x10000000dcff7812 */ /* 0x000fc4000784c0ff */
[C---:B0-----:R-:W-:Y:S01]  /*63190*/  PRMT R7, R66.reuse, 0x7772, RZ ;  /* 0x0000777242077816 */ /* 0x041fe200000000ff */
[----:B------:R-:W3:Y:S01]  /*631a0*/  LDL.LU.64 R36, [R1+0x1868] ;  /* 0x0018680001247983 */ /* 0x000ee20000300a00 */
[----:B------:R-:W-:-:S03]  /*631b0*/  PRMT R66, R66, 0x7773, RZ ;  /* 0x0000777342427816 */ /* 0x000fc600000000ff */
[----:B----4-:R0:W-:Y:S04]  /*631c0*/  @P4 STG.E.U8 desc[UR44][R30.64], R7 ;  /* 0x000000071e004986 */ /* 0x0101e8000c10112c */
[----:B------:R1:W-:Y:S04]  /*631d0*/  @P3 STG.E.U8 desc[UR44][R228.64], R66 ;  /* 0x00000042e4003986 */ /* 0x0003e8000c10112c */
[----:B0-----:R-:W4:Y:S04]  /*631e0*/  LDL.LU.64 R30, [R1+0x1860] ;  /* 0x00186000011e7983 */ /* 0x001f280000300a00 */
[----:B-1----:R-:W4:Y:S01]  /*631f0*/  LDL.LU.64 R228, [R1+0x1858] ;  /* 0x0018580001e47983 */ /* 0x002f220000300a00 */
[----:B------:R-:W-:-:S02]  /*63200*/  LOP3.LUT P5, RZ, R220, 0x20000000, RZ, 0xc0, !PT ;  /* 0x20000000dcff7812 */ /* 0x000fc400078ac0ff */
[----:B--2---:R-:W-:-:S05]  /*63210*/  PRMT R7, R18, 0x7770, RZ ;  /* 0x0000777012077816 */ /* 0x004fca00000000ff */
[----:B------:R0:W-:Y:S02]  /*63220*/  @P0 STG.E.U8 desc[UR44][R28.64], R7 ;  /* 0x000000071c000986 */ /* 0x0001e4000c10112c */
[C---:B0-----:R-:W-:Y:S02]  /*63230*/  PRMT R7, R18.reuse, 0x7771, RZ ;  /* 0x0000777112077816 */ /* 0x041fe400000000ff */
[----:B------:R-:W2:Y:S04]  /*63240*/  LDL.LU.64 R28, [R1+0x1850] ;  /* 0x00185000011c7983 */ /* 0x000ea80000300a00 */
[----:B------:R0:W-:Y:S04]  /*63250*/  @P2 STG.E.U8 desc[UR44][R224.64], R7 ;  /* 0x00000007e0002986 */ /* 0x0001e8000c10112c */
[----:B0-----:R-:W2:Y:S01]  /*63260*/  LDL.LU.64 R224, [R1+0x1848] ;  /* 0x0018480001e07983 */ /* 0x001ea20000300a00 */
[----:B------:R-:W-:-:S05]  /*63270*/  PRMT R7, R18, 0x7772, RZ ;  /* 0x0000777212077816 */ /* 0x000fca00000000ff */
[----:B------:R0:W-:Y:S04]  /*63280*/  @P5 STG.E.U8 desc[UR44][R226.64], R7 ;  /* 0x00000007e2005986 */ /* 0x0001e8000c10112c */
[----:B0-----:R-:W2:Y:S04]  /*63290*/  LDL.LU.64 R226, [R1+0x1838] ;  /* 0x0018380001e27983 */ /* 0x001ea80000300a00 */
[----:B------:R-:W2:Y:S01]  /*632a0*/  LDL.LU.64 R60, [R1+0x1830] ;  /* 0x00183000013c7983 */ /* 0x000ea20000300a00 */
[----:B------:R-:W-:Y:S02]  /*632b0*/  LOP3.LUT R9, R9, 0xffffffef, RZ, 0xc0, !PT ;  /* 0xffffffef09097812 */ /* 0x000fe400078ec0ff */
[----:B---3--:R-:W-:-:S02]  /*632c0*/  LOP3.LUT P6, RZ, R232, 0x1000, RZ, 0xc0, !PT ;  /* 0x00001000e8ff7812 */ /* 0x008fc400078cc0ff */
[C---:B------:R-:W-:Y:S02]  /*632d0*/  LOP3.LUT P3, RZ, R232.reuse, 0x1, RZ, 0xc0, !PT ;  /* 0x00000001e8ff7812 */ /* 0x040fe4000786c0ff */
[C---:B------:R-:W-:Y:S02]  /*632e0*/  LOP3.LUT P0, RZ, R232.reuse, 0x2, RZ, 0xc0, !PT ;  /* 0x00000002e8ff7812 */ /* 0x040fe4000780c0ff */
[----:B------:R-:W-:Y:S02]  /*632f0*/  LOP3.LUT P2, RZ, R232, 0x4, RZ, 0xc0, !PT ;  /* 0x00000004e8ff7812 */ /* 0x000fe4000784c0ff */
[----:B------:R-:W-:Y:S02]  /*63300*/  PRMT R18, R18, 0x7773, RZ ;  /* 0x0000777312127816 */ /* 0x000fe400000000ff */
[----:B------:R-:W-:Y:S02]  /*63310*/  PRMT R7, R67, 0x7770, RZ ;  /* 0x0000777043077816 */ /* 0x000fe400000000ff */
[----:B------:R-:W-:Y:S01]  /*63320*/  LOP3.LUT P5, RZ, R232, 0x8, RZ, 0xc0, !PT ;  /* 0x00000008e8ff7812 */ /* 0x000fe200078ac0ff */
[----:B------:R-:W3:Y:S04]  /*63330*/  LDL.LU.64 R56, [R1+0x1820] ;  /* 0x0018200001387983 */ /* 0x000ee80000300a00 */
[----:B------:R-:W3:Y:S04]  /*63340*/  LDL.LU.64 R42, [R1+0x1818] ;  /* 0x00181800012a7983 */ /* 0x000ee80000300a00 */
[----:B------:R-:W3:Y:S04]  /*63350*/  LDL.LU.64 R38, [R1+0x1810] ;  /* 0x0018100001267983 */ /* 0x000ee80000300a00 */
[----:B------:R-:W3:Y:S01]  /*63360*/  LDL.LU.64 R40, [R1+0x1808] ;  /* 0x0018080001287983 */ /* 0x000ee20000300a00 */
        /* <DEDUP_REMOVED lines=21> */
[----:B------:R0:W-:Y:S04]  /*634c0*/  @P3 STG.E.U8 desc[UR44][R36.64], R18 ;  /* 0x0000001224003986 */ /* 0x0001e8000c10112c */
[----:B----4-:R1:W-:Y:S06]  /*634d0*/  @P0 STG.E.U8 desc[UR44][R30.64], R7 ;  /* 0x000000071e000986 */ /* 0x0103ec000c10112c */
[----:B------:R-:W-:-:S02]  /*634e0*/  @P6 LOP3.LUT R9, R9, 0x800, RZ, 0xfc, !PT ;  /* 0x0000080009096812 */ /* 0x000fc400078efcff */
[----:B------:R-:W-:Y:S01]  /*634f0*/  LOP3.LUT P6, RZ, R232, 0x10, RZ, 0xc0, !PT ;  /* 0x00000010e8ff7812 */ /* 0x000fe200078cc0ff */
[----:B0-----:R-:W4:Y:S01]  /*63500*/  LDL.LU.64 R36, [R1+0x1800] ;  /* 0x0018000001247983 */ /* 0x001f220000300a00 */
[----:B-1----:R-:W-:-:S03]  /*63510*/  PRMT R7, R67, 0x7771, RZ ;  /* 0x0000777143077816 */ /* 0x002fc600000000ff */
[----:B------:R-:W4:Y:S04]  /*63520*/  LDL.LU.64 R30, [R1+0x17f8] ;  /* 0x0017f800011e7983 */ /* 0x000f280000300a00 */
[----:B------:R0:W-:Y:S02]  /*63530*/  @P2 STG.E.U8 desc[UR44][R228.64], R7 ;  /* 0x00000007e4002986 */ /* 0x0001e4000c10112c */
[C---:B0-----:R-:W-:Y:S02]  /*63540*/  PRMT R7, R67.reuse, 0x7772, RZ ;  /* 0x0000777243077816 */ /* 0x041fe400000000ff */
[----:B------:R-:W-:Y:S01]  /*63550*/  PRMT R67, R67, 0x7773, RZ ;  /* 0x0000777343437816 */ /* 0x000fe200000000ff */
[----:B------:R-:W4:Y:S04]  /*63560*/  LDL.LU.64 R228, [R1+0x17f0] ;  /* 0x0017f00001e47983 */ /* 0x000f280000300a00 */
[----:B--2---:R0:W-:Y:S04]  /*63570*/  @P5 STG.E.U8 desc[UR44][R28.64], R7 ;  /* 0x000000071c005986 */ /* 0x0041e8000c10112c */
[----:B------:R-:W-:Y:S01]  /*63580*/  @P6 STG.E.U8 desc[UR44][R224.64], R67 ;  /* 0x00000043e0006986 */ /* 0x000fe2000c10112c */
[----:B------:R-:W-:-:S02]  /*63590*/  LOP3.LUT P6, RZ, R9, 0x800, RZ, 0xc0, !PT ;  /* 0x0000080009ff7812 */ /* 0x000fc400078cc0ff */
[----:B0-----:R-:W-:-:S11]  /*635a0*/  PRMT R7, R19, 0x7770, RZ ;  /* 0x0000777013077816 */ /* 0x001fd600000000ff */
[----:B------:R0:W-:Y:S01]  /*635b0*/  @P6 STG.E.U8 desc[UR44][R24.64], R7 ;  /* 0x0000000718006986 */ /* 0x0001e2000c10112c */
[----:B------:R-:W-:-:S03]  /*635c0*/  LOP3.LUT P6, RZ, R9, 0x400, RZ, 0xc0, !PT ;  /* 0x0000040009ff7812 */ /* 0x000fc600078cc0ff */
[----:B0-----:R-:W2:Y:S01]  /*635d0*/  LDL.LU.64 R24, [R1+0x23c0] ;  /* 0x0023c00001187983 */ /* 0x001ea20000300a00 */
[----:B------:R-:W-:-:S03]  /*635e0*/  PRMT R7, R19, 0x7771, RZ ;  /* 0x0000777113077816 */ /* 0x000fc600000000ff */
[----:B------:R-:W4:Y:S04]  /*635f0*/  LDL.LU.64 R28, [R1+0x17e8] ;  /* 0x0017e800011c7983 */ /* 0x000f280000300a00 */
[----:B------:R-:W4:Y:S04]  /*63600*/  LDL.LU.64 R224, [R1+0x17e0] ;  /* 0x0017e00001e07983 */ /* 0x000f280000300a00 */
[----:B------:R0:W-:Y:S01]  /*63610*/  @P6 STG.E.U8 desc[UR44][R226.64], R7 ;  /* 0x00000007e2006986 */ /* 0x0001e2000c10112c */
[----:B------:R-:W-:Y:S02]  /*63620*/  LOP3.LUT P6, RZ, R9, 0x200, RZ, 0xc0, !PT ;  /* 0x0000020009ff7812 */ /* 0x000fe400078cc0ff */
[----:B0-----:R-:W-:Y:S01]  /*63630*/  PRMT R7, R19, 0x7772, RZ ;  /* 0x0000777213077816 */ /* 0x001fe200000000ff */
[----:B------:R-:W4:Y:S10]  /*63640*/  LDL.LU.64 R226, [R1+0x17d8] ;  /* 0x0017d80001e27983 */ /* 0x000f340000300a00 */
[----:B------:R-:W-:Y:S01]  /*63650*/  @P6 STG.E.U8 desc[UR44][R60.64], R7 ;  /* 0x000000073c006986 */ /* 0x000fe2000c10112c */
[----:B------:R-:W-:-:S02]  /*63660*/  LOP3.LUT P6, RZ, R9, 0x100, RZ, 0xc0, !PT ;  /* 0x0000010009ff7812 */ /* 0x000fc400078cc0ff */
[----:B------:R-:W-:-:S11]  /*63670*/  PRMT R19, R19, 0x7773, RZ ;  /* 0x0000777313137816 */ /* 0x000fd600000000ff */
[----:B------:R0:W-:Y:S04]  /*63680*/  @P6 STG.E.U8 desc[UR44][R20.64], R19 ;  /* 0x0000001314006986 */ /* 0x0001e8000c10112c */
[----:B0-----:R-:W4:Y:S01]  /*63690*/  LDL.LU.64 R20, [R1+0x23b8] ;  /* 0x0023b80001147983 */ /* 0x001f220000300a00 */
[----:B------:R-:W-:Y:S02]  /*636a0*/  LOP3.LUT P6, RZ, R9, 0x80, RZ, 0xc0, !PT ;  /* 0x0000008009ff7812 */ /* 0x000fe400078cc0ff */
[C---:B------:R-:W-:Y:S02]  /*636b0*/  LOP3.LUT P1, RZ, R232.reuse, 0x2000, RZ, 0xc0, !PT ;  /* 0x00002000e8ff7812 */ /* 0x040fe4000782c0ff */
[C---:B------:R-:W-:Y:S02]  /*636c0*/  LOP3.LUT P4, RZ, R232.reuse, 0x4000, RZ, 0xc0, !PT ;  /* 0x00004000e8ff7812 */ /* 0x040fe4000788c0ff */
[----:B------:R-:W-:-:S02]  /*636d0*/  LOP3.LUT P3, RZ, R232, 0x8000, RZ, 0xc0, !PT ;  /* 0x00008000e8ff7812 */ /* 0x000fc4000786c0ff */
[----:B------:R-:W-:Y:S02]  /*636e0*/  LOP3.LUT P0, RZ, R232, 0x10000, RZ, 0xc0, !PT ;  /* 0x00010000e8ff7812 */ /* 0x000fe4000780c0ff */
[----:B--2---:R-:W-:-:S05]  /*636f0*/  PRMT R7, R24, 0x7770, RZ ;  /* 0x0000777018077816 */ /* 0x004fca00000000ff */
[----:B---3--:R0:W-:Y:S01]  /*63700*/  @P6 STG.E.U8 desc[UR44][R56.64], R7 ;  /* 0x0000000738006986 */ /* 0x0081e2000c10112c */
[----:B------:R-:W-:Y:S02]  /*63710*/  LOP3.LUT P6, RZ, R9, 0x40, RZ, 0xc0, !PT ;  /* 0x0000004009ff7812 */ /* 0x000fe400078cc0ff */
[----:B0-----:R-:W-:-:S11]  /*63720*/  PRMT R7, R24, 0x7771, RZ ;  /* 0x0000777118077816 */ /* 0x001fd600000000ff */
[----:B------:R0:W-:Y:S01]  /*63730*/  @P6 STG.E.U8 desc[UR44][R42.64], R7 ;  /* 0x000000072a006986 */ /* 0x0001e2000c10112c */
[----:B------:R-:W-:Y:S02]  /*63740*/  LOP3.LUT P6, RZ, R9, 0x20, RZ, 0xc0, !PT ;  /* 0x0000002009ff7812 */ /* 0x000fe400078cc0ff */
[----:B0-----:R-:W-:-:S11]  /*63750*/  PRMT R7, R24, 0x7772, RZ ;  /* 0x0000777218077816 */ /* 0x001fd600000000ff */
[----:B------:R4:W-:Y:S01]  /*63760*/  @P6 STG.E.U8 desc[UR44][R38.64], R7 ;  /* 0x0000000726006986 */ /* 0x0009e2000c10112c */
[----:B------:R-:W-:Y:S02]  /*63770*/  LOP3.LUT P6, RZ, R9, 0x10, RZ, 0xc0, !PT ;  /* 0x0000001009ff7812 */ /* 0x000fe400078cc0ff */
[----:B------:R-:W-:Y:S02]  /*63780*/  PRMT R24, R24, 0x7773, RZ ;  /* 0x0000777318187816 */ /* 0x000fe400000000ff */
[----:B----4-:R-:W-:-:S09]  /*63790*/  PRMT R7, R20, 0x7770, RZ ;  /* 0x0000777014077816 */ /* 0x010fd200000000ff */
[----:B------:R-:W-:Y:S04]  /*637a0*/  @P6 STG.E.U8 desc[UR44][R40.64], R24 ;  /* 0x0000001828006986 */ /* 0x000fe8000c10112c */
[----:B------:R0:W-:Y:S02]  /*637b0*/  @P1 STG.E.U8 desc[UR44][R36.64], R7 ;  /* 0x0000000724001986 */ /* 0x0001e4000c10112c */
[----:B0-----:R-:W-:-:S05]  /*637c0*/  PRMT R7, R20, 0x7771, RZ ;  /* 0x0000777114077816 */ /* 0x001fca00000000ff */
[----:B------:R0:W-:Y:S02]  /*637d0*/  @P4 STG.E.U8 desc[UR44][R30.64], R7 ;  /* 0x000000071e004986 */ /* 0x0001e4000c10112c */
[C---:B0-----:R-:W-:Y:S02]  /*637e0*/  PRMT R7, R20.reuse, 0x7772, RZ ;  /* 0x0000777214077816 */ /* 0x041fe400000000ff */
[----:B------:R-:W-:Y:S01]  /*637f0*/  PRMT R20, R20, 0x7773, RZ ;  /* 0x0000777314147816 */ /* 0x000fe200000000ff */
[----:B------:R-:W2:Y:S04]  /*63800*/  LDL.LU.64 R30, [R1+0x17d0] ;  /* 0x0017d000011e7983 */ /* 0x000ea80000300a00 */
[----:B------:R0:W-:Y:S04]  /*63810*/  @P3 STG.E.U8 desc[UR44][R228.64], R7 ;  /* 0x00000007e4003986 */ /* 0x0001e8000c10112c */
[----:B------:R1:W-:Y:S04]  /*63820*/  @P0 STG.E.U8 desc[UR44][R28.64], R20 ;  /* 0x000000141c000986 */ /* 0x0003e8000c10112c */
[----:B0-----:R-:W3:Y:S04]  /*63830*/  LDL.LU.64 R228, [R1+0x17c8] ;  /* 0x0017c80001e47983 */ /* 0x001ee80000300a00 */
[----:B-1----:R-:W4:Y:S01]  /*63840*/  LDL.LU.64 R28, [R1+0x17c0] ;  /* 0x0017c000011c7983 */ /* 0x002f220000300a00 */
[----:B------:R-:W-:-:S02]  /*63850*/  LOP3.LUT P2, RZ, R232, 0x20000, RZ, 0xc0, !PT ;  /* 0x00020000e8ff7812 */ /* 0x000fc4000784c0ff */
[C---:B------:R-:W-:Y:S02]  /*63860*/  LOP3.LUT P5, RZ, R232.reuse, 0x40000, RZ, 0xc0, !PT ;  /* 0x00040000e8ff7812 */ /* 0x040fe400078ac0ff */
[----:B------:R-:W-:Y:S02]  /*63870*/  PRMT R7, R25, 0x7770, RZ ;  /* 0x0000777019077816 */ /* 0x000fe400000000ff */
[C---:B------:R-:W-:Y:S02]  /*63880*/  LOP3.LUT P3, RZ, R232.reuse, 0x80000, RZ, 0xc0, !PT ;  /* 0x00080000e8ff7812 */ /* 0x040fe4000786c0ff */
[----:B------:R-:W-:-:S05]  /*63890*/  LOP3.LUT P0, RZ, R232, 0x100000, RZ, 0xc0, !PT ;  /* 0x00100000e8ff7812 */ /* 0x000fca000780c0ff */
[----:B------:R0:W-:Y:S01]  /*638a0*/  @P2 STG.E.U8 desc[UR44][R224.64], R7 ;  /* 0x00000007e0002986 */ /* 0x0001e2000c10112c */
[C---:B------:R-:W-:Y:S02]  /*638b0*/  LOP3.LUT P2, RZ, R232.reuse, 0x200000, RZ, 0xc0, !PT ;  /* 0x00200000e8ff7812 */ /* 0x040fe4000784c0ff */
[C---:B0-----:R-:W-:Y:S01]  /*638c0*/  PRMT R7, R25.reuse, 0x7771, RZ ;  /* 0x0000777119077816 */ /* 0x041fe200000000ff */
[----:B------:R-:W4:Y:S04]  /*638d0*/  LDL.LU.64 R224, [R1+0x17b0] ;  /* 0x0017b00001e07983 */ /* 0x000f280000300a00 */
[----:B------:R0:W-:Y:S01]  /*638e0*/  @P5 STG.E.U8 desc[UR44][R226.64], R7 ;  /* 0x00000007e2005986 */ /* 0x0001e2000c10112c */
[----:B------:R-:W-:Y:S02]  /*638f0*/  LOP3.LUT P5, RZ, R232, 0x400000, RZ, 0xc0, !PT ;  /* 0x00400000e8ff7812 */ /* 0x000fe400078ac0ff */
[----:B0-----:R-:W-:-:S02]  /*63900*/  PRMT R7, R25, 0x7772, RZ ;  /* 0x0000777219077816 */ /* 0x001fc400000000ff */
[----:B------:R-:W-:Y:S01]  /*63910*/  PRMT R25, R25, 0x7773, RZ ;  /* 0x0000777319197816 */ /* 0x000fe200000000ff */
[----:B------:R-:W4:Y:S04]  /*63920*/  LDL.LU.64 R226, [R1+0x17a8] ;  /* 0x0017a80001e27983 */ /* 0x000f280000300a00 */
[----:B------:R-:W4:Y:S04]  /*63930*/  LDL.LU.64 R230, [R1+0x1798] ;  /* 0x0017980001e67983 */ /* 0x000f280000300a00 */
[----:B------:R-:W4:Y:S04]  /*63940*/  LDL.LU.64 R60, [R1+0x1790] ;  /* 0x00179000013c7983 */ /* 0x000f280000300a00 */
[----:B------:R-:W4:Y:S04]  /*63950*/  LDL.LU.64 R56, [R1+0x1788] ;  /* 0x0017880001387983 */ /* 0x000f280000300a00 */
        /* <DEDUP_REMOVED lines=8> */
[----:B------:R-:W-:Y:S01]  /*639e0*/  LOP3.LUT R10, R10, 0xbfffffff, RZ, 0xc0, !PT ;  /* 0xbfffffff0a0a7812 */ /* 0x000fe200078ec0ff */
[----:B--2---:R0:W-:Y:S02]  /*639f0*/  @P3 STG.E.U8 desc[UR44][R30.64], R7 ;  /* 0x000000071e003986 */ /* 0x0041e4000c10112c */
[C---:B0-----:R-:W-:Y:S02]  /*63a00*/  PRMT R7, R21.reuse, 0x7770, RZ ;  /* 0x0000777015077816 */ /* 0x041fe400000000ff */
[----:B---3--:R-:W-:Y:S04]  /*63a10*/  @P0 STG.E.U8 desc[UR44][R228.64], R25 ;  /* 0x00000019e4000986 */ /* 0x008fe8000c10112c */
[----:B----4-:R0:W-:Y:S02]  /*63a20*/  @P2 STG.E.U8 desc[UR44][R28.64], R7 ;  /* 0x000000071c002986 */ /* 0x0101e4000c10112c */
[----:B0-----:R-:W-:-:S05]  /*63a30*/  PRMT R7, R21, 0x7771, RZ ;  /* 0x0000777115077816 */ /* 0x001fca00000000ff */
[----:B------:R0:W-:Y:S04]  /*63a40*/  @P5 STG.E.U8 desc[UR44][R26.64], R7 ;  /* 0x000000071a005986 */ /* 0x0001e8000c10112c */
[----:B0-----:R-:W2:Y:S01]  /*63a50*/  LDL.LU.64 R26, [R1+0x23b0] ;  /* 0x0023b000011a7983 */ /* 0x001ea20000300a00 */
[----:B------:R-:W-:Y:S02]  /*63a60*/  @P6 LOP3.LUT R10, R10, 0x40000000, RZ, 0xfc, !PT ;  /* 0x400000000a0a6812 */ /* 0x000fe400078efcff */
[----:B------:R-:W-:Y:S02]  /*63a70*/  LOP3.LUT P6, RZ, R232, 0x10000000, RZ, 0xc0, !PT ;  /* 0x10000000e8ff7812 */ /* 0x000fe400078cc0ff */
[----:B------:R-:W-:Y:S02]  /*63a80*/  LOP3.LUT R9, R9, 0xfffffffe, RZ, 0xc0, !PT ;  /* 0xfffffffe09097812 */ /* 0x000fe400078ec0ff */
[----:B------:R-:W-:-:S02]  /*63a90*/  PRMT R7, R21, 0x7772, RZ ;  /* 0x0000777215077816 */ /* 0x000fc400000000ff */
[----:B------:R-:W-:Y:S01]  /*63aa0*/  LOP3.LUT R10, R10, 0x7fffffff, RZ, 0xc0, !PT ;  /* 0x7fffffff0a0a7812 */ /* 0x000fe200078ec0ff */
[----:B------:R-:W3:Y:S01]  /*63ab0*/  LDL.LU.64 R38, [R1+0x1778] ;  /* 0x0017780001267983 */ /* 0x000ee20000300a00 */
[----:B------:R-:W-:-:S03]  /*63ac0*/  PRMT R21, R21, 0x7773, RZ ;  /* 0x0000777315157816 */ /* 0x000fc600000000ff */
[----:B------:R-:W4:Y:S04]  /*63ad0*/  LDL.LU.64 R40, [R1+0x1770] ;  /* 0x0017700001287983 */ /* 0x000f280000300a00 */
[----:B------:R-:W4:Y:S04]  /*63ae0*/  LDL.LU.64 R36, [R1+0x1768] ;  /* 0x0017680001247983 */ /* 0x000f280000300a00 */
[----:B------:R-:W4:Y:S04]  /*63af0*/  LDL.LU.64 R30, [R1+0x1760] ;  /* 0x00176000011e7983 */ /* 0x000f280000300a00 */
[----:B------:R-:W4:Y:S04]  /*63b00*/  LDL.LU.64 R228, [R1+0x1758] ;  /* 0x0017580001e47983 */ /* 0x000f280000300a00 */
[----:B------:R-:W4:Y:S01]  /*63b10*/  LDL.LU.64 R28, [R1+0x1750] ;  /* 0x00175000011c7983 */ /* 0x000f220000300a00 */
[----:B------:R-:W-:-:S02]  /*63b20*/  @P6 LOP3.LUT R10, R10, 0x80000000, RZ, 0xfc, !PT ;  /* 0x800000000a0a6812 */ /* 0x000fc400078efcff */
[----:B------:R-:W-:-:S13]  /*63b30*/  LOP3.LUT P6, RZ, R232, 0x8000000, RZ, 0xc0, !PT ;  /* 0x08000000e8ff7812 */ /* 0x000fda00078cc0ff */
        /* <DEDUP_REMOVED lines=13> */
[----:B0-----:R-:W4:Y:S10]  /*63c10*/  LDL.LU.64 R224, [R1+0x1748] ;  /* 0x0017480001e07983 */ /* 0x001f340000300a00 */
[----:B------:R-:W-:Y:S01]  /*63c20*/  @P6 STG.E.U8 desc[UR44][R226.64], R21 ;  /* 0x00000015e2006986 */ /* 0x000fe2000c10112c */
[----:B------:R-:W-:-:S02]  /*63c30*/  LOP3.LUT P6, RZ, R9, 0x4, RZ, 0xc0, !PT ;  /* 0x0000000409ff7812 */ /* 0x000fc400078cc0ff */
[----:B--2---:R-:W-:-:S11]  /*63c40*/  PRMT R7, R26, 0x7770, RZ ;  /* 0x000077701a077816 */ /* 0x004fd600000000ff */
[----:B------:R0:W-:Y:S04]  /*63c50*/  @P6 STG.E.U8 desc[UR44][R22.64], R7 ;  /* 0x0000000716006986 */ /* 0x0001e8000c10112c */
[----:B0-----:R-:W2:Y:S04]  /*63c60*/  LDL.LU.64 R22, [R1+0x23a8] ;  /* 0x0023a80001167983 */ /* 0x001ea80000300a00 */
[----:B------:R-:W4:Y:S01]  /*63c70*/  LDL.LU.64 R226, [R1+0x1740] ;  /* 0x0017400001e27983 */ /* 0x000f220000300a00 */
[----:B------:R-:W-:Y:S02]  /*63c80*/  LOP3.LUT P6, RZ, R9, 0x2, RZ, 0xc0, !PT ;  /* 0x0000000209ff7812 */ /* 0x000fe400078cc0ff */
[----:B------:R-:W-:-:S11]  /*63c90*/  PRMT R7, R26, 0x7771, RZ ;  /* 0x000077711a077816 */ /* 0x000fd600000000ff */
[----:B------:R0:W-:Y:S01]  /*63ca0*/  @P6 STG.E.U8 desc[UR44][R230.64], R7 ;  /* 0x00000007e6006986 */ /* 0x0001e2000c10112c */
[----:B------:R-:W-:Y:S02]  /*63cb0*/  LOP3.LUT P6, RZ, R9, 0x1, RZ, 0xc0, !PT ;  /* 0x0000000109ff7812 */ /* 0x000fe400078cc0ff */
[----:B0-----:R-:W-:-:S11]  /*63cc0*/  PRMT R7, R26, 0x7772, RZ ;  /* 0x000077721a077816 */ /* 0x001fd600000000ff */
[----:B------:R2:W-:Y:S01]  /*63cd0*/  @P6 STG.E.U8 desc[UR44][R60.64], R7 ;  /* 0x000000073c006986 */ /* 0x0005e2000c10112c */
[----:B------:R-:W-:Y:S02]  /*63ce0*/  LOP3.LUT P6, RZ, R10, 0x80000000, RZ, 0xc0, !PT ;  /* 0x800000000aff7812 */ /* 0x000fe400078cc0ff */
[----:B------:R-:W-:-:S11]  /*63cf0*/  PRMT R26, R26, 0x7773, RZ ;  /* 0x000077731a1a7816 */ /* 0x000fd600000000ff */
[----:B------:R-:W-:Y:S01]  /*63d00*/  @P6 STG.E.U8 desc[UR44][R56.64], R26 ;  /* 0x0000001a38006986 */ /* 0x000fe2000c10112c */
[----:B------:R-:W-:Y:S02]  /*63d10*/  LOP3.LUT P6, RZ, R10, 0x40000000, RZ, 0xc0, !PT ;  /* 0x400000000aff7812 */ /* 0x000fe400078cc0ff */
[C---:B------:R-:W-:Y:S02]  /*63d20*/  LOP3.LUT P1, RZ, R233.reuse, 0x1, RZ, 0xc0, !PT ;  /* 0x00000001e9ff7812 */ /* 0x040fe4000782c0ff */
[C---:B------:R-:W-:Y:S02]  /*63d30*/  LOP3.LUT P4, RZ, R233.reuse, 0x2, RZ, 0xc0, !PT ;  /* 0x00000002e9ff7812 */ /* 0x040fe4000788c0ff */
[C---:B------:R-:W-:Y:S02]  /*63d40*/  LOP3.LUT P3, RZ, R233.reuse, 0x4, RZ, 0xc0, !PT ;  /* 0x00000004e9ff7812 */ /* 0x040fe4000786c0ff */
[C---:B------:R-:W-:Y:S02]  /*63d50*/  LOP3.LUT P0, RZ, R233.reuse, 0x8, RZ, 0xc0, !PT ;  /* 0x00000008e9ff7812 */ /* 0x040fe4000780c0ff */
[----:B------:R-:W-:-:S02]  /*63d60*/  LOP3.LUT P2, RZ, R233, 0x10, RZ, 0xc0, !PT ;  /* 0x00000010e9ff7812 */ /* 0x000fc4000784c0ff */
[----:B------:R-:W-:Y:S02]  /*63d70*/  LOP3.LUT P5, RZ, R233, 0x20, RZ, 0xc0, !PT ;  /* 0x00000020e9ff7812 */ /* 0x000fe400078ac0ff */
[----:B--2---:R-:W-:-:S05]  /*63d80*/  PRMT R7, R22, 0x7770, RZ ;  /* 0x0000777016077816 */ /* 0x004fca00000000ff */
[----:B------:R0:W-:Y:S01]  /*63d90*/  @P6 STG.E.U8 desc[UR44][R42.64], R7 ;  /* 0x000000072a006986 */ /* 0x0001e2000c10112c */
[----:B------:R-:W-:Y:S02]  /*63da0*/  LOP3.LUT P6, RZ, R10, 0x20000000, RZ, 0xc0, !PT ;  /* 0x200000000aff7812 */ /* 0x000fe400078cc0ff */
[----:B0-----:R-:W-:-:S11]  /*63db0*/  PRMT R7, R22, 0x7771, RZ ;  /* 0x0000777116077816 */ /* 0x001fd600000000ff */
[----:B---3--:R0:W-:Y:S01]  /*63dc0*/  @P6 STG.E.U8 desc[UR44][R38.64], R7 ;  /* 0x0000000726006986 */ /* 0x0081e2000c10112c */
[----:B------:R-:W-:Y:S02]  /*63dd0*/  LOP3.LUT P6, RZ, R10, 0x10000000, RZ, 0xc0, !PT ;  /* 0x100000000aff7812 */ /* 0x000fe400078cc0ff */
[C---:B0-----:R-:W-:Y:S02]  /*63de0*/  PRMT R7, R22.reuse, 0x7772, RZ ;  /* 0x0000777216077816 */ /* 0x041fe400000000ff */
[----:B------:R-:W-:-:S09]  /*63df0*/  PRMT R22, R22, 0x7773, RZ ;  /* 0x0000777316167816 */ /* 0x000fd200000000ff */
[----:B----4-:R0:W-:Y:S04]  /*63e00*/  @P6 STG.E.U8 desc[UR44][R40.64], R7 ;  /* 0x0000000728006986 */ /* 0x0101e8000c10112c */
[----:B------:R-:W-:Y:S01]  /*63e10*/  @P1 STG.E.U8 desc[UR44][R36.64], R22 ;  /* 0x0000001624001986 */ /* 0x000fe2000c10112c */
[----:B0-----:R-:W-:-:S05]  /*63e20*/  PRMT R7, R27, 0x7770, RZ ;  /* 0x000077701b077816 */ /* 0x001fca00000000ff */
[----:B------:R0:W-:Y:S02]  /*63e30*/  @P4 STG.E.U8 desc[UR44][R30.64], R7 ;  /* 0x000000071e004986 */ /* 0x0001e4000c10112c */
[----:B0-----:R-:W-:-:S05]  /*63e40*/  PRMT R7, R27, 0x7771, RZ ;  /* 0x000077711b077816 */ /* 0x001fca00000000ff */
[----:B------:R0:W-:Y:S01]  /*63e50*/  @P3 STG.E.U8 desc[UR44][R228.64], R7 ;  /* 0x00000007e4003986 */ /* 0x0001e2000c10112c */
[----:B------:R-:W-:Y:S02]  /*63e60*/  LOP3.LUT P3, RZ, R233, 0x40, RZ, 0xc0, !PT ;  /* 0x00000040e9ff7812 */ /* 0x000fe4000786c0ff */
[C---:B0-----:R-:W-:Y:S02]  /*63e70*/  PRMT R7, R27.reuse, 0x7772, RZ ;  /* 0x000077721b077816 */ /* 0x041fe400000000ff */
[----:B------:R-:W-:-:S03]  /*63e80*/  PRMT R27, R27, 0x7773, RZ ;  /* 0x000077731b1b7816 */ /* 0x000fc600000000ff */
[----:B------:R0:W-:Y:S04]  /*63e90*/  @P0 STG.E.U8 desc[UR44][R28.64], R7 ;  /* 0x000000071c000986 */ /* 0x0001e8000c10112c */
[----:B------:R1:W-:Y:S01]  /*63ea0*/  @P2 STG.E.U8 desc[UR44][R224.64], R27 ;  /* 0x0000001be0002986 */ /* 0x0003e2000c10112c */
[----:B0-----:R-:W-:-:S03]  /*63eb0*/  PRMT R7, R23, 0x7770, RZ ;  /* 0x0000777017077816 */ /* 0x001fc600000000ff */
[----:B------:R-:W2:Y:S04]  /*63ec0*/  LDL.LU.64 R28, [R1+0x1730] ;  /* 0x00173000011c7983 */ /* 0x000ea80000300a00 */
[----:B-1----:R-:W3:Y:S04]  /*63ed0*/  LDL.LU.64 R224, [R1+0x1728] ;  /* 0x0017280001e07983 */ /* 0x002ee80000300a00 */
[----:B------:R0:W-:Y:S02]  /*63ee0*/  @P5 STG.E.U8 desc[UR44][R226.64], R7 ;  /* 0x00000007e2005986 */ /* 0x0001e4000c10112c */
[----:B0-----:R-:W-:-:S02]  /*63ef0*/  PRMT R7, R23, 0x7771, RZ ;  /* 0x0000777117077816 */ /* 0x001fc400000000ff */
[----:B------:R-:W4:Y:S04]  /*63f00*/  LDL.LU.64 R226, [R1+0x1718] ;  /* 0x0017180001e27983 */ /* 0x000f280000300a00 */
[----:B------:R-:W4:Y:S04]  /*63f10*/  LDL.LU.64 R230, [R1+0x1710] ;  /* 0x0017100001e67983 */ /* 0x000f280000300a00 */
[----:B------:R-:W4:Y:S04]  /*63f20*/  LDL.LU.64 R60, [R1+0x1708] ;  /* 0x00170800013c7983 */ /* 0x000f280000300a00 */
[----:B------:R0:W-:Y:S04]  /*63f30*/  @P3 STG.E.U8 desc[UR44][R44.64], R7 ;  /* 0x000000072c003986 */ /* 0x0001e8000c10112c */
[----:B0-----:R-:W4:Y:S01]  /*63f40*/  LDL.LU.64 R44, [R1+0x23a0] ;  /* 0x0023a000012c7983 */ /* 0x001f220000300a00 */
[----:B------:R-:W-:-:S02]  /*63f50*/  LOP3.LUT P6, RZ, R233, 0x40000, RZ, 0xc0, !PT ;  /* 0x00040000e9ff7812 */ /* 0x000fc400078cc0ff */
[----:B------:R-:W-:Y:S02]  /*63f60*/  LOP3.LUT R10, R10, 0xffefffff, RZ, 0xc0, !PT ;  /* 0xffefffff0a0a7812 */ /* 0x000fe400078ec0ff */
[C---:B------:R-:W-:Y:S02]  /*63f70*/  LOP3.LUT P0, RZ, R233.reuse, 0x80, RZ, 0xc0, !PT ;  /* 0x00000080e9ff7812 */ /* 0x040fe4000780c0ff */
[C---:B------:R-:W-:Y:S02]  /*63f80*/  LOP3.LUT P2, RZ, R233.reuse, 0x100, RZ, 0xc0, !PT ;  /* 0x00000100e9ff7812 */ /* 0x040fe4000784c0ff */
[----:B------:R-:W-:Y:S02]  /*63f90*/  LOP3.LUT P5, RZ, R233, 0x200, RZ, 0xc0, !PT ;  /* 0x00000200e9ff7812 */ /* 0x000fe400078ac0ff */
[----:B------:R-:W-:Y:S01]  /*63fa0*/  PRMT R7, R23, 0x7772, RZ ;  /* 0x0000777217077816 */ /* 0x000fe200000000ff */
[----:B------:R-:W4:Y:S02]  /*63fb0*/  LDL.LU.64 R56, [R1+0x1700] ;  /* 0x0017000001387983 */ /* 0x000f240000300a00 */
[----:B------:R-:W-:-:S02]  /*63fc0*/  @P6 LOP3.LUT R10, R10, 0x100000, RZ, 0xfc, !PT ;  /* 0x001000000a0a6812 */ /* 0x000fc400078efcff */
[----:B------:R-:W-:Y:S02]  /*63fd0*/  LOP3.LUT P6, RZ, R233, 0x20000, RZ, 0xc0, !PT ;  /* 0x00020000e9ff7812 */ /* 0x000fe400078cc0ff */
[----:B------:R-:W-:Y:S01]  /*63fe0*/  PRMT R23, R23, 0x7773, RZ ;  /* 0x0000777317177816 */ /* 0x000fe200000000ff */
[----:B------:R-:W4:Y:S01]  /*63ff0*/  LDL.LU.64 R42, [R1+0x16f8] ;  /* 0x0016f800012a7983 */ /* 0x000f220000300a00 */
[----:B------:R-:W-:-:S03]  /*64000*/  LOP3.LUT R10, R10, 0xffdfffff, RZ, 0xc0, !PT ;  /* 0xffdfffff0a0a7812 */ /* 0x000fc600078ec0ff */
[----:B------:R-:W4:Y:S04]  /*64010*/  LDL.LU.64 R38, [R1+0x16f0] ;  /* 0x0016f00001267983 */ /* 0x000f280000300a00 */
[----:B------:R-:W4:Y:S04]  /*64020*/  LDL.LU.64 R40, [R1+0x16e8] ;  /* 0x0016e80001287983 */ /* 0x000f280000300a00 */
[----:B------:R-:W4:Y:S01]  /*64030*/  LDL.LU.64 R36, [R1+0x16e0] ;  /* 0x0016e00001247983 */ /* 0x000f220000300a00 */
[----:B------:R-:W-:Y:S02]  /*64040*/  @P6 LOP3.LUT R10, R10, 0x200000, RZ, 0xfc, !PT ;  /* 0x002000000a0a6812 */ /* 0x000fe400078efcff */
        /* <DEDUP_REMOVED lines=19> */
[----:B--2---:R4:W-:Y:S04]  /*64180*/  @P0 STG.E.U8 desc[UR44][R28.64], R7 ;  /* 0x000000071c000986 */ /* 0x0049e8000c10112c */
[----:B---3--:R-:W-:Y:S01]  /*64190*/  @P2 STG.E.U8 desc[UR44][R224.64], R23 ;  /* 0x00000017e0002986 */ /* 0x008fe2000c10112c */
[----:B----4-:R-:W-:-:S05]  /*641a0*/  PRMT R7, R44, 0x7770, RZ ;  /* 0x000077702c077816 */ /* 0x010fca00000000ff */
[----:B------:R0:W-:Y:S04]  /*641b0*/  @P5 STG.E.U8 desc[UR44][R52.64], R7 ;  /* 0x0000000734005986 */ /* 0x0001e8000c10112c */
[----:B0-----:R-:W2:Y:S04]  /*641c0*/  LDL.LU.64 R52, [R1+0x2398] ;  /* 0x0023980001347983 */ /* 0x001ea80000300a00 */
[----:B------:R-:W3:Y:S04]  /*641d0*/  LDL.LU.64 R30, [R1+0x16d8] ;  /* 0x0016d800011e7983 */ /* 0x000ee80000300a00 */
[----:B------:R-:W4:Y:S04]  /*641e0*/  LDL.LU.64 R228, [R1+0x16d0] ;  /* 0x0016d00001e47983 */ /* 0x000f280000300a00 */
[----:B------:R-:W4:Y:S01]  /*641f0*/  LDL.LU.64 R28, [R1+0x16c8] ;  /* 0x0016c800011c7983 */ /* 0x000f220000300a00 */
[----:B------:R-:W-:-:S03]  /*64200*/  PRMT R7, R44, 0x7771, RZ ;  /* 0x000077712c077816 */ /* 0x000fc600000000ff */
[----:B------:R-:W4:Y:S04]  /*64210*/  LDL.LU.64 R224, [R1+0x16c0] ;  /* 0x0016c00001e07983 */ /* 0x000f280000300a00 */
[----:B------:R0:W-:Y:S04]  /*64220*/  @P6 STG.E.U8 desc[UR44][R226.64], R7 ;  /* 0x00000007e2006986 */ /* 0x0001e8000c10112c */
[----:B0-----:R-:W4:Y:S01]  /*64230*/  LDL.LU.64 R226, [R1+0x16b8] ;  /* 0x0016b80001e27983 */ /* 0x001f220000300a00 */
[----:B------:R-:W-:Y:S02]  /*64240*/  LOP3.LUT P6, RZ, R10, 0x8000000, RZ, 0xc0, !PT ;  /* 0x080000000aff7812 */ /* 0x000fe400078cc0ff */
[----:B------:R-:W-:-:S02]  /*64250*/  PRMT R7, R44, 0x7772, RZ ;  /* 0x000077722c077816 */ /* 0x000fc400000000ff */
[----:B------:R-:W-:-:S09]  /*64260*/  PRMT R44, R44, 0x7773, RZ ;  /* 0x000077732c2c7816 */ /* 0x000fd200000000ff */
[----:B------:R2:W-:Y:S01]  /*64270*/  @P6 STG.E.U8 desc[UR44][R230.64], R7 ;  /* 0x00000007e6006986 */ /* 0x0005e2000c10112c */
[----:B------:R-:W-:-:S13]  /*64280*/  LOP3.LUT P6, RZ, R10, 0x4000000, RZ, 0xc0, !PT ;  /* 0x040000000aff7812 */ /* 0x000fda00078cc0ff */
        /* <DEDUP_REMOVED lines=20> */
[----:B0-----:R-:W-:-:S11]  /*643d0*/  PRMT R7, R45, 0x7770, RZ ;  /* 0x000077702d077816 */ /* 0x001fd600000000ff */
[----:B------:R0:W-:Y:S01]  /*643e0*/  @P6 STG.E.U8 desc[UR44][R36.64], R7 ;  /* 0x0000000724006986 */ /* 0x0001e2000c10112c */
[----:B------:R-:W-:Y:S02]  /*643f0*/  LOP3.LUT P6, RZ, R10, 0x100000, RZ, 0xc0, !PT ;  /* 0x001000000aff7812 */ /* 0x000fe400078cc0ff */
[----:B0-----:R-:W-:-:S11]  /*64400*/  PRMT R7, R45, 0x7771, RZ ;  /* 0x000077712d077816 */ /* 0x001fd600000000ff */
[----:B---3--:R0:W-:Y:S02]  /*64410*/  @P6 STG.E.U8 desc[UR44][R30.64], R7 ;  /* 0x000000071e006986 */ /* 0x0081e4000c10112c */
[C---:B0-----:R-:W-:Y:S02]  /*64420*/  PRMT R7, R45.reuse, 0x7772, RZ ;  /* 0x000077722d077816 */ /* 0x041fe400000000ff */
[----:B------:R-:W-:-:S03]  /*64430*/  PRMT R45, R45, 0x7773, RZ ;  /* 0x000077732d2d7816 */ /* 0x000fc600000000ff */
[----:B----4-:R0:W-:Y:S04]  /*64440*/  @P1 STG.E.U8 desc[UR44][R228.64], R7 ;  /* 0x00000007e4001986 */ /* 0x0101e8000c10112c */
[----:B------:R-:W-:Y:S01]  /*64450*/  @P4 STG.E.U8 desc[UR44][R28.64], R45 ;  /* 0x0000002d1c004986 */ /* 0x000fe2000c10112c */
[----:B0-----:R-:W-:-:S05]  /*64460*/  PRMT R7, R53, 0x7770, RZ ;  /* 0x0000777035077816 */ /* 0x001fca00000000ff */
[----:B------:R0:W-:Y:S02]  /*64470*/  @P3 STG.E.U8 desc[UR44][R224.64], R7 ;  /* 0x00000007e0003986 */ /* 0x0001e4000c10112c */
[----:B0-----:R-:W-:-:S05]  /*64480*/  PRMT R7, R53, 0x7771, RZ ;  /* 0x0000777135077816 */ /* 0x001fca00000000ff */
[----:B------:R0:W-:Y:S02]  /*64490*/  @P0 STG.E.U8 desc[UR44][R226.64], R7 ;  /* 0x00000007e2000986 */ /* 0x0001e4000c10112c */
[C---:B0-----:R-:W-:Y:S02]  /*644a0*/  PRMT R7, R53.reuse, 0x7772, RZ ;  /* 0x0000777235077816 */ /* 0x041fe400000000ff */
[----:B------:R-:W-:-:S03]  /*644b0*/  PRMT R53, R53, 0x7773, RZ ;  /* 0x0000777335357816 */ /* 0x000fc600000000ff */
[----:B------:R0:W-:Y:S04]  /*644c0*/  @P2 STG.E.U8 desc[UR44][R234.64], R7 ;  /* 0x00000007ea002986 */ /* 0x0001e8000c10112c */
[----:B------:R1:W-:Y:S04]  /*644d0*/  @P5 STG.E.U8 desc[UR44][R46.64], R53 ;  /* 0x000000352e005986 */ /* 0x0003e8000c10112c */
[----:B0-----:R-:W2:Y:S04]  /*644e0*/  LDL.LU.64 R234, [R1+0x2390] ;  /* 0x0023900001ea7983 */ /* 0x001ea80000300a00 */
[----:B-1----:R-:W3:Y:S04]  /*644f0*/  LDL.LU.64 R46, [R1+0x2388] ;  /* 0x00238800012e7983 */ /* 0x002ee80000300a00 */
[----:B------:R-:W4:Y:S01]  /*64500*/  LDL.LU.64 R30, [R1+0x16a0] ;  /* 0x0016a000011e7983 */ /* 0x000f220000300a00 */
[----:B------:R-:W-:-:S02]  /*64510*/  LOP3.LUT P3, RZ, R233, 0x2000000, RZ, 0xc0, !PT ;  /* 0x02000000e9ff7812 */ /* 0x000fc4000786c0ff */
[----:B------:R-:W-:Y:S01]  /*64520*/  LOP3.LUT P0, RZ, R233, 0x4000000, RZ, 0xc0, !PT ;  /* 0x04000000e9ff7812 */ /* 0x000fe2000780c0ff */
[----:B------:R-:W2:Y:S04]  /*64530*/  LDL.LU.64 R228, [R1+0x1690] ;  /* 0x0016900001e47983 */ /* 0x000ea80000300a00 */
[----:B------:R-:W2:Y:S04]  /*64540*/  LDL.LU.64 R28, [R1+0x1688] ;  /* 0x00168800011c7983 */ /* 0x000ea80000300a00 */
[----:B------:R-:W2:Y:S04]  /*64550*/  LDL.LU.64 R224, [R1+0x1680] ;  /* 0x0016800001e07983 */ /* 0x000ea80000300a00 */
[----:B------:R-:W2:Y:S04]  /*64560*/  LDL.LU.64 R226, [R1+0x1678] ;  /* 0x0016780001e27983 */ /* 0x000ea80000300a00 */
[----:B------:R-:W2:Y:S04]  /*64570*/  LDL.LU.64 R60, [R1+0x1670] ;  /* 0x00167000013c7983 */ /* 0x000ea80000300a00 */
[----:B------:R-:W2:Y:S04]  /*64580*/  LDL.LU.64 R56, [R1+0x1668] ;  /* 0x0016680001387983 */ /* 0x000ea80000300a00 */
[----:B------:R-:W2:Y:S01]  /*64590*/  LDL.LU.64 R42, [R1+0x1660] ;  /* 0x00166000012a7983 */ /* 0x000ea20000300a00 */
[----:B------:R-:W-:-:S02]  /*645a0*/  LOP3.LUT R10, R10, 0xffffefff, RZ, 0xc0, !PT ;  /* 0xffffefff0a0a7812 */ /* 0x000fc400078ec0ff */
[----:B---3--:R-:W-:-:S05]  /*645b0*/  PRMT R7, R46, 0x7770, RZ ;  /* 0x000077702e077816 */ /* 0x008fca00000000ff */
[----:B----4-:R0:W-:Y:S02]  /*645c0*/  @P3 STG.E.U8 desc[UR44][R30.64], R7 ;  /* 0x000000071e003986 */ /* 0x0101e4000c10112c */
[----:B0-----:R-:W-:-:S05]  /*645d0*/  PRMT R7, R46, 0x7771, RZ ;  /* 0x000077712e077816 */ /* 0x001fca00000000ff */
[----:B------:R0:W-:Y:S04]  /*645e0*/  @P0 STG.E.U8 desc[UR44][R54.64], R7 ;  /* 0x0000000736000986 */ /* 0x0001e8000c10112c */
[----:B0-----:R-:W3:Y:S04]  /*645f0*/  LDL.LU.64 R54, [R1+0x2380] ;  /* 0x0023800001367983 */ /* 0x001ee80000300a00 */
[----:B------:R-:W4:Y:S01]  /*64600*/  LDL.LU.64 R38, [R1+0x1658] ;  /* 0x0016580001267983 */ /* 0x000f220000300a00 */
[----:B--2---:R-:W-:Y:S02]  /*64610*/  LOP3.LUT P6, RZ, R234, 0x20, RZ, 0xc0, !PT ;  /* 0x00000020eaff7812 */ /* 0x004fe400078cc0ff */
[----:B------:R-:W-:-:S02]  /*64620*/  LOP3.LUT P2, RZ, R233, 0x8000000, RZ, 0xc0, !PT ;  /* 0x08000000e9ff7812 */ /* 0x000fc4000784c0ff */
[----:B------:R-:W-:Y:S02]  /*64630*/  LOP3.LUT P5, RZ, R233, 0x10000000, RZ, 0xc0, !PT ;  /* 0x10000000e9ff7812 */ /* 0x000fe400078ac0ff */
[----:B------:R-:W-:Y:S01]  /*64640*/  PRMT R7, R46, 0x7772, RZ ;  /* 0x000077722e077816 */ /* 0x000fe200000000ff */
[----:B------:R-:W2:Y:S06]  /*64650*/  LDL.LU.64 R40, [R1+0x1648] ;  /* 0x0016480001287983 */ /* 0x000eac0000300a00 */
[----:B------:R-:W-:Y:S02]  /*64660*/  @P6 LOP3.LUT R10, R10, 0x1000, RZ, 0xfc, !PT ;  /* 0x000010000a0a6812 */ /* 0x000fe400078efcff */
[----:B------:R-:W-:Y:S01]  /*64670*/  LOP3.LUT P6, RZ, R234, 0x10, RZ, 0xc0, !PT ;  /* 0x00000010eaff7812 */ /* 0x000fe200078cc0ff */
[----:B------:R0:W-:Y:S01]  /*64680*/  @P2 STG.E.U8 desc[UR44][R228.64], R7 ;  /* 0x00000007e4002986 */ /* 0x0001e2000c10112c */
[----:B------:R-:W-:-:S02]  /*64690*/  PRMT R46, R46, 0x7773, RZ ;  /* 0x000077732e2e7816 */ /* 0x000fc400000000ff */
[----:B------:R-:W-:Y:S01]  /*646a0*/  LOP3.LUT R10, R10, 0xffffdfff, RZ, 0xc0, !PT ;  /* 0xffffdfff0a0a7812 */ /* 0x000fe200078ec0ff */
[----:B------:R-:W2:Y:S04]  /*646b0*/  LDL.LU.64 R36, [R1+0x1640] ;  /* 0x0016400001247983 */ /* 0x000ea80000300a00 */
[----:B------:R1:W-:Y:S04]  /*646c0*/  @P5 STG.E.U8 desc[UR44][R28.64], R46 ;  /* 0x0000002e1c005986 */ /* 0x0003e8000c10112c */
[----:B------:R-:W2:Y:S01]  /*646d0*/  LDL.LU.64 R30, [R1+0x1638] ;  /* 0x00163800011e7983 */ /* 0x000ea20000300a00 */
[----:B------:R-:W-:-:S02]  /*646e0*/  @P6 LOP3.LUT R10, R10, 0x2000, RZ, 0xfc, !PT ;  /* 0x000020000a0a6812 */ /* 0x000fc400078efcff */
[----:B------:R-:W-:Y:S01]  /*646f0*/  LOP3.LUT P6, RZ, R234, 0x8, RZ, 0xc0, !PT ;  /* 0x00000008eaff7812 */ /* 0x000fe200078cc0ff */
[----:B0-----:R-:W2:Y:S04]  /*64700*/  LDL.LU.64 R228, [R1+0x1630] ;  /* 0x0016300001e47983 */ /* 0x001ea80000300a00 */
[----:B-1----:R-:W2:Y:S01]  /*64710*/  LDL.LU.64 R28, [R1+0x1628] ;  /* 0x00162800011c7983 */ /* 0x002ea20000300a00 */
[----:B------:R-:W-:-:S07]  /*64720*/  LOP3.LUT R10, R10, 0xffffbfff, RZ, 0xc0, !PT ;  /* 0xffffbfff0a0a7812 */ /* 0x000fce00078ec0ff */
        /* <DEDUP_REMOVED lines=17> */
[----:B---3--:R-:W-:-:S11]  /*64840*/  PRMT R7, R54, 0x7770, RZ ;  /* 0x0000777036077816 */ /* 0x008fd600000000ff */
[----:B------:R0:W-:Y:S01]  /*64850*/  @P6 STG.E.U8 desc[UR44][R224.64], R7 ;  /* 0x00000007e0006986 */ /* 0x0001e2000c10112c */
[----:B------:R-:W-:Y:S02]  /*64860*/  LOP3.LUT P6, RZ, R10, 0x80000, RZ, 0xc0, !PT ;  /* 0x000800000aff7812 */ /* 0x000fe400078cc0ff */
[----:B0-----:R-:W-:Y:S01]  /*64870*/  PRMT R7, R54, 0x7771, RZ ;  /* 0x0000777136077816 */ /* 0x001fe200000000ff */
[----:B------:R-:W3:Y:S10]  /*64880*/  LDL.LU.64 R224, [R1+0x1620] ;  /* 0x0016200001e07983 */ /* 0x000ef40000300a00 */
[----:B------:R0:W-:Y:S01]  /*64890*/  @P6 STG.E.U8 desc[UR44][R226.64], R7 ;  /* 0x00000007e2006986 */ /* 0x0001e2000c10112c */
[----:B------:R-:W-:-:S02]  /*648a0*/  LOP3.LUT P6, RZ, R10, 0x40000, RZ, 0xc0, !PT ;  /* 0x000400000aff7812 */ /* 0x000fc400078cc0ff */
[----:B0-----:R-:W-:Y:S01]  /*648b0*/  PRMT R7, R54, 0x7772, RZ ;  /* 0x0000777236077816 */ /* 0x001fe200000000ff */
[----:B------:R-:W3:Y:S10]  /*648c0*/  LDL.LU.64 R226, [R1+0x1618] ;  /* 0x0016180001e27983 */ /* 0x000ef40000300a00 */
[----:B------:R0:W-:Y:S01]  /*648d0*/  @P6 STG.E.U8 desc[UR44][R60.64], R7 ;  /* 0x000000073c006986 */ /* 0x0001e2000c10112c */
[----:B------:R-:W-:-:S02]  /*648e0*/  LOP3.LUT P6, RZ, R10, 0x20000, RZ, 0xc0, !PT ;  /* 0x000200000aff7812 */ /* 0x000fc400078cc0ff */
[----:B------:R-:W-:-:S11]  /*648f0*/  PRMT R54, R54, 0x7773, RZ ;  /* 0x0000777336367816 */ /* 0x000fd600000000ff */
[----:B------:R-:W-:Y:S01]  /*64900*/  @P6 STG.E.U8 desc[UR44][R56.64], R54 ;  /* 0x0000003638006986 */ /* 0x000fe2000c10112c */
[----:B------:R-:W-:Y:S02]  /*64910*/  LOP3.LUT P6, RZ, R10, 0x10000, RZ, 0xc0, !PT ;  /* 0x000100000aff7812 */ /* 0x000fe400078cc0ff */
[----:B0-----:R-:W-:-:S11]  /*64920*/  PRMT R7, R47, 0x7770, RZ ;  /* 0x000077702f077816 */ /* 0x001fd600000000ff */
[----:B------:R0:W-:Y:S01]  /*64930*/  @P6 STG.E.U8 desc[UR44][R42.64], R7 ;  /* 0x000000072a006986 */ /* 0x0001e2000c10112c */
[----:B------:R-:W-:Y:S02]  /*64940*/  LOP3.LUT P6, RZ, R10, 0x8000, RZ, 0xc0, !PT ;  /* 0x000080000aff7812 */ /* 0x000fe400078cc0ff */
[----:B0-----:R-:W-:-:S11]  /*64950*/  PRMT R7, R47, 0x7771, RZ ;  /* 0x000077712f077816 */ /* 0x001fd600000000ff */
[----:B----4-:R0:W-:Y:S01]  /*64960*/  @P6 STG.E.U8 desc[UR44][R38.64], R7 ;  /* 0x0000000726006986 */ /* 0x0101e2000c10112c */
[----:B------:R-:W-:Y:S02]  /*64970*/  LOP3.LUT P6, RZ, R10, 0x4000, RZ, 0xc0, !PT ;  /* 0x000040000aff7812 */ /* 0x000fe400078cc0ff */
[----:B0-----:R-:W-:-:S11]  /*64980*/  PRMT R7, R47, 0x7772, RZ ;  /* 0x000077722f077816 */ /* 0x001fd600000000ff */
[----:B------:R0:W-:Y:S04]  /*64990*/  @P6 STG.E.U8 desc[UR44][R48.64], R7 ;  /* 0x0000000730006986 */ /* 0x0001e8000c10112c */
[----:B0-----:R-:W4:Y:S01]  /*649a0*/  LDL.LU.64 R48, [R1+0x2378] ;  /* 0x0023780001307983 */ /* 0x001f220000300a00 */
[----:B------:R-:W-:Y:S02]  /*649b0*/  LOP3.LUT P6, RZ, R10, 0x2000, RZ, 0xc0, !PT ;  /* 0x000020000aff7812 */ /* 0x000fe400078cc0ff */
[----:B------:R-:W-:Y:S02]  /*649c0*/  PRMT R47, R47, 0x7773, RZ ;  /* 0x000077732f2f7816 */ /* 0x000fe400000000ff */
[----:B------:R-:W-:Y:S02]  /*649d0*/  LOP3.LUT P1, RZ, R234, 0x40, RZ, 0xc0, !PT ;  /* 0x00000040eaff7812 */ /* 0x000fe4000782c0ff */
[----:B------:R-:W-:-:S07]  /*649e0*/  PRMT R7, R55, 0x7770, RZ ;  /* 0x0000777037077816 */ /* 0x000fce00000000ff */
[----:B--2---:R-:W-:Y:S01]  /*649f0*/  @P6 STG.E.U8 desc[UR44][R40.64], R47 ;  /* 0x0000002f28006986 */ /* 0x004fe2000c10112c */
[----:B------:R-:W-:Y:S02]  /*64a00*/  LOP3.LUT P6, RZ, R10, 0x1000, RZ, 0xc0, !PT ;  /* 0x000010000aff7812 */ /* 0x000fe400078cc0ff */
[C---:B------:R-:W-:Y:S02]  /*64a10*/  LOP3.LUT P4, RZ, R234.reuse, 0x80, RZ, 0xc0, !PT ;  /* 0x00000080eaff7812 */ /* 0x040fe4000788c0ff */
[C---:B------:R-:W-:Y:S02]  /*64a20*/  LOP3.LUT P3, RZ, R234.reuse, 0x100, RZ, 0xc0, !PT ;  /* 0x00000100eaff7812 */ /* 0x040fe4000786c0ff */
[----:B------:R-:W-:-:S07]  /*64a30*/  LOP3.LUT P0, RZ, R234, 0x200, RZ, 0xc0, !PT ;  /* 0x00000200eaff7812 */ /* 0x000fce000780c0ff */
[----:B------:R0:W-:Y:S01]  /*64a40*/  @P6 STG.E.U8 desc[UR44][R36.64], R7 ;  /* 0x0000000724006986 */ /* 0x0001e2000c10112c */
[----:B------:R-:W-:Y:S02]  /*64a50*/  LOP3.LUT P2, RZ, R234, 0x400, RZ, 0xc0, !PT ;  /* 0x00000400eaff7812 */ /* 0x000fe4000784c0ff */
[----:B0-----:R-:W-:-:S05]  /*64a60*/  PRMT R7, R55, 0x7771, RZ ;  /* 0x0000777137077816 */ /* 0x001fca00000000ff */
[----:B------:R0:W-:Y:S01]  /*64a70*/  @P1 STG.E.U8 desc[UR44][R30.64], R7 ;  /* 0x000000071e001986 */ /* 0x0001e2000c10112c */
[----:B------:R-:W-:Y:S02]  /*64a80*/  LOP3.LUT P5, RZ, R234, 0x800, RZ, 0xc0, !PT ;  /* 0x00000800eaff7812 */ /* 0x000fe400078ac0ff */
[C---:B0-----:R-:W-:Y:S02]  /*64a90*/  PRMT R7, R55.reuse, 0x7772, RZ ;  /* 0x0000777237077816 */ /* 0x041fe400000000ff */
[----:B------:R-:W-:-:S03]  /*64aa0*/  PRMT R55, R55, 0x7773, RZ ;  /* 0x0000777337377816 */ /* 0x000fc600000000ff */
[----:B------:R4:W-:Y:S04]  /*64ab0*/  @P4 STG.E.U8 desc[UR44][R228.64], R7 ;  /* 0x00000007e4004986 */ /* 0x0009e8000c10112c */
[----:B------:R-:W-:Y:S01]  /*64ac0*/  @P3 STG.E.U8 desc[UR44][R28.64], R55 ;  /* 0x000000371c003986 */ /* 0x000fe2000c10112c */
[----:B------:R-:W-:Y:S02]  /*64ad0*/  LOP3.LUT P6, RZ, R234, 0x1000000, RZ, 0xc0, !PT ;  /* 0x01000000eaff7812 */ /* 0x000fe400078cc0ff */
[----:B------:R-:W-:Y:S02]  /*64ae0*/  LOP3.LUT R10, R10, 0xffffffef, RZ, 0xc0, !PT ;  /* 0xffffffef0a0a7812 */ /* 0x000fe400078ec0ff */
[----:B----4-:R-:W-:-:S05]  /*64af0*/  PRMT R7, R48, 0x7770, RZ ;  /* 0x0000777030077816 */ /* 0x010fca00000000ff */
[----:B---3--:R0:W-:Y:S02]  /*64b00*/  @P0 STG.E.U8 desc[UR44][R224.64], R7 ;  /* 0x00000007e0000986 */ /* 0x0081e4000c10112c */
        /* <DEDUP_REMOVED lines=33> */
[C---:B------:R-:W-:Y:S02]  /*64d20*/  LOP3.LUT P3, RZ, R234.reuse, 0x1000, RZ, 0xc0, !PT ;  /* 0x00001000eaff7812 */ /* 0x040fe4000786c0ff */
[----:B------:R-:W-:-:S07]  /*64d30*/  LOP3.LUT P0, RZ, R234, 0x2000, RZ, 0xc0, !PT ;  /* 0x00002000eaff7812 */ /* 0x000fce000780c0ff */
[----:B------:R-:W-:Y:S02]  /*64d40*/  @P6 LOP3.LUT R10, R10, 0x400, RZ, 0xfc, !PT ;  /* 0x000004000a0a6812 */ /* 0x000fe400078efcff */
[C---:B------:R-:W-:Y:S02]  /*64d50*/  LOP3.LUT P6, RZ, R234.reuse, 0x20000, RZ, 0xc0, !PT ;  /* 0x00020000eaff7812 */ /* 0x040fe400078cc0ff */
[----:B------:R-:W-:Y:S02]  /*64d60*/  LOP3.LUT P2, RZ, R234, 0x4000, RZ, 0xc0, !PT ;  /* 0x00004000eaff7812 */ /* 0x000fe4000784c0ff */
[----:B------:R-:W-:Y:S02]  /*64d70*/  PRMT R48, R48, 0x7773, RZ ;  /* 0x0000777330307816 */ /* 0x000fe400000000ff */
[----:B------:R-:W-:Y:S02]  /*64d80*/  LOP3.LUT R10, R10, 0xfffff7ff, RZ, 0xc0, !PT ;  /* 0xfffff7ff0a0a7812 */ /* 0x000fe400078ec0ff */
[----:B------:R-:W-:-:S05]  /*64d90*/  LOP3.LUT P5, RZ, R234, 0x8000, RZ, 0xc0, !PT ;  /* 0x00008000eaff7812 */ /* 0x000fca00078ac0ff */
[----:B------:R-:W-:Y:S02]  /*64da0*/  @P6 LOP3.LUT R10, R10, 0x800, RZ, 0xfc, !PT ;  /* 0x000008000a0a6812 */ /* 0x000fe400078efcff */
[----:B------:R-:W-:Y:S02]  /*64db0*/  LOP3.LUT P6, RZ, R234, 0x10000, RZ, 0xc0, !PT ;  /* 0x00010000eaff7812 */ /* 0x000fe400078cc0ff */
[C---:B--2---:R-:W-:Y:S01]  /*64dc0*/  PRMT R7, R32.reuse, 0x7770, RZ ;  /* 0x0000777020077816 */ /* 0x044fe200000000ff */
[----:B---3--:R0:W-:Y:S04]  /*64dd0*/  @P3 STG.E.U8 desc[UR44][R40.64], R48 ;  /* 0x0000003028003986 */ /* 0x0081e8000c10112c */
[----:B----4-:R1:W-:Y:S04]  /*64de0*/  @P0 STG.E.U8 desc[UR44][R36.64], R7 ;  /* 0x0000000724000986 */ /* 0x0103e8000c10112c */
[----:B0-----:R-:W2:Y:S01]  /*64df0*/  LDL.LU.64 R40, [R1+0x15a8] ;  /* 0x0015a80001287983 */ /* 0x001ea20000300a00 */
[----:B-1----:R-:W-:-:S03]  /*64e00*/  PRMT R7, R32, 0x7771, RZ ;  /* 0x0000777120077816 */ /* 0x002fc600000000ff */
[----:B------:R-:W3:Y:S04]  /*64e10*/  LDL.LU.64 R36, [R1+0x15a0] ;  /* 0x0015a00001247983 */ /* 0x000ee80000300a00 */
[----:B------:R0:W-:Y:S02]  /*64e20*/  @P2 STG.E.U8 desc[UR44][R30.64], R7 ;  /* 0x000000071e002986 */ /* 0x0001e4000c10112c */
[C---:B0-----:R-:W-:Y:S02]  /*64e30*/  PRMT R7, R32.reuse, 0x7772, RZ ;  /* 0x0000777220077816 */ /* 0x041fe400000000ff */
[----:B------:R-:W-:Y:S01]  /*64e40*/  PRMT R32, R32, 0x7773, RZ ;  /* 0x0000777320207816 */ /* 0x000fe200000000ff */
[----:B------:R-:W4:Y:S04]  /*64e50*/  LDL.LU.64 R30, [R1+0x1598] ;  /* 0x00159800011e7983 */ /* 0x000f280000300a00 */
[----:B------:R0:W-:Y:S04]  /*64e60*/  @P5 STG.E.U8 desc[UR44][R228.64], R7 ;  /* 0x00000007e4005986 */ /* 0x0001e8000c10112c */
[----:B------:R1:W-:Y:S01]  /*64e70*/  @P6 STG.E.U8 desc[UR44][R28.64], R32 ;  /* 0x000000201c006986 */ /* 0x0003e2000c10112c */
[----:B------:R-:W-:-:S02]  /*64e80*/  LOP3.LUT P6, RZ, R10, 0x800, RZ, 0xc0, !PT ;  /* 0x000008000aff7812 */ /* 0x000fc400078cc0ff */
[----:B0-----:R-:W-:Y:S01]  /*64e90*/  PRMT R7, R49, 0x7770, RZ ;  /* 0x0000777031077816 */ /* 0x001fe200000000ff */
[----:B------:R-:W4:Y:S04]  /*64ea0*/  LDL.LU.64 R228, [R1+0x1590] ;  /* 0x0015900001e47983 */ /* 0x000f280000300a00 */
[----:B-1----:R-:W4:Y:S06]  /*64eb0*/  LDL.LU.64 R28, [R1+0x1588] ;  /* 0x00158800011c7983 */ /* 0x002f2c0000300a00 */
        /* <DEDUP_REMOVED lines=10> */
[----:B------:R-:W-:-:S11]  /*64f60*/  PRMT R49, R49, 0x7773, RZ ;  /* 0x0000777331317816 */ /* 0x000fd600000000ff */
[----:B------:R-:W-:Y:S01]  /*64f70*/  @P6 STG.E.U8 desc[UR44][R42.64], R49 ;  /* 0x000000312a006986 */ /* 0x000fe2000c10112c */
[----:B------:R-:W-:Y:S02]  /*64f80*/  LOP3.LUT P6, RZ, R10, 0x80, RZ, 0xc0, !PT ;  /* 0x000000800aff7812 */ /* 0x000fe400078cc0ff */
[----:B0-----:R-:W-:-:S11]  /*64f90*/  PRMT R7, R33, 0x7770, RZ ;  /* 0x0000777021077816 */ /* 0x001fd600000000ff */
[----:B------:R0:W-:Y:S01]  /*64fa0*/  @P6 STG.E.U8 desc[UR44][R50.64], R7 ;  /* 0x0000000732006986 */ /* 0x0001e2000c10112c */
[----:B------:R-:W-:-:S03]  /*64fb0*/  LOP3.LUT P6, RZ, R10, 0x40, RZ, 0xc0, !PT ;  /* 0x000000400aff7812 */ /* 0x000fc600078cc0ff */
[----:B0-----:R-:W3:Y:S01]  /*64fc0*/  LDL.LU.64 R50, [R1+0x2368] ;  /* 0x0023680001327983 */ /* 0x001ee20000300a00 */
[----:B------:R-:W-:-:S09]  /*64fd0*/  PRMT R7, R33, 0x7771, RZ ;  /* 0x0000777121077816 */ /* 0x000fd200000000ff */
[----:B------:R0:W-:Y:S01]  /*64fe0*/  @P6 STG.E.U8 desc[UR44][R38.64], R7 ;  /* 0x0000000726006986 */ /* 0x0001e2000c10112c */
[----:B------:R-:W-:Y:S02]  /*64ff0*/  LOP3.LUT P6, RZ, R10, 0x20, RZ, 0xc0, !PT ;  /* 0x000000200aff7812 */ /* 0x000fe400078cc0ff */
[----:B0-----:R-:W-:-:S11]  /*65000*/  PRMT R7, R33, 0x7772, RZ ;  /* 0x0000777221077816 */ /* 0x001fd600000000ff */
[----:B------:R0:W-:Y:S04]  /*65010*/  @P6 STG.E.U8 desc[UR44][R34.64], R7 ;  /* 0x0000000722006986 */ /* 0x0001e8000c10112c */
[----:B0-----:R-:W4:Y:S01]  /*65020*/  LDL.LU.64 R34, [R1+0x2360] ;  /* 0x0023600001227983 */ /* 0x001f220000300a00 */
[----:B------:R-:W-:Y:S02]  /*65030*/  LOP3.LUT P6, RZ, R10, 0x10, RZ, 0xc0, !PT ;  /* 0x000000100aff7812 */ /* 0x000fe400078cc0ff */
[C---:B------:R-:W-:Y:S02]  /*65040*/  LOP3.LUT P1, RZ, R234.reuse, 0x2000000, RZ, 0xc0, !PT ;  /* 0x02000000eaff7812 */ /* 0x040fe4000782c0ff */
[----:B------:R-:W-:Y:S02]  /*65050*/  LOP3.LUT P4, RZ, R234, 0x4000000, RZ, 0xc0, !PT ;  /* 0x04000000eaff7812 */ /* 0x000fe4000788c0ff */
[----:B------:R-:W-:-:S02]  /*65060*/  PRMT R33, R33, 0x7773, RZ ;  /* 0x0000777321217816 */ /* 0x000fc400000000ff */
[C---:B------:R-:W-:Y:S02]  /*65070*/  LOP3.LUT P3, RZ, R234.reuse, 0x8000000, RZ, 0xc0, !PT ;  /* 0x08000000eaff7812 */ /* 0x040fe4000786c0ff */
[C---:B------:R-:W-:Y:S02]  /*65080*/  LOP3.LUT P0, RZ, R234.reuse, 0x10000000, RZ, 0xc0, !PT ;  /* 0x10000000eaff7812 */ /* 0x040fe4000780c0ff */
[C---:B------:R-:W-:Y:S02]  /*65090*/  LOP3.LUT P2, RZ, R234.reuse, 0x20000000, RZ, 0xc0, !PT ;  /* 0x20000000eaff7812 */ /* 0x040fe4000784c0ff */
[----:B------:R-:W-:Y:S01]  /*650a0*/  LOP3.LUT P5, RZ, R234, 0x40000000, RZ, 0xc0, !PT ;  /* 0x40000000eaff7812 */ /* 0x000fe200078ac0ff */
[----:B--2---:R-:W-:Y:S01]  /*650b0*/  @P6 STG.E.U8 desc[UR44][R40.64], R33 ;  /* 0x0000002128006986 */ /* 0x004fe2000c10112c */
[----:B---3--:R-:W-:-:S05]  /*650c0*/  PRMT R7, R50, 0x7770, RZ ;  /* 0x0000777032077816 */ /* 0x008fca00000000ff */
[----:B------:R0:W-:Y:S02]  /*650d0*/  @P1 STG.E.U8 desc[UR44][R36.64], R7 ;  /* 0x0000000724001986 */ /* 0x0001e4000c10112c */
[C---:B0-----:R-:W-:Y:S02]  /*650e0*/  PRMT R7, R50.reuse, 0x7771, RZ ;  /* 0x0000777132077816 */ /* 0x041fe400000000ff */
[----:B------:R-:W2:Y:S04]  /*650f0*/  LDL.LU.64 R36, [R1+0x1570] ;  /* 0x0015700001247983 */ /* 0x000ea80000300a00 */
[----:B----4-:R0:W-:Y:S02]  /*65100*/  @P4 STG.E.U8 desc[UR44][R30.64], R7 ;  /* 0x000000071e004986 */ /* 0x0101e4000c10112c */
[----:B0-----:R-:W-:-:S02]  /*65110*/  PRMT R7, R50, 0x7772, RZ ;  /* 0x0000777232077816 */ /* 0x001fc400000000ff */
[----:B------:R-:W3:Y:S01]  /*65120*/  LDL.LU.64 R30, [R1+0x1568] ;  /* 0x00156800011e7983 */ /* 0x000ee20000300a00 */
[----:B------:R-:W-:-:S03]  /*65130*/  PRMT R50, R50, 0x7773, RZ ;  /* 0x0000777332327816 */ /* 0x000fc600000000ff */
[----:B------:R0:W-:Y:S04]  /*65140*/  @P3 STG.E.U8 desc[UR44][R228.64], R7 ;  /* 0x00000007e4003986 */ /* 0x0001e8000c10112c */
[----:B------:R1:W-:Y:S04]  /*65150*/  @P0 STG.E.U8 desc[UR44][R28.64], R50 ;  /* 0x000000321c000986 */ /* 0x0003e8000c10112c */
[----:B0-----:R-:W4:Y:S01]  /*65160*/  LDL.LU.64 R228, [R1+0x1560] ;  /* 0x0015600001e47983 */ /* 0x001f220000300a00 */
[----:B------:R-:W-:-:S03]  /*65170*/  PRMT R7, R34, 0x7770, RZ ;  /* 0x0000777022077816 */ /* 0x000fc600000000ff */
[----:B-1----:R-:W4:Y:S04]  /*65180*/  LDL.LU.64 R28, [R1+0x1558] ;  /* 0x00155800011c7983 */ /* 0x002f280000300a00 */
[----:B------:R0:W-:Y:S04]  /*65190*/  @P2 STG.E.U8 desc[UR44][R224.64], R7 ;  /* 0x00000007e0002986 */ /* 0x0001e8000c10112c */
[----:B0-----:R-:W4:Y:S01]  /*651a0*/  LDL.LU.64 R224, [R1+0x1550] ;  /* 0x0015500001e07983 */ /* 0x001f220000300a00 */
[----:B------:R-:W-:-:S05]  /*651b0*/  PRMT R7, R34, 0x7771, RZ ;  /* 0x0000777122077816 */ /* 0x000fca00000000ff */
[----:B------:R0:W-:Y:S04]  /*651c0*/  @P5 STG.E.U8 desc[UR44][R226.64], R7 ;  /* 0x00000007e2005986 */ /* 0x0001e8000c10112c */
[----:B0-----:R-:W4:Y:S04]  /*651d0*/  LDL.LU.64 R226, [R1+0x1548] ;  /* 0x0015480001e27983 */ /* 0x001f280000300a00 */
[----:B------:R-:W4:Y:S04]  /*651e0*/  LDL.LU.64 R56, [R1+0x1538] ;  /* 0x0015380001387983 */ /* 0x000f280000300a00 */
[----:B------:R-:W4:Y:S01]  /*651f0*/  LDL.LU.64 R42, [R1+0x1530] ;  /* 0x00153000012a7983 */ /* 0x000f220000300a00 */
[----:B------:R-:W-:-:S02]  /*65200*/  LOP3.LUT P6, RZ, R235, 0x800, RZ, 0xc0, !PT ;  /* 0x00000800ebff7812 */ /* 0x000fc400078cc0ff */
[----:B------:R-:W-:Y:S02]  /*65210*/  LOP3.LUT R11, R11, 0xefffffff, RZ, 0xc0, !PT ;  /* 0xefffffff0b0b7812 */ /* 0x000fe400078ec0ff */
[----:B------:R-:W-:Y:S02]  /*65220*/  LOP3.LUT R10, R10, 0xfffffffe, RZ, 0xc0, !PT ;  /* 0xfffffffe0a0a7812 */ /* 0x000fe400078ec0ff */
[----:B------:R-:W-:Y:S02]  /*65230*/  LOP3.LUT P3, RZ, R234, 0x80000000, RZ, 0xc0, !PT ;  /* 0x80000000eaff7812 */ /* 0x000fe4000786c0ff */
[C---:B------:R-:W-:Y:S02]  /*65240*/  LOP3.LUT P0, RZ, R235.reuse, 0x1, RZ, 0xc0, !PT ;  /* 0x00000001ebff7812 */ /* 0x040fe4000780c0ff */
[----:B------:R-:W-:Y:S02]  /*65250*/  LOP3.LUT P2, RZ, R235, 0x2, RZ, 0xc0, !PT ;  /* 0x00000002ebff7812 */ /* 0x000fe4000784c0ff */
[----:B------:R-:W-:-:S02]  /*65260*/  PRMT R7, R34, 0x7772, RZ ;  /* 0x0000777222077816 */ /* 0x000fc400000000ff */
[----:B------:R-:W-:Y:S01]  /*65270*/  LOP3.LUT P5, RZ, R235, 0x4, RZ, 0xc0, !PT ;  /* 0x00000004ebff7812 */ /* 0x000fe200078ac0ff */
[----:B------:R-:W4:Y:S01]  /*65280*/  LDL.LU.64 R38, [R1+0x1520] ;  /* 0x0015200001267983 */ /* 0x000f220000300a00 */
[----:B------:R-:W-:Y:S02]  /*65290*/  @P6 LOP3.LUT R11, R11, 0x10000000, RZ, 0xfc, !PT ;  /* 0x100000000b0b6812 */ /* 0x000fe400078efcff */
[----:B------:R-:W-:Y:S02]  /*652a0*/  LOP3.LUT P6, RZ, R235, 0x400, RZ, 0xc0, !PT ;  /* 0x00000400ebff7812 */ /* 0x000fe400078cc0ff */
[----:B------:R-:W-:Y:S01]  /*652b0*/  PRMT R34, R34, 0x7773, RZ ;  /* 0x0000777322227816 */ /* 0x000fe200000000ff */
[----:B------:R-:W4:Y:S01]  /*652c0*/  LDL.LU.64 R40, [R1+0x1518] ;  /* 0x0015180001287983 */ /* 0x000f220000300a00 */
[----:B------:R-:W-:-:S09]  /*652d0*/  LOP3.LUT R11, R11, 0xdfffffff, RZ, 0xc0, !PT ;  /* 0xdfffffff0b0b7812 */ /* 0x000fd200078ec0ff */
        /* <DEDUP_REMOVED lines=19> */
[----:B--2---:R0:W-:Y:S02]  /*65410*/  @P3 STG.E.U8 desc[UR44][R36.64], R7 ;  /* 0x0000000724003986 */ /* 0x0041e4000c10112c */
[C---:B0-----:R-:W-:Y:S02]  /*65420*/  PRMT R7, R51.reuse, 0x7770, RZ ;  /* 0x0000777033077816 */ /* 0x041fe400000000ff */
[----:B------:R-:W2:Y:S04]  /*65430*/  LDL.LU.64 R36, [R1+0x1510] ;  /* 0x0015100001247983 */ /* 0x000ea80000300a00 */
[----:B---3--:R0:W-:Y:S04]  /*65440*/  @P0 STG.E.U8 desc[UR44][R30.64], R34 ;  /* 0x000000221e000986 */ /* 0x0081e8000c10112c */
[----:B0-----:R-:W3:Y:S04]  /*65450*/  LDL.LU.64 R30, [R1+0x1508] ;  /* 0x00150800011e7983 */ /* 0x001ee80000300a00 */
[----:B----4-:R0:W-:Y:S02]  /*65460*/  @P2 STG.E.U8 desc[UR44][R228.64], R7 ;  /* 0x00000007e4002986 */ /* 0x0101e4000c10112c */
[----:B0-----:R-:W-:-:S02]  /*65470*/  PRMT R7, R51, 0x7771, RZ ;  /* 0x0000777133077816 */ /* 0x001fc400000000ff */
[----:B------:R-:W4:Y:S04]  /*65480*/  LDL.LU.64 R228, [R1+0x1500] ;  /* 0x0015000001e47983 */ /* 0x000f280000300a00 */
[----:B------:R0:W-:Y:S02]  /*65490*/  @P5 STG.E.U8 desc[UR44][R28.64], R7 ;  /* 0x000000071c005986 */ /* 0x0001e4000c10112c */
[----:B0-----:R-:W-:Y:S02]  /*654a0*/  PRMT R7, R51, 0x7772, RZ ;  /* 0x0000777233077816 */ /* 0x001fe400000000ff */
[----:B------:R-:W4:Y:S04]  /*654b0*/  LDL.LU.64 R28, [R1+0x14f8] ;  /* 0x0014f800011c7983 */ /* 0x000f280000300a00 */
[----:B------:R0:W-:Y:S01]  /*654c0*/  @P6 STG.E.U8 desc[UR44][R224.64], R7 ;  /* 0x00000007e0006986 */ /* 0x0001e2000c10112c */
[----:B------:R-:W-:-:S02]  /*654d0*/  LOP3.LUT P6, RZ, R10, 0x8, RZ, 0xc0, !PT ;  /* 0x000000080aff7812 */ /* 0x000fc400078cc0ff */
[----:B------:R-:W-:Y:S02]  /*654e0*/  PRMT R51, R51, 0x7773, RZ ;  /* 0x0000777333337816 */ /* 0x000fe400000000ff */
[----:B0-----:R-:W-:Y:S01]  /*654f0*/  PRMT R7, R35, 0x7770, RZ ;  /* 0x0000777023077816 */ /* 0x001fe200000000ff */
[----:B------:R-:W4:Y:S08]  /*65500*/  LDL.LU.64 R224, [R1+0x14f0] ;  /* 0x0014f00001e07983 */ /* 0x000f300000300a00 */
[----:B------:R0:W-:Y:S01]  /*65510*/  @P6 STG.E.U8 desc[UR44][R226.64], R51 ;  /* 0x00000033e2006986 */ /* 0x0001e2000c10112c */
[----:B------:R-:W-:-:S03]  /*65520*/  LOP3.LUT P6, RZ, R10, 0x4, RZ, 0xc0, !PT ;  /* 0x000000040aff7812 */ /* 0x000fc600078cc0ff */
[----:B0-----:R-:W4:Y:S10]  /*65530*/  LDL.LU.64 R226, [R1+0x14e8] ;  /* 0x0014e80001e27983 */ /* 0x001f340000300a00 */
[----:B------:R0:W-:Y:S01]  /*65540*/  @P6 STG.E.U8 desc[UR44][R68.64], R7 ;  /* 0x0000000744006986 */ /* 0x0001e2000c10112c */
[----:B------:R-:W-:-:S03]  /*65550*/  LOP3.LUT P6, RZ, R10, 0x2, RZ, 0xc0, !PT ;  /* 0x000000020aff7812 */ /* 0x000fc600078cc0ff */
[----:B0-----:R-:W2:Y:S01]  /*65560*/  LDL.LU.64 R68, [R1+0x2358] ;  /* 0x0023580001447983 */ /* 0x001ea20000300a00 */
[----:B------:R-:W-:-:S09]  /*65570*/  PRMT R7, R35, 0x7771, RZ ;  /* 0x0000777123077816 */ /* 0x000fd200000000ff */
[----:B------:R0:W-:Y:S01]  /*65580*/  @P6 STG.E.U8 desc[UR44][R56.64], R7 ;  /* 0x0000000738006986 */ /* 0x0001e2000c10112c */
[----:B------:R-:W-:Y:S02]  /*65590*/  LOP3.LUT P6, RZ, R10, 0x1, RZ, 0xc0, !PT ;  /* 0x000000010aff7812 */ /* 0x000fe400078cc0ff */
[----:B0-----:R-:W-:-:S11]  /*655a0*/  PRMT R7, R35, 0x7772, RZ ;  /* 0x0000777223077816 */ /* 0x001fd600000000ff */
[----:B------:R-:W-:Y:S01]  /*655b0*/  @P6 STG.E.U8 desc[UR44][R42.64], R7 ;  /* 0x000000072a006986 */ /* 0x000fe2000c10112c */
[----:B------:R-:W-:Y:S02]  /*655c0*/  LOP3.LUT P6, RZ, R11, 0x80000000, RZ, 0xc0, !PT ;  /* 0x800000000bff7812 */ /* 0x000fe400078cc0ff */
[----:B------:R-:W-:-:S11]  /*655d0*/  PRMT R35, R35, 0x7773, RZ ;  /* 0x0000777323237816 */ /* 0x000fd600000000ff */
[----:B------:R0:W-:Y:S04]  /*655e0*/  @P6 STG.E.U8 desc[UR44][R72.64], R35 ;  /* 0x0000002348006986 */ /* 0x0001e8000c10112c */
[----:B0-----:R-:W4:Y:S01]  /*655f0*/  LDL.LU.64 R72, [R1+0x2350] ;  /* 0x0023500001487983 */ /* 0x001f220000300a00 */
[----:B------:R-:W-:Y:S02]  /*65600*/  LOP3.LUT P6, RZ, R11, 0x40000000, RZ, 0xc0, !PT ;  /* 0x400000000bff7812 */ /* 0x000fe400078cc0ff */
[C---:B------:R-:W-:Y:S02]  /*65610*/  LOP3.LUT P1, RZ, R235.reuse, 0x1000, RZ, 0xc0, !PT ;  /* 0x00001000ebff7812 */ /* 0x040fe4000782c0ff */
[C---:B------:R-:W-:Y:S02]  /*65620*/  LOP3.LUT P4, RZ, R235.reuse, 0x2000, RZ, 0xc0, !PT ;  /* 0x00002000ebff7812 */ /* 0x040fe4000788c0ff */
[----:B------:R-:W-:-:S02]  /*65630*/  LOP3.LUT P3, RZ, R235, 0x4000, RZ, 0xc0, !PT ;  /* 0x00004000ebff7812 */ /* 0x000fc4000786c0ff */
[C---:B------:R-:W-:Y:S02]  /*65640*/  LOP3.LUT P0, RZ, R235.reuse, 0x8000, RZ, 0xc0, !PT ;  /* 0x00008000ebff7812 */ /* 0x040fe4000780c0ff */
[C---:B------:R-:W-:Y:S02]  /*65650*/  LOP3.LUT P2, RZ, R235.reuse, 0x10000, RZ, 0xc0, !PT ;  /* 0x00010000ebff7812 */ /* 0x040fe4000784c0ff */
[----:B------:R-:W-:Y:S02]  /*65660*/  LOP3.LUT P5, RZ, R235, 0x20000, RZ, 0xc0, !PT ;  /* 0x00020000ebff7812 */ /* 0x000fe400078ac0ff */
[----:B--2---:R-:W-:-:S05]  /*65670*/  PRMT R7, R68, 0x7770, RZ ;  /* 0x0000777044077816 */ /* 0x004fca00000000ff */
[----:B------:R0:W-:Y:S01]  /*65680*/  @P6 STG.E.U8 desc[UR44][R38.64], R7 ;  /* 0x0000000726006986 */ /* 0x0001e2000c10112c */
[----:B------:R-:W-:Y:S02]  /*65690*/  LOP3.LUT P6, RZ, R11, 0x20000000, RZ, 0xc0, !PT ;  /* 0x200000000bff7812 */ /* 0x000fe400078cc0ff */
[----:B0-----:R-:W-:-:S11]  /*656a0*/  PRMT R7, R68, 0x7771, RZ ;  /* 0x0000777144077816 */ /* 0x001fd600000000ff */
[----:B------:R0:W-:Y:S01]  /*656b0*/  @P6 STG.E.U8 desc[UR44][R40.64], R7 ;  /* 0x0000000728006986 */ /* 0x0001e2000c10112c */
[----:B------:R-:W-:Y:S02]  /*656c0*/  LOP3.LUT P6, RZ, R11, 0x10000000, RZ, 0xc0, !PT ;  /* 0x100000000bff7812 */ /* 0x000fe400078cc0ff */
[C---:B0-----:R-:W-:Y:S02]  /*656d0*/  PRMT R7, R68.reuse, 0x7772, RZ ;  /* 0x0000777244077816 */ /* 0x041fe400000000ff */
[----:B------:R-:W-:-:S09]  /*656e0*/  PRMT R68, R68, 0x7773, RZ ;  /* 0x0000777344447816 */ /* 0x000fd200000000ff */
[----:B------:R4:W-:Y:S04]  /*656f0*/  @P6 STG.E.U8 desc[UR44][R36.64], R7 ;  /* 0x0000000724006986 */ /* 0x0009e8000c10112c */
[----:B---3--:R-:W-:Y:S01]  /*65700*/  @P1 STG.E.U8 desc[UR44][R30.64], R68 ;  /* 0x000000441e001986 */ /* 0x008fe2000c10112c */
[----:B----4-:R-:W-:-:S05]  /*65710*/  PRMT R7, R72, 0x7770, RZ ;  /* 0x0000777048077816 */ /* 0x010fca00000000ff */
        /* <DEDUP_REMOVED lines=8> */
[----:B------:R0:W-:Y:S04]  /*657a0*/  @P5 STG.E.U8 desc[UR44][R236.64], R7 ;  /* 0x00000007ec005986 */ /* 0x0001e8000c10112c */
[----:B0-----:R-:W2:Y:S04]  /*657b0*/  LDL.LU.64 R236, [R1+0x2348] ;  /* 0x0023480001ec7983 */ /* 0x001ea80000300a00 */
[----:B------:R-:W3:Y:S04]  /*657c0*/  LDL.LU.64 R36, [R1+0x14d8] ;  /* 0x0014d80001247983 */ /* 0x000ee80000300a00 */
[----:B------:R-:W4:Y:S04]  /*657d0*/  LDL.LU.64 R30, [R1+0x14d0] ;  /* 0x0014d000011e7983 */ /* 0x000f280000300a00 */
[----:B------:R-:W2:Y:S04]  /*657e0*/  LDL.LU.64 R228, [R1+0x14c8] ;  /* 0x0014c80001e47983 */ /* 0x000ea80000300a00 */
[----:B------:R-:W2:Y:S01]  /*657f0*/  LDL.LU.64 R28, [R1+0x14b8] ;  /* 0x0014b800011c7983 */ /* 0x000ea20000300a00 */
[----:B------:R-:W-:-:S02]  /*65800*/  LOP3.LUT P6, RZ, R235, 0x40000000, RZ, 0xc0, !PT ;  /* 0x40000000ebff7812 */ /* 0x000fc400078cc0ff */
[----:B------:R-:W-:Y:S02]  /*65810*/  LOP3.LUT R11, R11, 0xffefffff, RZ, 0xc0, !PT ;  /* 0xffefffff0b0b7812 */ /* 0x000fe400078ec0ff */
[C---:B------:R-:W-:Y:S02]  /*65820*/  LOP3.LUT P3, RZ, R235.reuse, 0x40000, RZ, 0xc0, !PT ;  /* 0x00040000ebff7812 */ /* 0x040fe4000786c0ff */
[----:B------:R-:W-:Y:S02]  /*65830*/  LOP3.LUT P0, RZ, R235, 0x80000, RZ, 0xc0, !PT ;  /* 0x00080000ebff7812 */ /* 0x000fe4000780c0ff */
[----:B------:R-:W-:Y:S01]  /*65840*/  PRMT R7, R69, 0x7771, RZ ;  /* 0x0000777145077816 */ /* 0x000fe200000000ff */
[----:B------:R-:W2:Y:S01]  /*65850*/  LDL.LU.64 R224, [R1+0x14a8] ;  /* 0x0014a80001e07983 */ /* 0x000ea20000300a00 */
[C---:B------:R-:W-:Y:S02]  /*65860*/  LOP3.LUT P2, RZ, R235.reuse, 0x100000, RZ, 0xc0, !PT ;  /* 0x00100000ebff7812 */ /* 0x040fe4000784c0ff */
[----:B------:R-:W-:Y:S01]  /*65870*/  LOP3.LUT P5, RZ, R235, 0x200000, RZ, 0xc0, !PT ;  /* 0x00200000ebff7812 */ /* 0x000fe200078ac0ff */
[----:B------:R-:W2:Y:S04]  /*65880*/  LDL.LU.64 R226, [R1+0x14a0] ;  /* 0x0014a00001e27983 */ /* 0x000ea80000300a00 */
[----:B------:R-:W2:Y:S04]  /*65890*/  LDL.LU.64 R60, [R1+0x1490] ;  /* 0x00149000013c7983 */ /* 0x000ea80000300a00 */
[----:B------:R-:W2:Y:S04]  /*658a0*/  LDL.LU.64 R56, [R1+0x1488] ;  /* 0x0014880001387983 */ /* 0x000ea80000300a00 */
[----:B------:R-:W2:Y:S04]  /*658b0*/  LDL.LU.64 R42, [R1+0x1480] ;  /* 0x00148000012a7983 */ /* 0x000ea80000300a00 */
[----:B------:R-:W2:Y:S01]  /*658c0*/  LDL.LU.64 R38, [R1+0x1478] ;  /* 0x0014780001267983 */ /* 0x000ea20000300a00 */
[----:B------:R-:W-:-:S02]  /*658d0*/  @P6 LOP3.LUT R11, R11, 0x100000, RZ, 0xfc, !PT ;  /* 0x001000000b0b6812 */ /* 0x000fc400078efcff */
[----:B------:R-:W-:Y:S01]  /*658e0*/  LOP3.LUT P6, RZ, R235, 0x20000000, RZ, 0xc0, !PT ;  /* 0x20000000ebff7812 */ /* 0x000fe200078cc0ff */
[----:B------:R-:W2:Y:S01]  /*658f0*/  LDL.LU.64 R40, [R1+0x1470] ;  /* 0x0014700001287983 */ /* 0x000ea20000300a00 */
        /* <DEDUP_REMOVED lines=21> */
[----:B---3--:R0:W-:Y:S02]  /*65a50*/  @P3 STG.E.U8 desc[UR44][R36.64], R7 ;  /* 0x0000000724003986 */ /* 0x0081e4000c10112c */
[C---:B0-----:R-:W-:Y:S02]  /*65a60*/  PRMT R7, R69.reuse, 0x7772, RZ ;  /* 0x0000777245077816 */ /* 0x041fe400000000ff */
[----:B------:R-:W-:-:S03]  /*65a70*/  PRMT R69, R69, 0x7773, RZ ;  /* 0x0000777345457816 */ /* 0x000fc600000000ff */
[----:B----4-:R0:W-:Y:S04]  /*65a80*/  @P0 STG.E.U8 desc[UR44][R30.64], R7 ;  /* 0x000000071e000986 */ /* 0x0101e8000c10112c */
[----:B--2---:R-:W-:Y:S01]  /*65a90*/  @P2 STG.E.U8 desc[UR44][R228.64], R69 ;  /* 0x00000045e4002986 */ /* 0x004fe2000c10112c */
[----:B0-----:R-:W-:-:S05]  /*65aa0*/  PRMT R7, R73, 0x7770, RZ ;  /* 0x0000777049077816 */ /* 0x001fca00000000ff */
[----:B------:R0:W-:Y:S02]  /*65ab0*/  @P5 STG.E.U8 desc[UR44][R28.64], R7 ;  /* 0x000000071c005986 */ /* 0x0001e4000c10112c */
[----:B0-----:R-:W-:-:S05]  /*65ac0*/  PRMT R7, R73, 0x7771, RZ ;  /* 0x0000777149077816 */ /* 0x001fca00000000ff */
[----:B------:R0:W-:Y:S04]  /*65ad0*/  @P6 STG.E.U8 desc[UR44][R70.64], R7 ;  /* 0x0000000746006986 */ /* 0x0001e8000c10112c */
[----:B0-----:R-:W2:Y:S01]  /*65ae0*/  LDL.LU.64 R70, [R1+0x2340] ;  /* 0x0023400001467983 */ /* 0x001ea20000300a00 */
[----:B------:R-:W-:Y:S02]  /*65af0*/  LOP3.LUT P6, RZ, R11, 0x8000000, RZ, 0xc0, !PT ;  /* 0x080000000bff7812 */ /* 0x000fe400078cc0ff */
[C---:B------:R-:W-:Y:S02]  /*65b00*/  PRMT R7, R73.reuse, 0x7772, RZ ;  /* 0x0000777249077816 */ /* 0x040fe400000000ff */
[----:B------:R-:W-:Y:S01]  /*65b10*/  PRMT R73, R73, 0x7773, RZ ;  /* 0x0000777349497816 */ /* 0x000fe200000000ff */
[----:B------:R-:W3:Y:S04]  /*65b20*/  LDL.LU.64 R36, [R1+0x1468] ;  /* 0x0014680001247983 */ /* 0x000ee80000300a00 */
[----:B------:R-:W4:Y:S04]  /*65b30*/  LDL.LU.64 R30, [R1+0x1460] ;  /* 0x00146000011e7983 */ /* 0x000f280000300a00 */
[----:B------:R-:W4:Y:S04]  /*65b40*/  LDL.LU.64 R228, [R1+0x1450] ;  /* 0x0014500001e47983 */ /* 0x000f280000300a00 */
[----:B------:R-:W4:Y:S04]  /*65b50*/  LDL.LU.64 R28, [R1+0x1448] ;  /* 0x00144800011c7983 */ /* 0x000f280000300a00 */
[----:B------:R0:W-:Y:S01]  /*65b60*/  @P6 STG.E.U8 desc[UR44][R224.64], R7 ;  /* 0x00000007e0006986 */ /* 0x0001e2000c10112c */
[----:B------:R-:W-:-:S03]  /*65b70*/  LOP3.LUT P6, RZ, R11, 0x4000000, RZ, 0xc0, !PT ;  /* 0x040000000bff7812 */ /* 0x000fc600078cc0ff */
[----:B0-----:R-:W4:Y:S10]  /*65b80*/  LDL.LU.64 R224, [R1+0x1440] ;  /* 0x0014400001e07983 */ /* 0x001f340000300a00 */
[----:B------:R0:W-:Y:S01]  /*65b90*/  @P6 STG.E.U8 desc[UR44][R226.64], R73 ;  /* 0x00000049e2006986 */ /* 0x0001e2000c10112c */
[----:B------:R-:W-:-:S03]  /*65ba0*/  LOP3.LUT P6, RZ, R11, 0x2000000, RZ, 0xc0, !PT ;  /* 0x020000000bff7812 */ /* 0x000fc600078cc0ff */
[----:B0-----:R-:W4:Y:S01]  /*65bb0*/  LDL.LU.64 R226, [R1+0x1438] ;  /* 0x0014380001e27983 */ /* 0x001f220000300a00 */
[----:B--2---:R-:W-:-:S09]  /*65bc0*/  PRMT R7, R70, 0x7770, RZ ;  /* 0x0000777046077816 */ /* 0x004fd200000000ff */
[----:B------:R0:W-:Y:S04]  /*65bd0*/  @P6 STG.E.U8 desc[UR44][R74.64], R7 ;  /* 0x000000074a006986 */ /* 0x0001e8000c10112c */
        /* <DEDUP_REMOVED lines=11> */
[----:B------:R-:W-:Y:S02]  /*65c90*/  LOP3.LUT P1, RZ, R235, 0x80000000, RZ, 0xc0, !PT ;  /* 0x80000000ebff7812 */ /* 0x000fe4000782c0ff */
[C---:B------:R-:W-:Y:S02]  /*65ca0*/  LOP3.LUT P4, RZ, R236.reuse, 0x1, RZ, 0xc0, !PT ;  /* 0x00000001ecff7812 */ /* 0x040fe4000788c0ff */
[----:B------:R-:W-:Y:S02]  /*65cb0*/  LOP3.LUT P3, RZ, R236, 0x2, RZ, 0xc0, !PT ;  /* 0x00000002ecff7812 */ /* 0x000fe4000786c0ff */
[----:B--2---:R-:W-:-:S05]  /*65cc0*/  PRMT R7, R74, 0x7770, RZ ;  /* 0x000077704a077816 */ /* 0x004fca00000000ff */
[----:B------:R0:W-:Y:S01]  /*65cd0*/  @P6 STG.E.U8 desc[UR44][R38.64], R7 ;  /* 0x0000000726006986 */ /* 0x0001e2000c10112c */
[----:B------:R-:W-:Y:S02]  /*65ce0*/  LOP3.LUT P6, RZ, R11, 0x100000, RZ, 0xc0, !PT ;  /* 0x001000000bff7812 */ /* 0x000fe400078cc0ff */
[----:B0-----:R-:W-:-:S11]  /*65cf0*/  PRMT R7, R74, 0x7771, RZ ;  /* 0x000077714a077816 */ /* 0x001fd600000000ff */
[----:B------:R0:W-:Y:S02]  /*65d00*/  @P6 STG.E.U8 desc[UR44][R40.64], R7 ;  /* 0x0000000728006986 */ /* 0x0001e4000c10112c */
[C---:B0-----:R-:W-:Y:S02]  /*65d10*/  PRMT R7, R74.reuse, 0x7772, RZ ;  /* 0x000077724a077816 */ /* 0x041fe400000000ff */
[----:B------:R-:W-:-:S03]  /*65d20*/  PRMT R74, R74, 0x7773, RZ ;  /* 0x000077734a4a7816 */ /* 0x000fc600000000ff */
[----:B---3--:R0:W-:Y:S04]  /*65d30*/  @P1 STG.E.U8 desc[UR44][R36.64], R7 ;  /* 0x0000000724001986 */ /* 0x0081e8000c10112c */
[----:B----4-:R-:W-:Y:S01]  /*65d40*/  @P4 STG.E.U8 desc[UR44][R30.64], R74 ;  /* 0x0000004a1e004986 */ /* 0x010fe2000c10112c */
[----:B0-----:R-:W-:-:S05]  /*65d50*/  PRMT R7, R71, 0x7770, RZ ;  /* 0x0000777047077816 */ /* 0x001fca00000000ff */
[----:B------:R0:W-:Y:S04]  /*65d60*/  @P3 STG.E.U8 desc[UR44][R228.64], R7 ;  /* 0x00000007e4003986 */ /* 0x0001e8000c10112c */
[----:B0-----:R-:W2:Y:S01]  /*65d70*/  LDL.LU.64 R228, [R1+0x1430] ;  /* 0x0014300001e47983 */ /* 0x001ea20000300a00 */
[C---:B------:R-:W-:Y:S02]  /*65d80*/  LOP3.LUT P0, RZ, R236.reuse, 0x4, RZ, 0xc0, !PT ;  /* 0x00000004ecff7812 */ /* 0x040fe4000780c0ff */
[C---:B------:R-:W-:Y:S02]  /*65d90*/  LOP3.LUT P2, RZ, R236.reuse, 0x8, RZ, 0xc0, !PT ;  /* 0x00000008ecff7812 */ /* 0x040fe4000784c0ff */
[----:B------:R-:W-:Y:S02]  /*65da0*/  PRMT R7, R71, 0x7771, RZ ;  /* 0x0000777147077816 */ /* 0x000fe400000000ff */
[----:B------:R-:W-:-:S02]  /*65db0*/  LOP3.LUT P5, RZ, R236, 0x10, RZ, 0xc0, !PT ;  /* 0x00000010ecff7812 */ /* 0x000fc400078ac0ff */
[----:B------:R-:W-:-:S05]  /*65dc0*/  LOP3.LUT P3, RZ, R236, 0x20, RZ, 0xc0, !PT ;  /* 0x00000020ecff7812 */ /* 0x000fca000786c0ff */
[----:B------:R0:W-:Y:S01]  /*65dd0*/  @P0 STG.E.U8 desc[UR44][R28.64], R7 ;  /* 0x000000071c000986 */ /* 0x0001e2000c10112c */
[----:B------:R-:W-:Y:S02]  /*65de0*/  LOP3.LUT P0, RZ, R236, 0x40, RZ, 0xc0, !PT ;  /* 0x00000040ecff7812 */ /* 0x000fe4000780c0ff */
[C---:B0-----:R-:W-:Y:S02]  /*65df0*/  PRMT R7, R71.reuse, 0x7772, RZ ;  /* 0x0000777247077816 */ /* 0x041fe400000000ff */
[----:B------:R-:W-:Y:S01]  /*65e00*/  PRMT R71, R71, 0x7773, RZ ;  /* 0x0000777347477816 */ /* 0x000fe200000000ff */
[----:B------:R-:W3:Y:S04]  /*65e10*/  LDL.LU.64 R28, [R1+0x1420] ;  /* 0x00142000011c7983 */ /* 0x000ee80000300a00 */
[----:B------:R0:W-:Y:S04]  /*65e20*/  @P2 STG.E.U8 desc[UR44][R224.64], R7 ;  /* 0x00000007e0002986 */ /* 0x0001e8000c10112c */
[----:B------:R1:W-:Y:S01]  /*65e30*/  @P5 STG.E.U8 desc[UR44][R226.64], R71 ;  /* 0x00000047e2005986 */ /* 0x0003e2000c10112c */
[----:B0-----:R-:W-:-:S03]  /*65e40*/  PRMT R7, R75, 0x7770, RZ ;  /* 0x000077704b077816 */ /* 0x001fc600000000ff */
[----:B------:R-:W4:Y:S04]  /*65e50*/  LDL.LU.64 R224, [R1+0x1418] ;  /* 0x0014180001e07983 */ /* 0x000f280000300a00 */
[----:B-1----:R-:W4:Y:S04]  /*65e60*/  LDL.LU.64 R226, [R1+0x1408] ;  /* 0x0014080001e27983 */ /* 0x002f280000300a00 */
        /* <DEDUP_REMOVED lines=8> */
[----:B------:R-:W-:Y:S01]  /*65ef0*/  LOP3.LUT P6, RZ, R236, 0x8000, RZ, 0xc0, !PT ;  /* 0x00008000ecff7812 */ /* 0x000fe200078cc0ff */
[----:B--2---:R0:W-:Y:S02]  /*65f00*/  @P3 STG.E.U8 desc[UR44][R228.64], R7 ;  /* 0x00000007e4003986 */ /* 0x0041e4000c10112c */
[----:B0-----:R-:W-:-:S05]  /*65f10*/  PRMT R7, R75, 0x7771, RZ ;  /* 0x000077714b077816 */ /* 0x001fca00000000ff */
[----:B------:R0:W-:Y:S04]  /*65f20*/  @P0 STG.E.U8 desc[UR44][R76.64], R7 ;  /* 0x000000074c000986 */ /* 0x0001e8000c10112c */
[----:B0-----:R-:W2:Y:S01]  /*65f30*/  LDL.LU.64 R76, [R1+0x2330] ;  /* 0x00233000014c7983 */ /* 0x001ea20000300a00 */
[----:B------:R-:W-:Y:S02]  /*65f40*/  LOP3.LUT R11, R11, 0xffffbfff, RZ, 0xc0, !PT ;  /* 0xffffbfff0b0b7812 */ /* 0x000fe400078ec0ff */
[C---:B------:R-:W-:Y:S02]  /*65f50*/  LOP3.LUT P2, RZ, R236.reuse, 0x80, RZ, 0xc0, !PT ;  /* 0x00000080ecff7812 */ /* 0x040fe4000784c0ff */
[----:B------:R-:W-:Y:S02]  /*65f60*/  LOP3.LUT P5, RZ, R236, 0x100, RZ, 0xc0, !PT ;  /* 0x00000100ecff7812 */ /* 0x000fe400078ac0ff */
[----:B------:R-:W-:-:S02]  /*65f70*/  PRMT R7, R75, 0x7772, RZ ;  /* 0x000077724b077816 */ /* 0x000fc400000000ff */
[----:B------:R-:W-:Y:S02]  /*65f80*/  @P6 LOP3.LUT R11, R11, 0x4000, RZ, 0xfc, !PT ;  /* 0x000040000b0b6812 */ /* 0x000fe400078efcff */
[----:B------:R-:W-:Y:S01]  /*65f90*/  LOP3.LUT P6, RZ, R236, 0x4000, RZ, 0xc0, !PT ;  /* 0x00004000ecff7812 */ /* 0x000fe200078cc0ff */
[----:B------:R-:W2:Y:S01]  /*65fa0*/  LDL.LU.64 R56, [R1+0x13e8] ;  /* 0x0013e80001387983 */ /* 0x000ea20000300a00 */
[----:B------:R-:W-:Y:S02]  /*65fb0*/  PRMT R75, R75, 0x7773, RZ ;  /* 0x000077734b4b7816 */ /* 0x000fe400000000ff */
[----:B------:R-:W-:Y:S01]  /*65fc0*/  LOP3.LUT R11, R11, 0xffff7fff, RZ, 0xc0, !PT ;  /* 0xffff7fff0b0b7812 */ /* 0x000fe200078ec0ff */
[----:B------:R-:W2:Y:S04]  /*65fd0*/  LDL.LU.64 R42, [R1+0x13e0] ;  /* 0x0013e000012a7983 */ /* 0x000ea80000300a00 */
[----:B------:R-:W2:Y:S04]  /*65fe0*/  LDL.LU.64 R38, [R1+0x13d8] ;  /* 0x0013d80001267983 */ /* 0x000ea80000300a00 */
[----:B------:R-:W2:Y:S04]  /*65ff0*/  LDL.LU.64 R40, [R1+0x13d0] ;  /* 0x0013d00001287983 */ /* 0x000ea80000300a00 */
[----:B------:R-:W2:Y:S04]  /*66000*/  LDL.LU.64 R36, [R1+0x13c8] ;  /* 0x0013c80001247983 */ /* 0x000ea80000300a00 */
[----:B------:R-:W2:Y:S01]  /*66010*/  LDL.LU.64 R30, [R1+0x13c0] ;  /* 0x0013c000011e7983 */ /* 0x000ea20000300a00 */
        /* <DEDUP_REMOVED lines=12> */
[----:B---3--:R2:W-:Y:S10]  /*660e0*/  @P2 STG.E.U8 desc[UR44][R28.64], R7 ;  /* 0x000000071c002986 */ /* 0x0085f4000c10112c */
[----:B------:R-:W-:-:S02]  /*660f0*/  @P6 LOP3.LUT R11, R11, 0x80000, RZ, 0xfc, !PT ;  /* 0x000800000b0b6812 */ /* 0x000fc400078efcff */
[----:B------:R-:W-:Y:S01]  /*66100*/  LOP3.LUT P6, RZ, R236, 0x200, RZ, 0xc0, !PT ;  /* 0x00000200ecff7812 */ /* 0x000fe200078cc0ff */
[----:B----4-:R-:W-:Y:S01]  /*66110*/  @P5 STG.E.U8 desc[UR44][R224.64], R75 ;  /* 0x0000004be0005986 */ /* 0x010fe2000c10112c */
[----:B--2---:R-:W-:-:S11]  /*66120*/  PRMT R7, R76, 0x7770, RZ ;  /* 0x000077704c077816 */ /* 0x004fd600000000ff */
[----:B------:R0:W-:Y:S04]  /*66130*/  @P6 STG.E.U8 desc[UR44][R80.64], R7 ;  /* 0x0000000750006986 */ /* 0x0001e8000c10112c */
[----:B0-----:R-:W2:Y:S01]  /*66140*/  LDL.LU.64 R80, [R1+0x2328] ;  /* 0x0023280001507983 */ /* 0x001ea20000300a00 */
[----:B------:R-:W-:-:S03]  /*66150*/  LOP3.LUT P6, RZ, R11, 0x80000, RZ, 0xc0, !PT ;  /* 0x000800000bff7812 */ /* 0x000fc600078cc0ff */
[----:B------:R-:W3:Y:S04]  /*66160*/  LDL.LU.64 R228, [R1+0x13b8] ;  /* 0x0013b80001e47983 */ /* 0x000ee80000300a00 */
[----:B------:R-:W4:Y:S04]  /*66170*/  LDL.LU.64 R28, [R1+0x13b0] ;  /* 0x0013b000011c7983 */ /* 0x000f280000300a00 */
[----:B------:R-:W4:Y:S01]  /*66180*/  LDL.LU.64 R224, [R1+0x13a8] ;  /* 0x0013a80001e07983 */ /* 0x000f220000300a00 */
[----:B------:R-:W-:-:S05]  /*66190*/  PRMT R7, R76, 0x7771, RZ ;  /* 0x000077714c077816 */ /* 0x000fca00000000ff */
[----:B------:R0:W-:Y:S04]  /*661a0*/  @P6 STG.E.U8 desc[UR44][R226.64], R7 ;  /* 0x00000007e2006986 */ /* 0x0001e8000c10112c */
[----:B0-----:R-:W4:Y:S01]  /*661b0*/  LDL.LU.64 R226, [R1+0x13a0] ;  /* 0x0013a00001e27983 */ /* 0x001f220000300a00 */
[----:B------:R-:W-:Y:S02]  /*661c0*/  LOP3.LUT P6, RZ, R11, 0x40000, RZ, 0xc0, !PT ;  /* 0x000400000bff7812 */ /* 0x000fe400078cc0ff */
[C---:B------:R-:W-:Y:S02]  /*661d0*/  PRMT R7, R76.reuse, 0x7772, RZ ;  /* 0x000077724c077816 */ /* 0x040fe400000000ff */
        /* <DEDUP_REMOVED lines=24> */
[----:B------:R0:W-:Y:S02]  /*66360*/  @P6 STG.E.U8 desc[UR44][R36.64], R7 ;  /* 0x0000000724006986 */ /* 0x0001e4000c10112c */
[----:B0-----:R-:W-:-:S05]  /*66370*/  PRMT R7, R77, 0x7771, RZ ;  /* 0x000077714d077816 */ /* 0x001fca00000000ff */
[----:B------:R0:W-:Y:S02]  /*66380*/  @P1 STG.E.U8 desc[UR44][R30.64], R7 ;  /* 0x000000071e001986 */ /* 0x0001e4000c10112c */
[C---:B0-----:R-:W-:Y:S02]  /*66390*/  PRMT R7, R77.reuse, 0x7772, RZ ;  /* 0x000077724d077816 */ /* 0x041fe400000000ff */
[----:B------:R-:W-:-:S03]  /*663a0*/  PRMT R77, R77, 0x7773, RZ ;  /* 0x000077734d4d7816 */ /* 0x000fc600000000ff */
[----:B---3--:R0:W-:Y:S04]  /*663b0*/  @P4 STG.E.U8 desc[UR44][R228.64], R7 ;  /* 0x00000007e4004986 */ /* 0x0081e8000c10112c */
[----:B----4-:R-:W-:Y:S01]  /*663c0*/  @P3 STG.E.U8 desc[UR44][R28.64], R77 ;  /* 0x0000004d1c003986 */ /* 0x010fe2000c10112c */
        /* <DEDUP_REMOVED lines=10> */
[C---:B------:R-:W-:Y:S02]  /*66470*/  LOP3.LUT P0, RZ, R236.reuse, 0x2000000, RZ, 0xc0, !PT ;  /* 0x02000000ecff7812 */ /* 0x040fe4000780c0ff */
[----:B------:R-:W-:Y:S02]  /*66480*/  LOP3.LUT P2, RZ, R236, 0x4000000, RZ, 0xc0, !PT ;  /* 0x04000000ecff7812 */ /* 0x000fe4000784c0ff */
[----:B------:R-:W-:Y:S01]  /*66490*/  PRMT R81, R81, 0x7773, RZ ;  /* 0x0000777351517816 */ /* 0x000fe200000000ff */
        /* <DEDUP_REMOVED lines=19> */
[C---:B--2---:R-:W-:Y:S01]  /*665d0*/  PRMT R7, R78.reuse, 0x7770, RZ ;  /* 0x000077704e077816 */ /* 0x044fe200000000ff */
[----:B---3--:R-:W-:Y:S04]  /*665e0*/  @P3 STG.E.U8 desc[UR44][R30.64], R81 ;  /* 0x000000511e003986 */ /* 0x008fe8000c10112c */
[----:B----4-:R0:W-:Y:S02]  /*665f0*/  @P0 STG.E.U8 desc[UR44][R228.64], R7 ;  /* 0x00000007e4000986 */ /* 0x0101e4000c10112c */
[----:B0-----:R-:W-:-:S05]  /*66600*/  PRMT R7, R78, 0x7771, RZ ;  /* 0x000077714e077816 */ /* 0x001fca00000000ff */
[----:B------:R0:W-:Y:S04]  /*66610*/  @P2 STG.E.U8 desc[UR44][R82.64], R7 ;  /* 0x0000000752002986 */ /* 0x0001e8000c10112c */
[----:B0-----:R-:W2:Y:S01]  /*66620*/  LDL.LU.64 R82, [R1+0x2318] ;  /* 0x0023180001527983 */ /* 0x001ea20000300a00 */
[----:B------:R-:W-:Y:S02]  /*66630*/  @P6 LOP3.LUT R11, R11, 0x80, RZ, 0xfc, !PT ;  /* 0x000000800b0b6812 */ /* 0x000fe400078efcff */
[----:B------:R-:W-:Y:S02]  /*66640*/  LOP3.LUT P6, RZ, R237, 0x1, RZ, 0xc0, !PT ;  /* 0x00000001edff7812 */ /* 0x000fe400078cc0ff */
[----:B------:R-:W-:Y:S02]  /*66650*/  LOP3.LUT P5, RZ, R236, 0x8000000, RZ, 0xc0, !PT ;  /* 0x08000000ecff7812 */ /* 0x000fe400078ac0ff */
[----:B------:R-:W-:-:S02]  /*66660*/  PRMT R7, R78, 0x7772, RZ ;  /* 0x000077724e077816 */ /* 0x000fc400000000ff */
[----:B------:R-:W-:Y:S01]  /*66670*/  LOP3.LUT R11, R11, 0xfffffeff, RZ, 0xc0, !PT ;  /* 0xfffffeff0b0b7812 */ /* 0x000fe200078ec0ff */
[----:B------:R-:W3:Y:S01]  /*66680*/  LDL.LU.64 R36, [R1+0x1320] ;  /* 0x0013200001247983 */ /* 0x000ee20000300a00 */
[----:B------:R-:W-:-:S03]  /*66690*/  PRMT R78, R78, 0x7773, RZ ;  /* 0x000077734e4e7816 */ /* 0x000fc600000000ff */
[----:B------:R-:W4:Y:S04]  /*666a0*/  LDL.LU.64 R30, [R1+0x1318] ;  /* 0x00131800011e7983 */ /* 0x000f280000300a00 */
[----:B------:R-:W4:Y:S01]  /*666b0*/  LDL.LU.64 R228, [R1+0x1310] ;  /* 0x0013100001e47983 */ /* 0x000f220000300a00 */
        /* <DEDUP_REMOVED lines=11> */
[----:B------:R0:W-:-:S12]  /*66770*/  @P5 STG.E.U8 desc[UR44][R28.64], R7 ;  /* 0x000000071c005986 */ /* 0x0001d8000c10112c */
[----:B------:R1:W-:Y:S01]  /*66780*/  @P6 STG.E.U8 desc[UR44][R224.64], R78 ;  /* 0x0000004ee0006986 */ /* 0x0003e2000c10112c */
[----:B------:R-:W-:-:S03]  /*66790*/  LOP3.LUT P6, RZ, R11, 0x800, RZ, 0xc0, !PT ;  /* 0x000008000bff7812 */ /* 0x000fc600078cc0ff */
[----:B0-----:R-:W4:Y:S04]  /*667a0*/  LDL.LU.64 R28, [R1+0x1308] ;  /* 0x00130800011c7983 */ /* 0x001f280000300a00 */
[----:B-1----:R-:W4:Y:S01]  /*667b0*/  LDL.LU.64 R224, [R1+0x1300] ;  /* 0x0013000001e07983 */ /* 0x002f220000300a00 */
[----:B--2---:R-:W-:-:S05]  /*667c0*/  PRMT R7, R82, 0x7770, RZ ;  /* 0x0000777052077816 */ /* 0x004fca00000000ff */
[----:B------:R0:W-:Y:S01]  /*667d0*/  @P6 STG.E.U8 desc[UR44][R226.64], R7 ;  /* 0x00000007e2006986 */ /* 0x0001e2000c10112c */
[C---:B------:R-:W-:Y:S02]  /*667e0*/  LOP3.LUT P6, RZ, R11.reuse, 0x400, RZ, 0xc0, !PT ;  /* 0x000004000bff7812 */ /* 0x040fe400078cc0ff */
[----:B0-----:R-:W-:Y:S01]  /*667f0*/  PRMT R7, R82, 0x7771, RZ ;  /* 0x0000777152077816 */ /* 0x001fe200000000ff */
[----:B------:R-:W2:Y:S10]  /*66800*/  LDL.LU.64 R226, [R1+0x12f8] ;  /* 0x0012f80001e27983 */ /* 0x000eb40000300a00 */
[----:B------:R0:W-:Y:S01]  /*66810*/  @P6 STG.E.U8 desc[UR44][R60.64], R7 ;  /* 0x000000073c006986 */ /* 0x0001e2000c10112c */
[----:B------:R-:W-:-:S02]  /*66820*/  LOP3.LUT P6, RZ, R11, 0x200, RZ, 0xc0, !PT ;  /* 0x000002000bff7812 */ /* 0x000fc400078cc0ff */
        /* <DEDUP_REMOVED lines=13> */
[----:B------:R0:W-:Y:S04]  /*66900*/  @P6 STG.E.U8 desc[UR44][R84.64], R7 ;  /* 0x0000000754006986 */ /* 0x0001e8000c10112c */
[----:B0-----:R-:W2:Y:S01]  /*66910*/  LDL.LU.64 R84, [R1+0x2310] ;  /* 0x0023100001547983 */ /* 0x001ea20000300a00 */
[----:B------:R-:W-:Y:S02]  /*66920*/  LOP3.LUT P6, RZ, R11, 0x10, RZ, 0xc0, !PT ;  /* 0x000000100bff7812 */ /* 0x000fe400078cc0ff */
[C---:B------:R-:W-:Y:S02]  /*66930*/  LOP3.LUT P1, RZ, R237.reuse, 0x20, RZ, 0xc0, !PT ;  /* 0x00000020edff7812 */ /* 0x040fe4000782c0ff */
[----:B------:R-:W-:Y:S02]  /*66940*/  LOP3.LUT P4, RZ, R237, 0x40, RZ, 0xc0, !PT ;  /* 0x00000040edff7812 */ /* 0x000fe4000788c0ff */
[----:B------:R-:W-:-:S02]  /*66950*/  PRMT R79, R79, 0x7773, RZ ;  /* 0x000077734f4f7816 */ /* 0x000fc400000000ff */
[----:B------:R-:W-:Y:S02]  /*66960*/  PRMT R7, R83, 0x7770, RZ ;  /* 0x0000777053077816 */ /* 0x000fe400000000ff */
[C---:B------:R-:W-:Y:S02]  /*66970*/  LOP3.LUT P3, RZ, R237.reuse, 0x80, RZ, 0xc0, !PT ;  /* 0x00000080edff7812 */ /* 0x040fe4000786c0ff */
[C---:B------:R-:W-:Y:S02]  /*66980*/  LOP3.LUT P0, RZ, R237.reuse, 0x100, RZ, 0xc0, !PT ;  /* 0x00000100edff7812 */ /* 0x040fe4000780c0ff */
[C---:B------:R-:W-:Y:S01]  /*66990*/  LOP3.LUT P2, RZ, R237.reuse, 0x200, RZ, 0xc0, !PT ;  /* 0x00000200edff7812 */ /* 0x040fe2000784c0ff */
[----:B---3--:R-:W-:Y:S04]  /*669a0*/  @P6 STG.E.U8 desc[UR44][R36.64], R79 ;  /* 0x0000004f24006986 */ /* 0x008fe8000c10112c */
[----:B----4-:R0:W-:Y:S01]  /*669b0*/  @P1 STG.E.U8 desc[UR44][R30.64], R7 ;  /* 0x000000071e001986 */ /* 0x0101e2000c10112c */
[----:B------:R-:W-:-:S02]  /*669c0*/  LOP3.LUT P5, RZ, R237, 0x400, RZ, 0xc0, !PT ;  /* 0x00000400edff7812 */ /* 0x000fc400078ac0ff */
[----:B0-----:R-:W-:-:S05]  /*669d0*/  PRMT R7, R83, 0x7771, RZ ;  /* 0x0000777153077816 */ /* 0x001fca00000000ff */
[----:B------:R0:W-:Y:S02]  /*669e0*/  @P4 STG.E.U8 desc[UR44][R228.64], R7 ;  /* 0x00000007e4004986 */ /* 0x0001e4000c10112c */
[C---:B0-----:R-:W-:Y:S02]  /*669f0*/  PRMT R7, R83.reuse, 0x7772, RZ ;  /* 0x0000777253077816 */ /* 0x041fe400000000ff */
[----:B------:R-:W-:-:S03]  /*66a00*/  PRMT R83, R83, 0x7773, RZ ;  /* 0x0000777353537816 */ /* 0x000fc600000000ff */
[----:B------:R2:W-:Y:S04]  /*66a10*/  @P3 STG.E.U8 desc[UR44][R28.64], R7 ;  /* 0x000000071c003986 */ /* 0x0005e8000c10112c */
[----:B------:R-:W-:Y:S01]  /*66a20*/  @P0 STG.E.U8 desc[UR44][R224.64], R83 ;  /* 0x00000053e0000986 */ /* 0x000fe2000c10112c */
[----:B--2---:R-:W-:-:S05]  /*66a30*/  PRMT R7, R84, 0x7770, RZ ;  /* 0x0000777054077816 */ /* 0x004fca00000000ff */
[----:B------:R0:W-:Y:S02]  /*66a40*/  @P2 STG.E.U8 desc[UR44][R226.64], R7 ;  /* 0x00000007e2002986 */ /* 0x0001e4000c10112c */
[----:B0-----:R-:W-:-:S05]  /*66a50*/  PRMT R7, R84, 0x7771, RZ ;  /* 0x0000777154077816 */ /* 0x001fca00000000ff */
[----:B------:R0:W-:Y:S04]  /*66a60*/  @P5 STG.E.U8 desc[UR44][R88.64], R7 ;  /* 0x0000000758005986 */ /* 0x0001e8000c10112c */
[----:B0-----:R-:W2:Y:S04]  /*66a70*/  LDL.LU.64 R88, [R1+0x2308] ;  /* 0x0023080001587983 */ /* 0x001ea80000300a00 */
        /* <DEDUP_REMOVED lines=8> */
[----:B------:R-:W2:Y:S01]  /*66b00*/  LDL.LU.64 R38, [R1+0x12a0] ;  /* 0x0012a00001267983 */ /* 0x000ea20000300a00 */
[----:B------:R-:W-:-:S02]  /*66b10*/  LOP3.LUT P6, RZ, R237, 0x800000, RZ, 0xc0, !PT ;  /* 0x00800000edff7812 */ /* 0x000fc400078cc0ff */
[----:B------:R-:W-:Y:S02]  /*66b20*/  LOP3.LUT R12, R12, 0xefffffff, RZ, 0xc0, !PT ;  /* 0xefffffff0c0c7812 */ /* 0x000fe400078ec0ff */
[----:B------:R-:W-:Y:S01]  /*66b30*/  LOP3.LUT P3, RZ, R237, 0x800, RZ, 0xc0, !PT ;  /* 0x00000800edff7812 */ /* 0x000fe2000786c0ff */
[----:B------:R-:W2:Y:S08]  /*66b40*/  LDL.LU.64 R40, [R1+0x1290] ;  /* 0x0012900001287983 */ /* 0x000eb00000300a00 */
[----:B------:R-:W-:-:S02]  /*66b50*/  @P6 LOP3.LUT R12, R12, 0x10000000, RZ, 0xfc, !PT ;  /* 0x100000000c0c6812 */ /* 0x000fc400078efcff */
[----:B------:R-:W-:Y:S02]  /*66b60*/  LOP3.LUT P6, RZ, R237, 0x400000, RZ, 0xc0, !PT ;  /* 0x00400000edff7812 */ /* 0x000fe400078cc0ff */
[----:B------:R-:W-:-:S11]  /*66b70*/  LOP3.LUT R12, R12, 0xdfffffff, RZ, 0xc0, !PT ;  /* 0xdfffffff0c0c7812 */ /* 0x000fd600078ec0ff */
[----:B------:R-:W-:Y:S02]  /*66b80*/  @P6 LOP3.LUT R12, R12, 0x20000000, RZ, 0xfc, !PT ;  /* 0x200000000c0c6812 */ /* 0x000fe400078efcff */
[C---:B------:R-:W-:Y:S02]  /*66b90*/  LOP3.LUT P6, RZ, R237.reuse, 0x200000, RZ, 0xc0, !PT ;  /* 0x00200000edff7812 */ /* 0x040fe400078cc0ff */
[----:B------:R-:W-:Y:S02]  /*66ba0*/  LOP3.LUT R12, R12, 0xbfffffff, RZ, 0xc0, !PT ;  /* 0xbfffffff0c0c7812 */ /* 0x000fe400078ec0ff */
[----:B------:R-:W-:Y:S02]  /*66bb0*/  PRMT R7, R84, 0x7772, RZ ;  /* 0x0000777254077816 */ /* 0x000fe400000000ff */
[----:B------:R-:W-:-:S07]  /*66bc0*/  LOP3.LUT P0, RZ, R237, 0x1000, RZ, 0xc0, !PT ;  /* 0x00001000edff7812 */ /* 0x000fce000780c0ff */
[----:B------:R-:W-:Y:S02]  /*66bd0*/  @P6 LOP3.LUT R12, R12, 0x40000000, RZ, 0xfc, !PT ;  /* 0x400000000c0c6812 */ /* 0x000fe400078efcff */
[----:B------:R-:W-:Y:S02]  /*66be0*/  LOP3.LUT P6, RZ, R237, 0x100000, RZ, 0xc0, !PT ;  /* 0x00100000edff7812 */ /* 0x000fe400078cc0ff */
[----:B------:R-:W-:Y:S02]  /*66bf0*/  LOP3.LUT R12, R12, 0x7fffffff, RZ, 0xc0, !PT ;  /* 0x7fffffff0c0c7812 */ /* 0x000fe400078ec0ff */
[----:B------:R-:W-:-:S09]  /*66c00*/  PRMT R84, R84, 0x7773, RZ ;  /* 0x0000777354547816 */ /* 0x000fd200000000ff */
        /* <DEDUP_REMOVED lines=11> */
[C---:B------:R-:W-:Y:S02]  /*66cc0*/  LOP3.LUT P6, RZ, R237.reuse, 0x10000, RZ, 0xc0, !PT ;  /* 0x00010000edff7812 */ /* 0x040fe400078cc0ff */
[----:B------:R-:W-:Y:S02]  /*66cd0*/  LOP3.LUT P5, RZ, R237, 0x4000, RZ, 0xc0, !PT ;  /* 0x00004000edff7812 */ /* 0x000fe400078ac0ff */
[----:B------:R-:W-:-:S09]  /*66ce0*/  LOP3.LUT R11, R11, 0xfffffff7, RZ, 0xc0, !PT ;  /* 0xfffffff70b0b7812 */ /* 0x000fd200078ec0ff */
[----:B------:R-:W-:Y:S02]  /*66cf0*/  @P6 LOP3.LUT R11, R11, 0x8, RZ, 0xfc, !PT ;  /* 0x000000080b0b6812 */ /* 0x000fe400078efcff */
[----:B------:R-:W-:Y:S01]  /*66d00*/  LOP3.LUT P6, RZ, R237, 0x8000, RZ, 0xc0, !PT ;  /* 0x00008000edff7812 */ /* 0x000fe200078cc0ff */
[----:B---3--:R0:W-:Y:S04]  /*66d10*/  @P3 STG.E.U8 desc[UR44][R36.64], R7 ;  /* 0x0000000724003986 */ /* 0x0081e8000c10112c */
[----:B0-----:R-:W3:Y:S04]  /*66d20*/  LDL.LU.64 R36, [R1+0x1288] ;  /* 0x0012880001247983 */ /* 0x001ee80000300a00 */
[----:B----4-:R0:W-:Y:S04]  /*66d30*/  @P0 STG.E.U8 desc[UR44][R30.64], R84 ;  /* 0x000000541e000986 */ /* 0x0101e8000c10112c */
[----:B0-----:R-:W4:Y:S01]  /*66d40*/  LDL.LU.64 R30, [R1+0x1280] ;  /* 0x00128000011e7983 */ /* 0x001f220000300a00 */
[----:B--2---:R-:W-:-:S05]  /*66d50*/  PRMT R7, R88, 0x7770, RZ ;  /* 0x0000777058077816 */ /* 0x004fca00000000ff */
[----:B------:R0:W-:Y:S02]  /*66d60*/  @P2 STG.E.U8 desc[UR44][R228.64], R7 ;  /* 0x00000007e4002986 */ /* 0x0001e4000c10112c */
[C---:B0-----:R-:W-:Y:S02]  /*66d70*/  PRMT R7, R88.reuse, 0x7771, RZ ;  /* 0x0000777158077816 */ /* 0x041fe400000000ff */
[----:B------:R-:W2:Y:S04]  /*66d80*/  LDL.LU.64 R228, [R1+0x1270] ;  /* 0x0012700001e47983 */ /* 0x000ea80000300a00 */
[----:B------:R0:W-:Y:S02]  /*66d90*/  @P5 STG.E.U8 desc[UR44][R28.64], R7 ;  /* 0x000000071c005986 */ /* 0x0001e4000c10112c */
[----:B0-----:R-:W-:-:S02]  /*66da0*/  PRMT R7, R88, 0x7772, RZ ;  /* 0x0000777258077816 */ /* 0x001fc400000000ff */
[----:B------:R-:W2:Y:S04]  /*66db0*/  LDL.LU.64 R28, [R1+0x1268] ;  /* 0x00126800011c7983 */ /* 0x000ea80000300a00 */
[----:B------:R0:W-:Y:S01]  /*66dc0*/  @P6 STG.E.U8 desc[UR44][R224.64], R7 ;  /* 0x00000007e0006986 */ /* 0x0001e2000c10112c */
[----:B------:R-:W-:Y:S02]  /*66dd0*/  LOP3.LUT P6, RZ, R11, 0x8, RZ, 0xc0, !PT ;  /* 0x000000080bff7812 */ /* 0x000fe400078cc0ff */
[----:B------:R-:W-:Y:S02]  /*66de0*/  PRMT R88, R88, 0x7773, RZ ;  /* 0x0000777358587816 */ /* 0x000fe400000000ff */
[----:B0-----:R-:W-:Y:S01]  /*66df0*/  PRMT R7, R85, 0x7770, RZ ;  /* 0x0000777055077816 */ /* 0x001fe200000000ff */
[----:B------:R-:W2:Y:S08]  /*66e00*/  LDL.LU.64 R224, [R1+0x1260] ;  /* 0x0012600001e07983 */ /* 0x000eb00000300a00 */
[----:B------:R-:W-:Y:S01]  /*66e10*/  @P6 STG.E.U8 desc[UR44][R56.64], R88 ;  /* 0x0000005838006986 */ /* 0x000fe2000c10112c */
[----:B------:R-:W-:-:S13]  /*66e20*/  LOP3.LUT P6, RZ, R11, 0x4, RZ, 0xc0, !PT ;  /* 0x000000040bff7812 */ /* 0x000fda00078cc0ff */
[----:B------:R0:W-:Y:S01]  /*66e30*/  @P6 STG.E.U8 desc[UR44][R226.64], R7 ;  /* 0x00000007e2006986 */ /* 0x0001e2000c10112c */
[----:B------:R-:W-:Y:S02]  /*66e40*/  LOP3.LUT P6, RZ, R11, 0x2, RZ, 0xc0, !PT ;  /* 0x000000020bff7812 */ /* 0x000fe400078cc0ff */
[----:B0-----:R-:W-:Y:S01]  /*66e50*/  PRMT R7, R85, 0x7771, RZ ;  /* 0x0000777155077816 */ /* 0x001fe200000000ff */
[----:B------:R-:W2:Y:S10]  /*66e60*/  LDL.LU.64 R226, [R1+0x1250] ;  /* 0x0012500001e27983 */ /* 0x000eb40000300a00 */
[----:B------:R0:W-:Y:S01]  /*66e70*/  @P6 STG.E.U8 desc[UR44][R42.64], R7 ;  /* 0x000000072a006986 */ /* 0x0001e2000c10112c */
[----:B------:R-:W-:-:S02]  /*66e80*/  LOP3.LUT P6, RZ, R11, 0x1, RZ, 0xc0, !PT ;  /* 0x000000010bff7812 */ /* 0x000fc400078cc0ff */
[----:B0-----:R-:W-:-:S11]  /*66e90*/  PRMT R7, R85, 0x7772, RZ ;  /* 0x0000777255077816 */ /* 0x001fd600000000ff */
[----:B------:R-:W-:Y:S01]  /*66ea0*/  @P6 STG.E.U8 desc[UR44][R38.64], R7 ;  /* 0x0000000726006986 */ /* 0x000fe2000c10112c */
[----:B------:R-:W-:Y:S02]  /*66eb0*/  LOP3.LUT P6, RZ, R12, 0x80000000, RZ, 0xc0, !PT ;  /* 0x800000000cff7812 */ /* 0x000fe400078cc0ff */
[----:B------:R-:W-:-:S11]  /*66ec0*/  PRMT R85, R85, 0x7773, RZ ;  /* 0x0000777355557816 */ /* 0x000fd600000000ff */
[----:B------:R0:W-:Y:S04]  /*66ed0*/  @P6 STG.E.U8 desc[UR44][R86.64], R85 ;  /* 0x0000005556006986 */ /* 0x0001e8000c10112c */
[----:B0-----:R-:W2:Y:S01]  /*66ee0*/  LDL.LU.64 R86, [R1+0x2300] ;  /* 0x0023000001567983 */ /* 0x001ea20000300a00 */
[----:B------:R-:W-:Y:S02]  /*66ef0*/  LOP3.LUT P6, RZ, R12, 0x40000000, RZ, 0xc0, !PT ;  /* 0x400000000cff7812 */ /* 0x000fe400078cc0ff */
[----:B------:R-:W-:-:S11]  /*66f00*/  PRMT R7, R89, 0x7770, RZ ;  /* 0x0000777059077816 */ /* 0x000fd600000000ff */
[----:B------:R0:W-:Y:S01]  /*66f10*/  @P6 STG.E.U8 desc[UR44][R40.64], R7 ;  /* 0x0000000728006986 */ /* 0x0001e2000c10112c */
[----:B------:R-:W-:Y:S02]  /*66f20*/  LOP3.LUT P6, RZ, R12, 0x20000000, RZ, 0xc0, !PT ;  /* 0x200000000cff7812 */ /* 0x000fe400078cc0ff */
[----:B------:R-:W-:Y:S02]  /*66f30*/  LOP3.LUT P1, RZ, R237, 0x1000000, RZ, 0xc0, !PT ;  /* 0x01000000edff7812 */ /* 0x000fe4000782c0ff */
[----:B0-----:R-:W-:-:S09]  /*66f40*/  PRMT R7, R89, 0x7771, RZ ;  /* 0x0000777159077816 */ /* 0x001fd200000000ff */
[----:B---3--:R0:W-:Y:S01]  /*66f50*/  @P6 STG.E.U8 desc[UR44][R36.64], R7 ;  /* 0x0000000724006986 */ /* 0x0081e2000c10112c */
[----:B------:R-:W-:Y:S02]  /*66f60*/  LOP3.LUT P6, RZ, R12, 0x10000000, RZ, 0xc0, !PT ;  /* 0x100000000cff7812 */ /* 0x000fe400078cc0ff */
[C---:B0-----:R-:W-:Y:S02]  /*66f70*/  PRMT R7, R89.reuse, 0x7772, RZ ;  /* 0x0000777259077816 */ /* 0x041fe400000000ff */
[----:B------:R-:W-:-:S09]  /*66f80*/  PRMT R89, R89, 0x7773, RZ ;  /* 0x0000777359597816 */ /* 0x000fd200000000ff */
[----:B----4-:R-:W-:Y:S04]  /*66f90*/  @P6 STG.E.U8 desc[UR44][R30.64], R7 ;  /* 0x000000071e006986 */ /* 0x010fe8000c10112c */
[----:B------:R0:W-:Y:S04]  /*66fa0*/  @P1 STG.E.U8 desc[UR44][R90.64], R89 ;  /* 0x000000595a001986 */ /* 0x0001e8000c10112c */
[----:B0-----:R-:W3:Y:S01]  /*66fb0*/  LDL.LU.64 R90, [R1+0x22f8] ;  /* 0x0022f800015a7983 */ /* 0x001ee20000300a00 */
[C---:B------:R-:W-:Y:S02]  /*66fc0*/  LOP3.LUT P4, RZ, R237.reuse, 0x2000000, RZ, 0xc0, !PT ;  /* 0x02000000edff7812 */ /* 0x040fe4000788c0ff */
[----:B------:R-:W-:-:S02]  /*66fd0*/  LOP3.LUT P3, RZ, R237, 0x4000000, RZ, 0xc0, !PT ;  /* 0x04000000edff7812 */ /* 0x000fc4000786c0ff */
        /* <DEDUP_REMOVED lines=9> */
[----:B------:R0:W-:Y:S04]  /*67070*/  @P2 STG.E.U8 desc[UR44][R238.64], R86 ;  /* 0x00000056ee002986 */ /* 0x0001e8000c10112c */
[----:B0-----:R-:W2:Y:S04]  /*67080*/  LDL.LU.64 R238, [R1+0x22f0] ;  /* 0x0022f00001ee7983 */ /* 0x001ea80000300a00 */
[----:B------:R-:W4:Y:S04]  /*67090*/  LDL.LU.64 R40, [R1+0x1248] ;  /* 0x0012480001287983 */ /* 0x000f280000300a00 */
[----:B------:R-:W4:Y:S04]  /*670a0*/  LDL.LU.64 R36, [R1+0x1240] ;  /* 0x0012400001247983 */ /* 0x000f280000300a00 */
[----:B------:R-:W4:Y:S04]  /*670b0*/  LDL.LU.64 R30, [R1+0x1230] ;  /* 0x00123000011e7983 */ /* 0x000f280000300a00 */
[----:B------:R-:W4:Y:S04]  /*670c0*/  LDL.LU.64 R228, [R1+0x1228] ;  /* 0x0012280001e47983 */ /* 0x000f280000300a00 */
[----:B------:R-:W4:Y:S01]  /*670d0*/  LDL.LU.64 R28, [R1+0x1220] ;  /* 0x00122000011c7983 */ /* 0x000f220000300a00 */
[----:B------:R-:W-:-:S03]  /*670e0*/  LOP3.LUT P5, RZ, R237, 0x20000000, RZ, 0xc0, !PT ;  /* 0x20000000edff7812 */ /* 0x000fc600078ac0ff */
[----:B------:R-:W4:Y:S01]  /*670f0*/  LDL.LU.64 R224, [R1+0x1218] ;  /* 0x0012180001e07983 */ /* 0x000f220000300a00 */
[----:B---3--:R-:W-:-:S09]  /*67100*/  PRMT R7, R90, 0x7770, RZ ;  /* 0x000077705a077816 */ /* 0x008fd200000000ff */
[----:B------:R0:W-:Y:S04]  /*67110*/  @P5 STG.E.U8 desc[UR44][R226.64], R7 ;  /* 0x00000007e2005986 */ /* 0x0001e8000c10112c */
[----:B0-----:R-:W3:Y:S04]  /*67120*/  LDL.LU.64 R226, [R1+0x1210] ;  /* 0x0012100001e27983 */ /* 0x001ee80000300a00 */
[----:B------:R-:W3:Y:S04]  /*67130*/  LDL.LU.64 R56, [R1+0x1200] ;  /* 0x0012000001387983 */ /* 0x000ee80000300a00 */
[----:B------:R-:W3:Y:S01]  /*67140*/  LDL.LU.64 R42, [R1+0x11f8] ;  /* 0x0011f800012a7983 */ /* 0x000ee20000300a00 */
[----:B------:R-:W-:-:S02]  /*67150*/  LOP3.LUT R12, R12, 0xffefffff, RZ, 0xc0, !PT ;  /* 0xffefffff0c0c7812 */ /* 0x000fc400078ec0ff */
[C---:B------:R-:W-:Y:S02]  /*67160*/  LOP3.LUT P3, RZ, R237.reuse, 0x40000000, RZ, 0xc0, !PT ;  /* 0x40000000edff7812 */ /* 0x040fe4000786c0ff */
[----:B------:R-:W-:Y:S02]  /*67170*/  LOP3.LUT P0, RZ, R237, 0x80000000, RZ, 0xc0, !PT ;  /* 0x80000000edff7812 */ /* 0x000fe4000780c0ff */
[----:B------:R-:W-:Y:S01]  /*67180*/  PRMT R7, R90, 0x7771, RZ ;  /* 0x000077715a077816 */ /* 0x000fe200000000ff */
[----:B------:R-:W3:Y:S01]  /*67190*/  LDL.LU.64 R38, [R1+0x11e0] ;  /* 0x0011e00001267983 */ /* 0x000ee20000300a00 */
        /* <DEDUP_REMOVED lines=22> */
[----:B------:R-:W-:Y:S01]  /*67300*/  LOP3.LUT P5, RZ, R238, 0x2, RZ, 0xc0, !PT ;  /* 0x00000002eeff7812 */ /* 0x000fe200078ac0ff */
[----:B----4-:R0:W-:Y:S01]  /*67310*/  @P3 STG.E.U8 desc[UR44][R40.64], R7 ;  /* 0x0000000728003986 */ /* 0x0101e2000c10112c */
[----:B------:R-:W-:Y:S02]  /*67320*/  LOP3.LUT R12, R12, 0xf7ffffff, RZ, 0xc0, !PT ;  /* 0xf7ffffff0c0c7812 */ /* 0x000fe400078ec0ff */
[----:B0-----:R-:W-:-:S07]  /*67330*/  PRMT R7, R90, 0x7772, RZ ;  /* 0x000077725a077816 */ /* 0x001fce00000000ff */
[----:B------:R-:W-:Y:S02]  /*67340*/  @P6 LOP3.LUT R12, R12, 0x8000000, RZ, 0xfc, !PT ;  /* 0x080000000c0c6812 */ /* 0x000fe400078efcff */
[----:B------:R-:W-:Y:S02]  /*67350*/  LOP3.LUT P6, RZ, R238, 0x4, RZ, 0xc0, !PT ;  /* 0x00000004eeff7812 */ /* 0x000fe400078cc0ff */
[----:B------:R-:W-:Y:S01]  /*67360*/  PRMT R90, R90, 0x7773, RZ ;  /* 0x000077735a5a7816 */ /* 0x000fe200000000ff */
[----:B------:R-:W2:Y:S04]  /*67370*/  LDL.LU.64 R40, [R1+0x11d8] ;  /* 0x0011d80001287983 */ /* 0x000ea80000300a00 */
[----:B------:R0:W-:Y:S04]  /*67380*/  @P0 STG.E.U8 desc[UR44][R36.64], R7 ;  /* 0x0000000724000986 */ /* 0x0001e8000c10112c */
[----:B------:R1:W-:Y:S01]  /*67390*/  @P2 STG.E.U8 desc[UR44][R30.64], R90 ;  /* 0x0000005a1e002986 */ /* 0x0003e2000c10112c */
[----:B0-----:R-:W-:-:S03]  /*673a0*/  PRMT R7, R87, 0x7770, RZ ;  /* 0x0000777057077816 */ /* 0x001fc600000000ff */
[----:B------:R-:W4:Y:S04]  /*673b0*/  LDL.LU.64 R36, [R1+0x11d0] ;  /* 0x0011d00001247983 */ /* 0x000f280000300a00 */
[----:B-1----:R-:W4:Y:S04]  /*673c0*/  LDL.LU.64 R30, [R1+0x11c8] ;  /* 0x0011c800011e7983 */ /* 0x002f280000300a00 */
[----:B------:R0:W-:Y:S02]  /*673d0*/  @P5 STG.E.U8 desc[UR44][R228.64], R7 ;  /* 0x00000007e4005986 */ /* 0x0001e4000c10112c */
[----:B0-----:R-:W-:-:S02]  /*673e0*/  PRMT R7, R87, 0x7771, RZ ;  /* 0x0000777157077816 */ /* 0x001fc400000000ff */
[----:B------:R-:W4:Y:S04]  /*673f0*/  LDL.LU.64 R228, [R1+0x11c0] ;  /* 0x0011c00001e47983 */ /* 0x000f280000300a00 */
[----:B------:R0:W-:Y:S01]  /*67400*/  @P6 STG.E.U8 desc[UR44][R28.64], R7 ;  /* 0x000000071c006986 */ /* 0x0001e2000c10112c */
[C---:B------:R-:W-:Y:S02]  /*67410*/  LOP3.LUT P6, RZ, R12.reuse, 0x8000000, RZ, 0xc0, !PT ;  /* 0x080000000cff7812 */ /* 0x040fe400078cc0ff */
[----:B0-----:R-:W-:Y:S01]  /*67420*/  PRMT R7, R87, 0x7772, RZ ;  /* 0x0000777257077816 */ /* 0x001fe200000000ff */
[----:B------:R-:W4:Y:S10]  /*67430*/  LDL.LU.64 R28, [R1+0x11b8] ;  /* 0x0011b800011c7983 */ /* 0x000f340000300a00 */
[----:B------:R0:W-:Y:S01]  /*67440*/  @P6 STG.E.U8 desc[UR44][R224.64], R7 ;  /* 0x00000007e0006986 */ /* 0x0001e2000c10112c */
[----:B------:R-:W-:-:S02]  /*67450*/  LOP3.LUT P6, RZ, R12, 0x4000000, RZ, 0xc0, !PT ;  /* 0x040000000cff7812 */ /* 0x000fc400078cc0ff */
[----:B------:R-:W-:Y:S02]  /*67460*/  PRMT R87, R87, 0x7773, RZ ;  /* 0x0000777357577816 */ /* 0x000fe400000000ff */
[----:B0-----:R-:W-:Y:S01]  /*67470*/  PRMT R7, R91, 0x7770, RZ ;  /* 0x000077705b077816 */ /* 0x001fe200000000ff */
[----:B------:R-:W4:Y:S08]  /*67480*/  LDL.LU.64 R224, [R1+0x11b0] ;  /* 0x0011b00001e07983 */ /* 0x000f300000300a00 */
[----:B---3--:R0:W-:Y:S01]  /*67490*/  @P6 STG.E.U8 desc[UR44][R226.64], R87 ;  /* 0x00000057e2006986 */ /* 0x0081e2000c10112c */
[----:B------:R-:W-:-:S03]  /*674a0*/  LOP3.LUT P6, RZ, R12, 0x2000000, RZ, 0xc0, !PT ;  /* 0x020000000cff7812 */ /* 0x000fc600078cc0ff */
[----:B0-----:R-:W3:Y:S10]  /*674b0*/  LDL.LU.64 R226, [R1+0x11a8] ;  /* 0x0011a80001e27983 */ /* 0x001ef40000300a00 */
[----:B------:R0:W-:Y:S01]  /*674c0*/  @P6 STG.E.U8 desc[UR44][R92.64], R7 ;  /* 0x000000075c006986 */ /* 0x0001e2000c10112c */
[----:B------:R-:W-:-:S02]  /*674d0*/  LOP3.LUT P6, RZ, R12, 0x1000000, RZ, 0xc0, !PT ;  /* 0x010000000cff7812 */ /* 0x000fc400078cc0ff */
        /* <DEDUP_REMOVED lines=9> */
[----:B0-----:R-:W3:Y:S01]  /*67570*/  LDL.LU.64 R96, [R1+0x22e0] ;  /* 0x0022e00001607983 */ /* 0x001ee20000300a00 */
[----:B------:R-:W-:Y:S02]  /*67580*/  LOP3.LUT P6, RZ, R12, 0x200000, RZ, 0xc0, !PT ;  /* 0x002000000cff7812 */ /* 0x000fe400078cc0ff */
[C---:B------:R-:W-:Y:S02]  /*67590*/  LOP3.LUT P1, RZ, R238.reuse, 0x800, RZ, 0xc0, !PT ;  /* 0x00000800eeff7812 */ /* 0x040fe4000782c0ff */
[C---:B------:R-:W-:Y:S02]  /*675a0*/  LOP3.LUT P4, RZ, R238.reuse, 0x1000, RZ, 0xc0, !PT ;  /* 0x00001000eeff7812 */ /* 0x040fe4000788c0ff */
[----:B------:R-:W-:-:S02]  /*675b0*/  LOP3.LUT P3, RZ, R238, 0x2000, RZ, 0xc0, !PT ;  /* 0x00002000eeff7812 */ /* 0x000fc4000786c0ff */
        /* <DEDUP_REMOVED lines=9> */
[----:B----4-:R3:W-:Y:S04]  /*67650*/  @P1 STG.E.U8 desc[UR44][R36.64], R7 ;  /* 0x0000000724001986 */ /* 0x0107e8000c10112c */
[----:B------:R0:W-:Y:S01]  /*67660*/  @P4 STG.E.U8 desc[UR44][R30.64], R92 ;  /* 0x0000005c1e004986 */ /* 0x0001e2000c10112c */
[----:B---3--:R-:W-:-:S03]  /*67670*/  PRMT R7, R96, 0x7770, RZ ;  /* 0x0000777060077816 */ /* 0x008fc600000000ff */
[----:B------:R-:W2:Y:S04]  /*67680*/  LDL.LU.64 R36, [R1+0x11a0] ;  /* 0x0011a00001247983 */ /* 0x000ea80000300a00 */
[----:B0-----:R-:W3:Y:S04]  /*67690*/  LDL.LU.64 R30, [R1+0x1198] ;  /* 0x00119800011e7983 */ /* 0x001ee80000300a00 */
[----:B------:R0:W-:Y:S02]  /*676a0*/  @P3 STG.E.U8 desc[UR44][R228.64], R7 ;  /* 0x00000007e4003986 */ /* 0x0001e4000c10112c */
[----:B0-----:R-:W-:-:S02]  /*676b0*/  PRMT R7, R96, 0x7771, RZ ;  /* 0x0000777160077816 */ /* 0x001fc400000000ff */
[----:B------:R-:W4:Y:S04]  /*676c0*/  LDL.LU.64 R228, [R1+0x1190] ;  /* 0x0011900001e47983 */ /* 0x000f280000300a00 */
[----:B------:R0:W-:Y:S02]  /*676d0*/  @P0 STG.E.U8 desc[UR44][R28.64], R7 ;  /* 0x000000071c000986 */ /* 0x0001e4000c10112c */
[----:B0-----:R-:W-:Y:S02]  /*676e0*/  PRMT R7, R96, 0x7772, RZ ;  /* 0x0000777260077816 */ /* 0x001fe400000000ff */
[----:B------:R-:W4:Y:S04]  /*676f0*/  LDL.LU.64 R28, [R1+0x1180] ;  /* 0x00118000011c7983 */ /* 0x000f280000300a00 */
[----:B------:R0:W-:Y:S04]  /*67700*/  @P2 STG.E.U8 desc[UR44][R224.64], R7 ;  /* 0x00000007e0002986 */ /* 0x0001e8000c10112c */
[----:B0-----:R-:W4:Y:S01]  /*67710*/  LDL.LU.64 R224, [R1+0x1178] ;  /* 0x0011780001e07983 */ /* 0x001f220000300a00 */
        /* <DEDUP_REMOVED lines=19> */
[C---:B------:R-:W-:Y:S02]  /*67850*/  LOP3.LUT P5, RZ, R238.reuse, 0x10000, RZ, 0xc0, !PT ;  /* 0x00010000eeff7812 */ /* 0x040fe400078ac0ff */
[----:B------:R-:W-:Y:S02]  /*67860*/  LOP3.LUT P3, RZ, R238, 0x20000, RZ, 0xc0, !PT ;  /* 0x00020000eeff7812 */ /* 0x000fe4000786c0ff */
[----:B------:R-:W-:Y:S02]  /*67870*/  LOP3.LUT R12, R12, 0xfffbffff, RZ, 0xc0, !PT ;  /* 0xfffbffff0c0c7812 */ /* 0x000fe400078ec0ff */
[----:B------:R-:W-:-:S02]  /*67880*/  LOP3.LUT P0, RZ, R238, 0x40000, RZ, 0xc0, !PT ;  /* 0x00040000eeff7812 */ /* 0x000fc4000780c0ff */
[----:B------:R-:W-:Y:S02]  /*67890*/  PRMT R96, R96, 0x7773, RZ ;  /* 0x0000777360607816 */ /* 0x000fe400000000ff */
[----:B------:R-:W-:Y:S02]  /*678a0*/  PRMT R7, R93, 0x7770, RZ ;  /* 0x000077705d077816 */ /* 0x000fe400000000ff */
[----:B------:R-:W-:Y:S02]  /*678b0*/  @P6 LOP3.LUT R12, R12, 0x40000, RZ, 0xfc, !PT ;  /* 0x000400000c0c6812 */ /* 0x000fe400078efcff */
[C---:B------:R-:W-:Y:S01]  /*678c0*/  LOP3.LUT P6, RZ, R238.reuse, 0x400000, RZ, 0xc0, !PT ;  /* 0x00400000eeff7812 */ /* 0x040fe200078cc0ff */
[----:B------:R0:W-:Y:S01]  /*678d0*/  @P5 STG.E.U8 desc[UR44][R226.64], R96 ;  /* 0x00000060e2005986 */ /* 0x0001e2000c10112c */
[----:B------:R-:W-:Y:S02]  /*678e0*/  LOP3.LUT P2, RZ, R238, 0x80000, RZ, 0xc0, !PT ;  /* 0x00080000eeff7812 */ /* 0x000fe4000784c0ff */
[----:B------:R-:W-:-:S02]  /*678f0*/  LOP3.LUT R12, R12, 0xfff7ffff, RZ, 0xc0, !PT ;  /* 0xfff7ffff0c0c7812 */ /* 0x000fc400078ec0ff */
[----:B------:R-:W-:-:S07]  /*67900*/  LOP3.LUT P5, RZ, R238, 0x100000, RZ, 0xc0, !PT ;  /* 0x00100000eeff7812 */ /* 0x000fce00078ac0ff */
[----:B------:R-:W-:Y:S02]  /*67910*/  @P6 LOP3.LUT R12, R12, 0x80000, RZ, 0xfc, !PT ;  /* 0x000800000c0c6812 */ /* 0x000fe400078efcff */
[----:B------:R-:W-:Y:S01]  /*67920*/  LOP3.LUT P6, RZ, R238, 0x200000, RZ, 0xc0, !PT ;  /* 0x00200000eeff7812 */ /* 0x000fe200078cc0ff */
[----:B0-----:R-:W4:Y:S04]  /*67930*/  LDL.LU.64 R226, [R1+0x1168] ;  /* 0x0011680001e27983 */ /* 0x001f280000300a00 */
[----:B------:R-:W4:Y:S04]  /*67940*/  LDL.LU.64 R60, [R1+0x1160] ;  /* 0x00116000013c7983 */ /* 0x000f280000300a00 */
[----:B------:R-:W4:Y:S04]  /*67950*/  LDL.LU.64 R56, [R1+0x1150] ;  /* 0x0011500001387983 */ /* 0x000f280000300a00 */
[----:B------:R-:W4:Y:S04]  /*67960*/  LDL.LU.64 R42, [R1+0x1148] ;  /* 0x00114800012a7983 */ /* 0x000f280000300a00 */
[----:B------:R-:W4:Y:S04]  /*67970*/  LDL.LU.64 R38, [R1+0x1140] ;  /* 0x0011400001267983 */ /* 0x000f280000300a00 */
[----:B------:R-:W4:Y:S04]  /*67980*/  LDL.LU.64 R40, [R1+0x1138] ;  /* 0x0011380001287983 */ /* 0x000f280000300a00 */
[----:B--2---:R0:W-:Y:S02]  /*67990*/  @P3 STG.E.U8 desc[UR44][R36.64], R7 ;  /* 0x0000000724003986 */ /* 0x0041e4000c10112c */
[----:B0-----:R-:W-:-:S02]  /*679a0*/  PRMT R7, R93, 0x7771, RZ ;  /* 0x000077715d077816 */ /* 0x001fc400000000ff */
[----:B------:R-:W2:Y:S04]  /*679b0*/  LDL.LU.64 R36, [R1+0x1130] ;  /* 0x0011300001247983 */ /* 0x000ea80000300a00 */
[----:B---3--:R0:W-:Y:S02]  /*679c0*/  @P0 STG.E.U8 desc[UR44][R30.64], R7 ;  /* 0x000000071e000986 */ /* 0x0081e4000c10112c */
[C---:B0-----:R-:W-:Y:S02]  /*679d0*/  PRMT R7, R93.reuse, 0x7772, RZ ;  /* 0x000077725d077816 */ /* 0x041fe400000000ff */
[----:B------:R-:W-:Y:S01]  /*679e0*/  PRMT R93, R93, 0x7773, RZ ;  /* 0x000077735d5d7816 */ /* 0x000fe200000000ff */
[----:B------:R-:W3:Y:S04]  /*679f0*/  LDL.LU.64 R30, [R1+0x1128] ;  /* 0x00112800011e7983 */ /* 0x000ee80000300a00 */
[----:B----4-:R0:W-:Y:S04]  /*67a00*/  @P2 STG.E.U8 desc[UR44][R228.64], R7 ;  /* 0x00000007e4002986 */ /* 0x0101e8000c10112c */
[----:B------:R-:W-:Y:S01]  /*67a10*/  @P5 STG.E.U8 desc[UR44][R28.64], R93 ;  /* 0x0000005d1c005986 */ /* 0x000fe2000c10112c */
[----:B0-----:R-:W-:-:S03]  /*67a20*/  PRMT R7, R97, 0x7770, RZ ;  /* 0x0000777061077816 */ /* 0x001fc600000000ff */
[----:B------:R-:W4:Y:S04]  /*67a30*/  LDL.LU.64 R228, [R1+0x1118] ;  /* 0x0011180001e47983 */ /* 0x000f280000300a00 */
[----:B------:R0:W-:Y:S01]  /*67a40*/  @P6 STG.E.U8 desc[UR44][R224.64], R7 ;  /* 0x00000007e0006986 */ /* 0x0001e2000c10112c */
[----:B------:R-:W-:Y:S02]  /*67a50*/  LOP3.LUT P6, RZ, R12, 0x80000, RZ, 0xc0, !PT ;  /* 0x000800000cff7812 */ /* 0x000fe400078cc0ff */
[----:B0-----:R-:W-:-:S11]  /*67a60*/  PRMT R7, R97, 0x7771, RZ ;  /* 0x0000777161077816 */ /* 0x001fd600000000ff */
[----:B------:R0:W-:Y:S04]  /*67a70*/  @P6 STG.E.U8 desc[UR44][R94.64], R7 ;  /* 0x000000075e006986 */ /* 0x0001e8000c10112c */
[----:B0-----:R-:W2:Y:S01]  /*67a80*/  LDL.LU.64 R94, [R1+0x22d8] ;  /* 0x0022d800015e7983 */ /* 0x001ea20000300a00 */
[C---:B------:R-:W-:Y:S02]  /*67a90*/  LOP3.LUT P6, RZ, R12.reuse, 0x40000, RZ, 0xc0, !PT ;  /* 0x000400000cff7812 */ /* 0x040fe400078cc0ff */
[C---:B------:R-:W-:Y:S02]  /*67aa0*/  PRMT R7, R97.reuse, 0x7772, RZ ;  /* 0x0000777261077816 */ /* 0x040fe400000000ff */
[----:B------:R-:W-:Y:S01]  /*67ab0*/  PRMT R97, R97, 0x7773, RZ ;  /* 0x0000777361617816 */ /* 0x000fe200000000ff */
[----:B------:R-:W4:Y:S04]  /*67ac0*/  LDL.LU.64 R28, [R1+0x1110] ;  /* 0x00111000011c7983 */ /* 0x000f280000300a00 */
[----:B------:R-:W4:Y:S04]  /*67ad0*/  LDL.LU.64 R224, [R1+0x1108] ;  /* 0x0011080001e07983 */ /* 0x000f280000300a00 */
[----:B------:R0:W-:Y:S01]  /*67ae0*/  @P6 STG.E.U8 desc[UR44][R226.64], R7 ;  /* 0x00000007e2006986 */ /* 0x0001e2000c10112c */
[----:B------:R-:W-:-:S03]  /*67af0*/  LOP3.LUT P6, RZ, R12, 0x20000, RZ, 0xc0, !PT ;  /* 0x000200000cff7812 */ /* 0x000fc600078cc0ff */
[----:B0-----:R-:W4:Y:S10]  /*67b00*/  LDL.LU.64 R226, [R1+0x1100] ;  /* 0x0011000001e27983 */ /* 0x001f340000300a00 */
[----:B------:R-:W-:Y:S01]  /*67b10*/  @P6 STG.E.U8 desc[UR44][R60.64], R97 ;  /* 0x000000613c006986 */ /* 0x000fe2000c10112c */
[----:B------:R-:W-:-:S02]  /*67b20*/  LOP3.LUT P6, RZ, R12, 0x10000, RZ, 0xc0, !PT ;  /* 0x000100000cff7812 */ /* 0x000fc400078cc0ff */
[----:B--2---:R-:W-:-:S11]  /*67b30*/  PRMT R7, R94, 0x7770, RZ ;  /* 0x000077705e077816 */ /* 0x004fd600000000ff */
        /* <DEDUP_REMOVED lines=9> */
[----:B------:R-:W-:Y:S02]  /*67bd0*/  PRMT R94, R94, 0x7773, RZ ;  /* 0x000077735e5e7816 */ /* 0x000fe400000000ff */
[----:B------:R-:W-:-:S09]  /*67be0*/  LOP3.LUT P1, RZ, R238, 0x40000000, RZ, 0xc0, !PT ;  /* 0x40000000eeff7812 */ /* 0x000fd2000782c0ff */
[----:B------:R-:W-:Y:S01]  /*67bf0*/  @P6 STG.E.U8 desc[UR44][R38.64], R94 ;  /* 0x0000005e26006986 */ /* 0x000fe2000c10112c */
[----:B------:R-:W-:Y:S02]  /*67c00*/  LOP3.LUT P6, RZ, R12, 0x1000, RZ, 0xc0, !PT ;  /* 0x000010000cff7812 */ /* 0x000fe400078cc0ff */
[----:B------:R-:W-:Y:S02]  /*67c10*/  LOP3.LUT P4, RZ, R238, 0x80000000, RZ, 0xc0, !PT ;  /* 0x80000000eeff7812 */ /* 0x000fe4000788c0ff */
        /* <DEDUP_REMOVED lines=8> */
[----:B---3--:R0:W-:Y:S04]  /*67ca0*/  @P4 STG.E.U8 desc[UR44][R30.64], R7 ;  /* 0x000000071e004986 */ /* 0x0081e8000c10112c */
[----:B----4-:R1:W-:Y:S01]  /*67cb0*/  @P3 STG.E.U8 desc[UR44][R228.64], R98 ;  /* 0x00000062e4003986 */ /* 0x0103e2000c10112c */
[----:B0-----:R-:W-:-:S03]  /*67cc0*/  PRMT R7, R95, 0x7770, RZ ;  /* 0x000077705f077816 */ /* 0x001fc600000000ff */
[----:B-1----:R-:W2:Y:S04]  /*67cd0*/  LDL.LU.64 R228, [R1+0x10f8] ;  /* 0x0010f80001e47983 */ /* 0x002ea80000300a00 */
[----:B------:R0:W-:Y:S04]  /*67ce0*/  @P0 STG.E.U8 desc[UR44][R28.64], R7 ;  /* 0x000000071c000986 */ /* 0x0001e8000c10112c */
[----:B0-----:R-:W3:Y:S01]  /*67cf0*/  LDL.LU.64 R28, [R1+0x10f0] ;  /* 0x0010f000011c7983 */ /* 0x001ee20000300a00 */
[C---:B------:R-:W-:Y:S02]  /*67d00*/  LOP3.LUT P2, RZ, R239.reuse, 0x4, RZ, 0xc0, !PT ;  /* 0x00000004efff7812 */ /* 0x040fe4000784c0ff */
[----:B------:R-:W-:-:S02]  /*67d10*/  LOP3.LUT P5, RZ, R239, 0x8, RZ, 0xc0, !PT ;  /* 0x00000008efff7812 */ /* 0x000fc400078ac0ff */
[----:B------:R-:W-:Y:S02]  /*67d20*/  PRMT R7, R95, 0x7771, RZ ;  /* 0x000077715f077816 */ /* 0x000fe400000000ff */
[C---:B------:R-:W-:Y:S02]  /*67d30*/  LOP3.LUT P3, RZ, R239.reuse, 0x10, RZ, 0xc0, !PT ;  /* 0x00000010efff7812 */ /* 0x040fe4000786c0ff */
[----:B------:R-:W-:-:S05]  /*67d40*/  LOP3.LUT P0, RZ, R239, 0x20, RZ, 0xc0, !PT ;  /* 0x00000020efff7812 */ /* 0x000fca000780c0ff */
[----:B------:R0:W-:Y:S01]  /*67d50*/  @P2 STG.E.U8 desc[UR44][R224.64], R7 ;  /* 0x00000007e0002986 */ /* 0x0001e2000c10112c */
[----:B------:R-:W-:Y:S02]  /*67d60*/  LOP3.LUT P2, RZ, R239, 0x40, RZ, 0xc0, !PT ;  /* 0x00000040efff7812 */ /* 0x000fe4000784c0ff */
[C---:B0-----:R-:W-:Y:S02]  /*67d70*/  PRMT R7, R95.reuse, 0x7772, RZ ;  /* 0x000077725f077816 */ /* 0x041fe400000000ff */
[----:B------:R-:W-:Y:S01]  /*67d80*/  PRMT R95, R95, 0x7773, RZ ;  /* 0x000077735f5f7816 */ /* 0x000fe200000000ff */
[----:B------:R-:W4:Y:S04]  /*67d90*/  LDL.LU.64 R224, [R1+0x10e0] ;  /* 0x0010e00001e07983 */ /* 0x000f280000300a00 */
[----:B------:R0:W-:Y:S02]  /*67da0*/  @P5 STG.E.U8 desc[UR44][R226.64], R7 ;  /* 0x00000007e2005986 */ /* 0x0001e4000c10112c */
[----:B0-----:R-:W-:-:S02]  /*67db0*/  PRMT R7, R99, 0x7770, RZ ;  /* 0x0000777063077816 */ /* 0x001fc400000000ff */
        /* <DEDUP_REMOVED lines=13> */
[----:B--2---:R-:W-:Y:S04]  /*67e90*/  @P3 STG.E.U8 desc[UR44][R228.64], R95 ;  /* 0x0000005fe4003986 */ /* 0x004fe8000c10112c */
[----:B---3--:R0:W-:Y:S02]  /*67ea0*/  @P0 STG.E.U8 desc[UR44][R28.64], R7 ;  /* 0x000000071c000986 */ /* 0x0081e4000c10112c */
[----:B0-----:R-:W-:-:S05]  /*67eb0*/  PRMT R7, R99, 0x7771, RZ ;  /* 0x0000777163077816 */ /* 0x001fca00000000ff */
[----:B------:R0:W-:Y:S04]  /*67ec0*/  @P2 STG.E.U8 desc[UR44][R100.64], R7 ;  /* 0x0000000764002986 */ /* 0x0001e8000c10112c */
[----:B0-----:R-:W2:Y:S01]  /*67ed0*/  LDL.LU.64 R100, [R1+0x22c8] ;  /* 0x0022c80001647983 */ /* 0x001ea20000300a00 */
[----:B------:R-:W-:Y:S02]  /*67ee0*/  LOP3.LUT R12, R12, 0xffffffbf, RZ, 0xc0, !PT ;  /* 0xffffffbf0c0c7812 */ /* 0x000fe400078ec0ff */
[----:B------:R-:W-:Y:S02]  /*67ef0*/  LOP3.LUT P5, RZ, R239, 0x80, RZ, 0xc0, !PT ;  /* 0x00000080efff7812 */ /* 0x000fe400078ac0ff */
[----:B------:R-:W-:Y:S01]  /*67f00*/  PRMT R7, R99, 0x7772, RZ ;  /* 0x0000777263077816 */ /* 0x000fe200000000ff */
[----:B------:R-:W3:Y:S01]  /*67f10*/  LDL.LU.64 R36, [R1+0x1098] ;  /* 0x0010980001247983 */ /* 0x000ee20000300a00 */
[----:B------:R-:W-:-:S02]  /*67f20*/  @P6 LOP3.LUT R12, R12, 0x40, RZ, 0xfc, !PT ;  /* 0x000000400c0c6812 */ /* 0x000fc400078efcff */
[----:B------:R-:W-:Y:S02]  /*67f30*/  LOP3.LUT P6, RZ, R239, 0x2000, RZ, 0xc0, !PT ;  /* 0x00002000efff7812 */ /* 0x000fe400078cc0ff */
[----:B------:R-:W-:Y:S01]  /*67f40*/  PRMT R99, R99, 0x7773, RZ ;  /* 0x0000777363637816 */ /* 0x000fe200000000ff */
[----:B------:R-:W3:Y:S01]  /*67f50*/  LDL.LU.64 R30, [R1+0x1090] ;  /* 0x00109000011e7983 */ /* 0x000ee20000300a00 */
[----:B------:R-:W-:-:S03]  /*67f60*/  LOP3.LUT R12, R12, 0xffffff7f, RZ, 0xc0, !PT ;  /* 0xffffff7f0c0c7812 */ /* 0x000fc600078ec0ff */
[----:B------:R-:W3:Y:S04]  /*67f70*/  LDL.LU.64 R228, [R1+0x1088] ;  /* 0x0010880001e47983 */ /* 0x000ee80000300a00 */
[----:B------:R-:W3:Y:S02]  /*67f80*/  LDL.LU.64 R28, [R1+0x1080] ;  /* 0x00108000011c7983 */ /* 0x000ee40000300a00 */
        /* <DEDUP_REMOVED lines=14> */
[----:B----4-:R0:W-:-:S12]  /*68070*/  @P5 STG.E.U8 desc[UR44][R224.64], R7 ;  /* 0x00000007e0005986 */ /* 0x0101d8000c10112c */
[----:B------:R1:W-:Y:S01]  /*68080*/  @P6 STG.E.U8 desc[UR44][R226.64], R99 ;  /* 0x00000063e2006986 */ /* 0x0003e2000c10112c */
[----:B------:R-:W-:-:S03]  /*68090*/  LOP3.LUT P6, RZ, R12, 0x800, RZ, 0xc0, !PT ;  /* 0x000008000cff7812 */ /* 0x000fc600078cc0ff */
[----:B0-----:R-:W4:Y:S04]  /*680a0*/  LDL.LU.64 R224, [R1+0x1078] ;  /* 0x0010780001e07983 */ /* 0x001f280000300a00 */
[----:B-1----:R-:W4:Y:S01]  /*680b0*/  LDL.LU.64 R226, [R1+0x1070] ;  /* 0x0010700001e27983 */ /* 0x002f220000300a00 */
[----:B--2---:R-:W-:-:S05]  /*680c0*/  PRMT R7, R100, 0x7770, RZ ;  /* 0x0000777064077816 */ /* 0x004fca00000000ff */
        /* <DEDUP_REMOVED lines=25> */
[----:B---3--:R0:W-:Y:S01]  /*68260*/  @P6 STG.E.U8 desc[UR44][R36.64], R7 ;  /* 0x0000000724006986 */ /* 0x0081e2000c10112c */
        /* <DEDUP_REMOVED lines=9> */
[----:B----4-:R0:W-:Y:S04]  /*68300*/  @P3 STG.E.U8 desc[UR44][R224.64], R7 ;  /* 0x00000007e0003986 */ /* 0x0101e8000c10112c */
[----:B------:R-:W-:Y:S01]  /*68310*/  @P0 STG.E.U8 desc[UR44][R226.64], R101 ;  /* 0x00000065e2000986 */ /* 0x000fe2000c10112c */
[----:B0-----:R-:W-:-:S05]  /*68320*/  PRMT R7, R105, 0x7770, RZ ;  /* 0x0000777069077816 */ /* 0x001fca00000000ff */
[----:B------:R0:W-:Y:S02]  /*68330*/  @P2 STG.E.U8 desc[UR44][R240.64], R7 ;  /* 0x00000007f0002986 */ /* 0x0001e4000c10112c */
[----:B0-----:R-:W-:Y:S02]  /*68340*/  PRMT R7, R105, 0x7771, RZ ;  /* 0x0000777169077816 */ /* 0x001fe400000000ff */
[----:B------:R-:W2:Y:S04]  /*68350*/  LDL.LU.64 R240, [R1+0x22b8] ;  /* 0x0022b80001f07983 */ /* 0x000ea80000300a00 */
[----:B------:R0:W-:Y:S04]  /*68360*/  @P5 STG.E.U8 desc[UR44][R102.64], R7 ;  /* 0x0000000766005986 */ /* 0x0001e8000c10112c */
[----:B0-----:R-:W3:Y:S04]  /*68370*/  LDL.LU.64 R102, [R1+0x22b0] ;  /* 0x0022b00001667983 */ /* 0x001ee80000300a00 */
[----:B------:R-:W4:Y:S04]  /*68380*/  LDL.LU.64 R36, [R1+0x1058] ;  /* 0x0010580001247983 */ /* 0x000f280000300a00 */
[----:B------:R-:W2:Y:S04]  /*68390*/  LDL.LU.64 R30, [R1+0x1048] ;  /* 0x00104800011e7983 */ /* 0x000ea80000300a00 */
[----:B------:R-:W3:Y:S01]  /*683a0*/  LDL.LU.64 R228, [R1+0x1040] ;  /* 0x0010400001e47983 */ /* 0x000ee20000300a00 */
[----:B------:R-:W-:-:S03]  /*683b0*/  LOP3.LUT P3, RZ, R239, 0x800000, RZ, 0xc0, !PT ;  /* 0x00800000efff7812 */ /* 0x000fc6000786c0ff */
[----:B------:R-:W3:Y:S01]  /*683c0*/  LDL.LU.64 R28, [R1+0x1030] ;  /* 0x00103000011c7983 */ /* 0x000ee20000300a00 */
[C---:B------:R-:W-:Y:S02]  /*683d0*/  LOP3.LUT P0, RZ, R239.reuse, 0x1000000, RZ, 0xc0, !PT ;  /* 0x01000000efff7812 */ /* 0x040fe4000780c0ff */
[----:B------:R-:W-:Y:S02]  /*683e0*/  LOP3.LUT P2, RZ, R239, 0x2000000, RZ, 0xc0, !PT ;  /* 0x02000000efff7812 */ /* 0x000fe4000784c0ff */
[----:B------:R-:W-:Y:S02]  /*683f0*/  PRMT R7, R105, 0x7772, RZ ;  /* 0x0000777269077816 */ /* 0x000fe400000000ff */
[----:B------:R-:W-:Y:S02]  /*68400*/  LOP3.LUT P5, RZ, R239, 0x4000000, RZ, 0xc0, !PT ;  /* 0x04000000efff7812 */ /* 0x000fe400078ac0ff */
[----:B------:R-:W-:Y:S01]  /*68410*/  PRMT R105, R105, 0x7773, RZ ;  /* 0x0000777369697816 */ /* 0x000fe200000000ff */
[----:B------:R-:W3:Y:S04]  /*68420*/  LDL.LU.64 R224, [R1+0x1028] ;  /* 0x0010280001e07983 */ /* 0x000ee80000300a00 */
[----:B------:R-:W3:Y:S04]  /*68430*/  LDL.LU.64 R226, [R1+0x1020] ;  /* 0x0010200001e27983 */ /* 0x000ee80000300a00 */
[----:B------:R-:W3:Y:S04]  /*68440*/  LDL.LU.64 R60, [R1+0x1018] ;  /* 0x00101800013c7983 */ /* 0x000ee80000300a00 */
[----:B------:R-:W3:Y:S04]  /*68450*/  LDL.LU.64 R56, [R1+0x1010] ;  /* 0x0010100001387983 */ /* 0x000ee80000300a00 */
[----:B------:R-:W3:Y:S04]  /*68460*/  LDL.LU.64 R42, [R1+0x1008] ;  /* 0x00100800012a7983 */ /* 0x000ee80000300a00 */
[----:B------:R-:W3:Y:S04]  /*68470*/  LDL.LU.64 R38, [R1+0x1000] ;  /* 0x0010000001267983 */ /* 0x000ee80000300a00 */
[----:B------:R-:W3:Y:S01]  /*68480*/  LDL.LU.64 R40, [R1+0xff8] ;  /* 0x000ff80001287983 */ /* 0x000ee20000300a00 */
[----:B------:R-:W-:-:S02]  /*68490*/  LOP3.LUT R13, R13, 0xefffffff, RZ, 0xc0, !PT ;  /* 0xefffffff0d0d7812 */ /* 0x000fc400078ec0ff */
[----:B------:R-:W-:Y:S01]  /*684a0*/  LOP3.LUT R12, R12, 0xfffffffe, RZ, 0xc0, !PT ;  /* 0xfffffffe0c0c7812 */ /* 0x000fe200078ec0ff */
[----:B----4-:R3:W-:Y:S04]  /*684b0*/  @P3 STG.E.U8 desc[UR44][R36.64], R7 ;  /* 0x0000000724003986 */ /* 0x0107e8000c10112c */
[----:B--2---:R-:W-:Y:S01]  /*684c0*/  @P0 STG.E.U8 desc[UR44][R30.64], R105 ;  /* 0x000000691e000986 */ /* 0x004fe2000c10112c */
[----:B---3--:R-:W-:-:S05]  /*684d0*/  PRMT R7, R102, 0x7770, RZ ;  /* 0x0000777066077816 */ /* 0x008fca00000000ff */
[----:B------:R0:W-:Y:S02]  /*684e0*/  @P2 STG.E.U8 desc[UR44][R228.64], R7 ;  /* 0x00000007e4002986 */ /* 0x0001e4000c10112c */
[----:B0-----:R-:W-:-:S05]  /*684f0*/  PRMT R7, R102, 0x7771, RZ ;  /* 0x0000777166077816 */ /* 0x001fca00000000ff */
[----:B------:R0:W-:Y:S04]  /*68500*/  @P5 STG.E.U8 desc[UR44][R106.64], R7 ;  /* 0x000000076a005986 */ /* 0x0001e8000c10112c */
[----:B0-----:R-:W2:Y:S01]  /*68510*/  LDL.LU.64 R106, [R1+0x22a8] ;  /* 0x0022a800016a7983 */ /* 0x001ea20000300a00 */
[----:B------:R-:W-:Y:S02]  /*68520*/  LOP3.LUT P6, RZ, R240, 0x8, RZ, 0xc0, !PT ;  /* 0x00000008f0ff7812 */ /* 0x000fe400078cc0ff */
[----:B------:R-:W-:Y:S01]  /*68530*/  PRMT R7, R102, 0x7772, RZ ;  /* 0x0000777266077816 */ /* 0x000fe200000000ff */
[----:B------:R-:W3:Y:S10]  /*68540*/  LDL.LU.64 R36, [R1+0xfe0] ;  /* 0x000fe00001247983 */ /* 0x000ef40000300a00 */
[----:B------:R-:W-:-:S02]  /*68550*/  @P6 LOP3.LUT R13, R13, 0x10000000, RZ, 0xfc, !PT ;  /* 0x100000000d0d6812 */ /* 0x000fc400078efcff */
[----:B------:R-:W-:Y:S02]  /*68560*/  LOP3.LUT P6, RZ, R240, 0x4, RZ, 0xc0, !PT ;  /* 0x00000004f0ff7812 */ /* 0x000fe400078cc0ff */
[----:B------:R-:W-:Y:S01]  /*68570*/  PRMT R102, R102, 0x7773, RZ ;  /* 0x0000777366667816 */ /* 0x000fe200000000ff */
[----:B------:R-:W4:Y:S01]  /*68580*/  LDL.LU.64 R30, [R1+0xfd8] ;  /* 0x000fd800011e7983 */ /* 0x000f220000300a00 */
[----:B------:R-:W-:-:S03]  /*68590*/  LOP3.LUT R13, R13, 0xdfffffff, RZ, 0xc0, !PT ;  /* 0xdfffffff0d0d7812 */ /* 0x000fc600078ec0ff */
        /* <DEDUP_REMOVED lines=48> */
[C---:B------:R-:W-:Y:S02]  /*688a0*/  LOP3.LUT P1, RZ, R240.reuse, 0x10, RZ, 0xc0, !PT ;  /* 0x00000010f0ff7812 */ /* 0x040fe4000782c0ff */
[C---:B------:R-:W-:Y:S02]  /*688b0*/  LOP3.LUT P4, RZ, R240.reuse, 0x20, RZ, 0xc0, !PT ;  /* 0x00000020f0ff7812 */ /* 0x040fe4000788c0ff */
[----:B------:R-:W-:Y:S02]  /*688c0*/  LOP3.LUT P3, RZ, R240, 0x40, RZ, 0xc0, !PT ;  /* 0x00000040f0ff7812 */ /* 0x000fe4000786c0ff */
[----:B------:R-:W-:-:S02]  /*688d0*/  PRMT R103, R103, 0x7773, RZ ;  /* 0x0000777367677816 */ /* 0x000fc400000000ff */
[C---:B------:R-:W-:Y:S02]  /*688e0*/  PRMT R7, R107.reuse, 0x7770, RZ ;  /* 0x000077706b077816 */ /* 0x040fe400000000ff */
[C---:B------:R-:W-:Y:S02]  /*688f0*/  LOP3.LUT P0, RZ, R240.reuse, 0x80, RZ, 0xc0, !PT ;  /* 0x00000080f0ff7812 */ /* 0x040fe4000780c0ff */
[C---:B------:R-:W-:Y:S02]  /*68900*/  LOP3.LUT P2, RZ, R240.reuse, 0x100, RZ, 0xc0, !PT ;  /* 0x00000100f0ff7812 */ /* 0x040fe4000784c0ff */
[----:B------:R-:W-:Y:S01]  /*68910*/  LOP3.LUT P5, RZ, R240, 0x200, RZ, 0xc0, !PT ;  /* 0x00000200f0ff7812 */ /* 0x000fe200078ac0ff */
[----:B---3--:R-:W-:Y:S04]  /*68920*/  @P1 STG.E.U8 desc[UR44][R36.64], R103 ;  /* 0x0000006724001986 */ /* 0x008fe8000c10112c */
[----:B----4-:R0:W-:Y:S02]  /*68930*/  @P4 STG.E.U8 desc[UR44][R30.64], R7 ;  /* 0x000000071e004986 */ /* 0x0101e4000c10112c */
[----:B0-----:R-:W-:-:S02]  /*68940*/  PRMT R7, R107, 0x7771, RZ ;  /* 0x000077716b077816 */ /* 0x001fc400000000ff */
[----:B------:R-:W3:Y:S04]  /*68950*/  LDL.LU.64 R30, [R1+0xfa8] ;  /* 0x000fa800011e7983 */ /* 0x000ee80000300a00 */
[----:B------:R0:W-:Y:S01]  /*68960*/  @P3 STG.E.U8 desc[UR44][R228.64], R7 ;  /* 0x00000007e4003986 */ /* 0x0001e2000c10112c */
[C---:B------:R-:W-:Y:S02]  /*68970*/  LOP3.LUT P3, RZ, R240.reuse, 0x400, RZ, 0xc0, !PT ;  /* 0x00000400f0ff7812 */ /* 0x040fe4000786c0ff */
[C---:B0-----:R-:W-:Y:S02]  /*68980*/  PRMT R7, R107.reuse, 0x7772, RZ ;  /* 0x000077726b077816 */ /* 0x041fe400000000ff */
[----:B------:R-:W-:Y:S01]  /*68990*/  PRMT R107, R107, 0x7773, RZ ;  /* 0x000077736b6b7816 */ /* 0x000fe200000000ff */
[----:B------:R-:W4:Y:S04]  /*689a0*/  LDL.LU.64 R228, [R1+0xfa0] ;  /* 0x000fa00001e47983 */ /* 0x000f280000300a00 */
[----:B------:R0:W-:Y:S04]  /*689b0*/  @P0 STG.E.U8 desc[UR44][R28.64], R7 ;  /* 0x000000071c000986 */ /* 0x0001e8000c10112c */
[----:B------:R1:W-:Y:S04]  /*689c0*/  @P2 STG.E.U8 desc[UR44][R224.64], R107 ;  /* 0x0000006be0002986 */ /* 0x0003e8000c10112c */
[----:B0-----:R-:W4:Y:S04]  /*689d0*/  LDL.LU.64 R28, [R1+0xf98] ;  /* 0x000f9800011c7983 */ /* 0x001f280000300a00 */
[----:B-1----:R-:W4:Y:S01]  /*689e0*/  LDL.LU.64 R224, [R1+0xf90] ;  /* 0x000f900001e07983 */ /* 0x002f220000300a00 */
[----:B------:R-:W-:-:S02]  /*689f0*/  LOP3.LUT P6, RZ, R240, 0x400000, RZ, 0xc0, !PT ;  /* 0x00400000f0ff7812 */ /* 0x000fc400078cc0ff */
[----:B------:R-:W-:-:S11]  /*68a00*/  LOP3.LUT R13, R13, 0xffefffff, RZ, 0xc0, !PT ;  /* 0xffefffff0d0d7812 */ /* 0x000fd600078ec0ff */
[----:B------:R-:W-:Y:S02]  /*68a10*/  @P6 LOP3.LUT R13, R13, 0x100000, RZ, 0xfc, !PT ;  /* 0x001000000d0d6812 */ /* 0x000fe400078efcff */
[----:B------:R-:W-:Y:S02]  /*68a20*/  LOP3.LUT P6, RZ, R240, 0x200000, RZ, 0xc0, !PT ;  /* 0x00200000f0ff7812 */ /* 0x000fe400078cc0ff */
[----:B------:R-:W-:Y:S02]  /*68a30*/  LOP3.LUT R13, R13, 0xffdfffff, RZ, 0xc0, !PT ;  /* 0xffdfffff0d0d7812 */ /* 0x000fe400078ec0ff */
[----:B--2---:R-:W-:-:S05]  /*68a40*/  PRMT R7, R108, 0x7770, RZ ;  /* 0x000077706c077816 */ /* 0x004fca00000000ff */
[----:B------:R0:W-:Y:S02]  /*68a50*/  @P5 STG.E.U8 desc[UR44][R226.64], R7 ;  /* 0x00000007e2005986 */ /* 0x0001e4000c10112c */
[----:B0-----:R-:W-:Y:S02]  /*68a60*/  PRMT R7, R108, 0x7771, RZ ;  /* 0x000077716c077816 */ /* 0x001fe400000000ff */
[----:B------:R-:W2:Y:S04]  /*68a70*/  LDL.LU.64 R226, [R1+0xf88] ;  /* 0x000f880001e27983 */ /* 0x000ea80000300a00 */
[----:B------:R-:W2:Y:S04]  /*68a80*/  LDL.LU.64 R60, [R1+0xf78] ;  /* 0x000f7800013c7983 */ /* 0x000ea80000300a00 */
[----:B------:R0:W-:Y:S04]  /*68a90*/  @P3 STG.E.U8 desc[UR44][R112.64], R7 ;  /* 0x0000000770003986 */ /* 0x0001e8000c10112c */
[----:B0-----:R-:W2:Y:S04]  /*68aa0*/  LDL.LU.64 R112, [R1+0x2298] ;  /* 0x0022980001707983 */ /* 0x001ea80000300a00 */
[----:B------:R-:W2:Y:S04]  /*68ab0*/  LDL.LU.64 R56, [R1+0xf70] ;  /* 0x000f700001387983 */ /* 0x000ea80000300a00 */
[----:B------:R-:W2:Y:S04]  /*68ac0*/  LDL.LU.64 R42, [R1+0xf68] ;  /* 0x000f6800012a7983 */ /* 0x000ea80000300a00 */
[----:B------:R-:W2:Y:S01]  /*68ad0*/  LDL.LU.64 R38, [R1+0xf60] ;  /* 0x000f600001267983 */ /* 0x000ea20000300a00 */
[----:B------:R-:W-:-:S02]  /*68ae0*/  @P6 LOP3.LUT R13, R13, 0x200000, RZ, 0xfc, !PT ;  /* 0x002000000d0d6812 */ /* 0x000fc400078efcff */
[C---:B------:R-:W-:Y:S02]  /*68af0*/  LOP3.LUT P6, RZ, R240.reuse, 0x100000, RZ, 0xc0, !PT ;  /* 0x00100000f0ff7812 */ /* 0x040fe400078cc0ff */
[C---:B------:R-:W-:Y:S02]  /*68b00*/  LOP3.LUT P0, RZ, R240.reuse, 0x800, RZ, 0xc0, !PT ;  /* 0x00000800f0ff7812 */ /* 0x040fe4000780c0ff */
[C---:B------:R-:W-:Y:S02]  /*68b10*/  LOP3.LUT P2, RZ, R240.reuse, 0x1000, RZ, 0xc0, !PT ;  /* 0x00001000f0ff7812 */ /* 0x040fe4000784c0ff */
[----:B------:R-:W-:Y:S02]  /*68b20*/  LOP3.LUT R13, R13, 0xffbfffff, RZ, 0xc0, !PT ;  /* 0xffbfffff0d0d7812 */ /* 0x000fe400078ec0ff */
[----:B------:R-:W-:Y:S02]  /*68b30*/  LOP3.LUT P5, RZ, R240, 0x2000, RZ, 0xc0, !PT ;  /* 0x00002000f0ff7812 */ /* 0x000fe400078ac0ff */
[----:B------:R-:W-:Y:S01]  /*68b40*/  PRMT R7, R108, 0x7772, RZ ;  /* 0x000077726c077816 */ /* 0x000fe200000000ff */
[----:B------:R-:W2:Y:S02]  /*68b50*/  LDL.LU.64 R40, [R1+0xf50] ;  /* 0x000f500001287983 */ /* 0x000ea40000300a00 */
[----:B------:R-:W-:-:S02]  /*68b60*/  @P6 LOP3.LUT R13, R13, 0x400000, RZ, 0xfc, !PT ;  /* 0x004000000d0d6812 */ /* 0x000fc400078efcff */
[----:B------:R-:W-:Y:S01]  /*68b70*/  LOP3.LUT P6, RZ, R240, 0x80000, RZ, 0xc0, !PT ;  /* 0x00080000f0ff7812 */ /* 0x000fe200078cc0ff */
[----:B---3--:R0:W-:Y:S01]  /*68b80*/  @P0 STG.E.U8 desc[UR44][R30.64], R7 ;  /* 0x000000071e000986 */ /* 0x0081e2000c10112c */
[----:B------:R-:W-:Y:S02]  /*68b90*/  PRMT R108, R108, 0x7773, RZ ;  /* 0x000077736c6c7816 */ /* 0x000fe400000000ff */
[----:B------:R-:W-:Y:S01]  /*68ba0*/  LOP3.LUT R13, R13, 0xff7fffff, RZ, 0xc0, !PT ;  /* 0xff7fffff0d0d7812 */ /* 0x000fe200078ec0ff */
[----:B------:R-:W3:Y:S08]  /*68bb0*/  LDL.LU.64 R36, [R1+0xf48] ;  /* 0x000f480001247983 */ /* 0x000ef00000300a00 */
[----:B------:R-:W-:-:S02]  /*68bc0*/  @P6 LOP3.LUT R13, R13, 0x800000, RZ, 0xfc, !PT ;  /* 0x008000000d0d6812 */ /* 0x000fc400078efcff */
[----:B------:R-:W-:Y:S01]  /*68bd0*/  LOP3.LUT P6, RZ, R240, 0x40000, RZ, 0xc0, !PT ;  /* 0x00040000f0ff7812 */ /* 0x000fe200078cc0ff */
[----:B----4-:R1:W-:Y:S04]  /*68be0*/  @P2 STG.E.U8 desc[UR44][R228.64], R108 ;  /* 0x0000006ce4002986 */ /* 0x0103e8000c10112c */
[----:B0-----:R-:W4:Y:S01]  /*68bf0*/  LDL.LU.64 R30, [R1+0xf40] ;  /* 0x000f4000011e7983 */ /* 0x001f220000300a00 */
[----:B------:R-:W-:-:S07]  /*68c00*/  LOP3.LUT R13, R13, 0xfeffffff, RZ, 0xc0, !PT ;  /* 0xfeffffff0d0d7812 */ /* 0x000fce00078ec0ff */
[----:B------:R-:W-:Y:S02]  /*68c10*/  @P6 LOP3.LUT R13, R13, 0x1000000, RZ, 0xfc, !PT ;  /* 0x010000000d0d6812 */ /* 0x000fe400078efcff */
[----:B------:R-:W-:Y:S01]  /*68c20*/  LOP3.LUT P6, RZ, R240, 0x20000, RZ, 0xc0, !PT ;  /* 0x00020000f0ff7812 */ /* 0x000fe200078cc0ff */
[----:B-1----:R-:W4:Y:S01]  /*68c30*/  LDL.LU.64 R228, [R1+0xf38] ;  /* 0x000f380001e47983 */ /* 0x002f220000300a00 */
        /* <DEDUP_REMOVED lines=22> */
[----:B------:R-:W-:Y:S01]  /*68da0*/  @P6 STG.E.U8 desc[UR44][R60.64], R112 ;  /* 0x000000703c006986 */ /* 0x000fe2000c10112c */
        /* <DEDUP_REMOVED lines=11> */
[----:B0-----:R-:W2:Y:S01]  /*68e60*/  LDL.LU.64 R110, [R1+0x2290] ;  /* 0x00229000016e7983 */ /* 0x001ea20000300a00 */
        /* <DEDUP_REMOVED lines=8> */
[----:B---3--:R0:W-:Y:S01]  /*68ef0*/  @P6 STG.E.U8 desc[UR44][R36.64], R7 ;  /* 0x0000000724006986 */ /* 0x0081e2000c10112c */
[C---:B------:R-:W-:Y:S02]  /*68f00*/  LOP3.LUT P0, RZ, R240.reuse, 0x4000000, RZ, 0xc0, !PT ;  /* 0x04000000f0ff7812 */ /* 0x040fe4000780c0ff */
[----:B------:R-:W-:Y:S02]  /*68f10*/  LOP3.LUT P2, RZ, R240, 0x8000000, RZ, 0xc0, !PT ;  /* 0x08000000f0ff7812 */ /* 0x000fe4000784c0ff */
[C---:B0-----:R-:W-:Y:S02]  /*68f20*/  PRMT R7, R113.reuse, 0x7772, RZ ;  /* 0x0000777271077816 */ /* 0x041fe400000000ff */
[----:B------:R-:W-:-:S03]  /*68f30*/  PRMT R113, R113, 0x7773, RZ ;  /* 0x0000777371717816 */ /* 0x000fc600000000ff */
[----:B----4-:R2:W-:Y:S04]  /*68f40*/  @P1 STG.E.U8 desc[UR44][R30.64], R7 ;  /* 0x000000071e001986 */ /* 0x0105e8000c10112c */
[----:B------:R-:W-:Y:S01]  /*68f50*/  @P4 STG.E.U8 desc[UR44][R228.64], R113 ;  /* 0x00000071e4004986 */ /* 0x000fe2000c10112c */
[----:B------:R-:W-:Y:S02]  /*68f60*/  LOP3.LUT P5, RZ, R240, 0x10000000, RZ, 0xc0, !PT ;  /* 0x10000000f0ff7812 */ /* 0x000fe400078ac0ff */
[----:B------:R-:W-:Y:S02]  /*68f70*/  LOP3.LUT P6, RZ, R241, 0x200, RZ, 0xc0, !PT ;  /* 0x00000200f1ff7812 */ /* 0x000fe400078cc0ff */
[----:B------:R-:W-:-:S11]  /*68f80*/  LOP3.LUT R13, R13, 0xffffefff, RZ, 0xc0, !PT ;  /* 0xffffefff0d0d7812 */ /* 0x000fd600078ec0ff */
[----:B------:R-:W-:Y:S02]  /*68f90*/  @P6 LOP3.LUT R13, R13, 0x1000, RZ, 0xfc, !PT ;  /* 0x000010000d0d6812 */ /* 0x000fe400078efcff */
        /* <DEDUP_REMOVED lines=19> */
[----:B------:R-:W-:-:S02]  /*690d0*/  LOP3.LUT R13, R13, 0xffffdfff, RZ, 0xc0, !PT ;  /* 0xffffdfff0d0d7812 */ /* 0x000fc400078ec0ff */
[C---:B------:R-:W-:Y:S02]  /*690e0*/  LOP3.LUT P3, RZ, R240.reuse, 0x20000000, RZ, 0xc0, !PT ;  /* 0x20000000f0ff7812 */ /* 0x040fe4000786c0ff */
[C---:B------:R-:W-:Y:S02]  /*690f0*/  LOP3.LUT P0, RZ, R240.reuse, 0x40000000, RZ, 0xc0, !PT ;  /* 0x40000000f0ff7812 */ /* 0x040fe4000780c0ff */
[----:B------:R-:W-:Y:S02]  /*69100*/  LOP3.LUT P2, RZ, R240, 0x80000000, RZ, 0xc0, !PT ;  /* 0x80000000f0ff7812 */ /* 0x000fe4000784c0ff */
[----:B------:R-:W-:Y:S02]  /*69110*/  @P6 LOP3.LUT R13, R13, 0x2000, RZ, 0xfc, !PT ;  /* 0x000020000d0d6812 */ /* 0x000fe400078efcff */
[C---:B------:R-:W-:Y:S02]  /*69120*/  LOP3.LUT P6, RZ, R241.reuse, 0x80, RZ, 0xc0, !PT ;  /* 0x00000080f1ff7812 */ /* 0x040fe400078cc0ff */
[----:B------:R-:W-:Y:S01]  /*69130*/  LOP3.LUT P5, RZ, R241, 0x1, RZ, 0xc0, !PT ;  /* 0x00000001f1ff7812 */ /* 0x000fe200078ac0ff */
        /* <DEDUP_REMOVED lines=20> */
[----:B---3--:R0:W-:Y:S02]  /*69280*/  @P3 STG.E.U8 desc[UR44][R36.64], R7 ;  /* 0x0000000724003986 */ /* 0x0081e4000c10112c */
[C---:B0-----:R-:W-:Y:S02]  /*69290*/  PRMT R7, R114.reuse, 0x7771, RZ ;  /* 0x0000777172077816 */ /* 0x041fe400000000ff */
[----:B------:R-:W2:Y:S04]  /*692a0*/  LDL.LU.64 R36, [R1+0xeb0] ;  /* 0x000eb00001247983 */ /* 0x000ea80000300a00 */
[----:B----4-:R0:W-:Y:S02]  /*692b0*/  @P0 STG.E.U8 desc[UR44][R30.64], R7 ;  /* 0x000000071e000986 */ /* 0x0101e4000c10112c */
[----:B0-----:R-:W-:-:S02]  /*692c0*/  PRMT R7, R114, 0x7772, RZ ;  /* 0x0000777272077816 */ /* 0x001fc400000000ff */
[----:B------:R-:W-:Y:S01]  /*692d0*/  PRMT R114, R114, 0x7773, RZ ;  /* 0x0000777372727816 */ /* 0x000fe200000000ff */
[----:B------:R-:W3:Y:S04]  /*692e0*/  LDL.LU.64 R30, [R1+0xea8] ;  /* 0x000ea800011e7983 */ /* 0x000ee80000300a00 */
[----:B------:R0:W-:Y:S04]  /*692f0*/  @P2 STG.E.U8 desc[UR44][R228.64], R7 ;  /* 0x00000007e4002986 */ /* 0x0001e8000c10112c */
[----:B------:R1:W-:Y:S01]  /*69300*/  @P5 STG.E.U8 desc[UR44][R28.64], R114 ;  /* 0x000000721c005986 */ /* 0x0003e2000c10112c */
[----:B0-----:R-:W-:-:S03]  /*69310*/  PRMT R7, R111, 0x7770, RZ ;  /* 0x000077706f077816 */ /* 0x001fc600000000ff */
[----:B------:R-:W4:Y:S04]  /*69320*/  LDL.LU.64 R228, [R1+0xea0] ;  /* 0x000ea00001e47983 */ /* 0x000f280000300a00 */
[----:B-1----:R-:W4:Y:S04]  /*69330*/  LDL.LU.64 R28, [R1+0xe98] ;  /* 0x000e9800011c7983 */ /* 0x002f280000300a00 */
[----:B------:R0:W-:Y:S01]  /*69340*/  @P6 STG.E.U8 desc[UR44][R224.64], R7 ;  /* 0x00000007e0006986 */ /* 0x0001e2000c10112c */
[----:B------:R-:W-:Y:S02]  /*69350*/  LOP3.LUT P6, RZ, R13, 0x80000, RZ, 0xc0, !PT ;  /* 0x000800000dff7812 */ /* 0x000fe400078cc0ff */
        /* <DEDUP_REMOVED lines=14> */
[----:B0-----:R-:W-:Y:S01]  /*69440*/  PRMT R7, R115, 0x7771, RZ ;  /* 0x0000777173077816 */ /* 0x001fe200000000ff */
[----:B------:R-:W2:Y:S10]  /*69450*/  LDL.LU.64 R116, [R1+0x2280] ;  /* 0x0022800001747983 */ /* 0x000eb40000300a00 */
[----:B------:R0:W-:Y:S01]  /*69460*/  @P6 STG.E.U8 desc[UR44][R38.64], R7 ;  /* 0x0000000726006986 */ /* 0x0001e2000c10112c */
[----:B------:R-:W-:-:S02]  /*69470*/  LOP3.LUT P6, RZ, R13, 0x4000, RZ, 0xc0, !PT ;  /* 0x000040000dff7812 */ /* 0x000fc400078cc0ff */
[----:B0-----:R-:W-:-:S11]  /*69480*/  PRMT R7, R115, 0x7772, RZ ;  /* 0x0000777273077816 */ /* 0x001fd600000000ff */
[----:B------:R0:W-:Y:S04]  /*69490*/  @P6 STG.E.U8 desc[UR44][R120.64], R7 ;  /* 0x0000000778006986 */ /* 0x0001e8000c10112c */
[----:B0-----:R-:W4:Y:S01]  /*694a0*/  LDL.LU.64 R120, [R1+0x2278] ;  /* 0x0022780001787983 */ /* 0x001f220000300a00 */
[----:B------:R-:W-:Y:S02]  /*694b0*/  LOP3.LUT P6, RZ, R13, 0x2000, RZ, 0xc0, !PT ;  /* 0x000020000dff7812 */ /* 0x000fe400078cc0ff */
[----:B------:R-:W-:Y:S02]  /*694c0*/  PRMT R115, R115, 0x7773, RZ ;  /* 0x0000777373737816 */ /* 0x000fe400000000ff */
[----:B------:R-:W-:-:S09]  /*694d0*/  LOP3.LUT P1, RZ, R241, 0x400, RZ, 0xc0, !PT ;  /* 0x00000400f1ff7812 */ /* 0x000fd2000782c0ff */
[----:B------:R-:W-:Y:S01]  /*694e0*/  @P6 STG.E.U8 desc[UR44][R40.64], R115 ;  /* 0x0000007328006986 */ /* 0x000fe2000c10112c */
[----:B------:R-:W-:Y:S02]  /*694f0*/  LOP3.LUT P6, RZ, R13, 0x1000, RZ, 0xc0, !PT ;  /* 0x000010000dff7812 */ /* 0x000fe400078cc0ff */
[C---:B------:R-:W-:Y:S02]  /*69500*/  LOP3.LUT P4, RZ, R241.reuse, 0x800, RZ, 0xc0, !PT ;  /* 0x00000800f1ff7812 */ /* 0x040fe4000788c0ff */
[C---:B------:R-:W-:Y:S02]  /*69510*/  LOP3.LUT P3, RZ, R241.reuse, 0x1000, RZ, 0xc0, !PT ;  /* 0x00001000f1ff7812 */ /* 0x040fe4000786c0ff */
[C---:B------:R-:W-:Y:S02]  /*69520*/  LOP3.LUT P0, RZ, R241.reuse, 0x2000, RZ, 0xc0, !PT ;  /* 0x00002000f1ff7812 */ /* 0x040fe4000780c0ff */
[C---:B------:R-:W-:Y:S02]  /*69530*/  LOP3.LUT P2, RZ, R241.reuse, 0x4000, RZ, 0xc0, !PT ;  /* 0x00004000f1ff7812 */ /* 0x040fe4000784c0ff */
[----:B------:R-:W-:-:S02]  /*69540*/  LOP3.LUT P5, RZ, R241, 0x8000, RZ, 0xc0, !PT ;  /* 0x00008000f1ff7812 */ /* 0x000fc400078ac0ff */
[----:B------:R-:W-:Y:S02]  /*69550*/  LOP3.LUT R13, R13, 0xffffffef, RZ, 0xc0, !PT ;  /* 0xffffffef0d0d7812 */ /* 0x000fe400078ec0ff */
[----:B--2---:R-:W-:-:S05]  /*69560*/  PRMT R7, R116, 0x7770, RZ ;  /* 0x0000777074077816 */ /* 0x004fca00000000ff */
[----:B------:R0:W-:Y:S02]  /*69570*/  @P6 STG.E.U8 desc[UR44][R36.64], R7 ;  /* 0x0000000724006986 */ /* 0x0001e4000c10112c */
[----:B0-----:R-:W-:-:S05]  /*69580*/  PRMT R7, R116, 0x7771, RZ ;  /* 0x0000777174077816 */ /* 0x001fca00000000ff */
        /* <DEDUP_REMOVED lines=18> */
[----:B------:R-:W2:Y:S01]  /*696b0*/  LDL.LU.64 R60, [R1+0xe40] ;  /* 0x000e4000013c7983 */ /* 0x000ea20000300a00 */
[----:B------:R-:W-:-:S02]  /*696c0*/  LOP3.LUT P6, RZ, R241, 0x10000000, RZ, 0xc0, !PT ;  /* 0x10000000f1ff7812 */ /* 0x000fc400078cc0ff */
[C---:B------:R-:W-:Y:S02]  /*696d0*/  LOP3.LUT P3, RZ, R241.reuse, 0x10000, RZ, 0xc0, !PT ;  /* 0x00010000f1ff7812 */ /* 0x040fe4000786c0ff */
[C---:B------:R-:W-:Y:S02]  /*696e0*/  LOP3.LUT P0, RZ, R241.reuse, 0x20000, RZ, 0xc0, !PT ;  /* 0x00020000f1ff7812 */ /* 0x040fe4000780c0ff */
[----:B------:R-:W-:Y:S02]  /*696f0*/  LOP3.LUT P2, RZ, R241, 0x40000, RZ, 0xc0, !PT ;  /* 0x00040000f1ff7812 */ /* 0x000fe4000784c0ff */
[----:B------:R-:W-:Y:S02]  /*69700*/  PRMT R120, R120, 0x7773, RZ ;  /* 0x0000777378787816 */ /* 0x000fe400000000ff */
[----:B------:R-:W-:Y:S02]  /*69710*/  PRMT R7, R117, 0x7770, RZ ;  /* 0x0000777075077816 */ /* 0x000fe400000000ff */
[----:B------:R-:W-:Y:S01]  /*69720*/  LOP3.LUT P5, RZ, R241, 0x80000, RZ, 0xc0, !PT ;  /* 0x00080000f1ff7812 */ /* 0x000fe200078ac0ff */
        /* <DEDUP_REMOVED lines=28> */
[----:B----4-:R1:W-:Y:S04]  /*698f0*/  @P0 STG.E.U8 desc[UR44][R30.64], R7 ;  /* 0x000000071e000986 */ /* 0x0103e8000c10112c */
[----:B0-----:R-:W3:Y:S01]  /*69900*/  LDL.LU.64 R36, [R1+0xe10] ;  /* 0x000e100001247983 */ /* 0x001ee20000300a00 */
[----:B-1----:R-:W-:-:S03]  /*69910*/  PRMT R7, R117, 0x7771, RZ ;  /* 0x0000777175077816 */ /* 0x002fc600000000ff */
[----:B------:R-:W4:Y:S04]  /*69920*/  LDL.LU.64 R30, [R1+0xe08] ;  /* 0x000e0800011e7983 */ /* 0x000f280000300a00 */
[----:B--2---:R0:W-:Y:S02]  /*69930*/  @P2 STG.E.U8 desc[UR44][R228.64], R7 ;  /* 0x00000007e4002986 */ /* 0x0041e4000c10112c */
[C---:B0-----:R-:W-:Y:S02]  /*69940*/  PRMT R7, R117.reuse, 0x7772, RZ ;  /* 0x0000777275077816 */ /* 0x041fe400000000ff */
[----:B------:R-:W-:Y:S01]  /*69950*/  PRMT R117, R117, 0x7773, RZ ;  /* 0x0000777375757816 */ /* 0x000fe200000000ff */
[----:B------:R-:W2:Y:S04]  /*69960*/  LDL.LU.64 R228, [R1+0xe00] ;  /* 0x000e000001e47983 */ /* 0x000ea80000300a00 */
[----:B------:R0:W-:Y:S04]  /*69970*/  @P5 STG.E.U8 desc[UR44][R28.64], R7 ;  /* 0x000000071c005986 */ /* 0x0001e8000c10112c */
[----:B------:R-:W-:Y:S01]  /*69980*/  @P6 STG.E.U8 desc[UR44][R224.64], R117 ;  /* 0x00000075e0006986 */ /* 0x000fe2000c10112c */
[----:B------:R-:W-:-:S02]  /*69990*/  LOP3.LUT P6, RZ, R13, 0x800, RZ, 0xc0, !PT ;  /* 0x000008000dff7812 */ /* 0x000fc400078cc0ff */
[----:B0-----:R-:W-:-:S11]  /*699a0*/  PRMT R7, R121, 0x7770, RZ ;  /* 0x0000777079077816 */ /* 0x001fd600000000ff */
[----:B------:R0:W-:Y:S01]  /*699b0*/  @P6 STG.E.U8 desc[UR44][R118.64], R7 ;  /* 0x0000000776006986 */ /* 0x0001e2000c10112c */
[----:B------:R-:W-:-:S03]  /*699c0*/  LOP3.LUT P6, RZ, R13, 0x400, RZ, 0xc0, !PT ;  /* 0x000004000dff7812 */ /* 0x000fc600078cc0ff */
[----:B0-----:R-:W3:Y:S01]  /*699d0*/  LDL.LU.64 R118, [R1+0x2268] ;  /* 0x0022680001767983 */ /* 0x001ee20000300a00 */
[----:B------:R-:W-:-:S03]  /*699e0*/  PRMT R7, R121, 0x7771, RZ ;  /* 0x0000777179077816 */ /* 0x000fc600000000ff */
[----:B------:R-:W2:Y:S04]  /*699f0*/  LDL.LU.64 R28, [R1+0xdf8] ;  /* 0x000df800011c7983 */ /* 0x000ea80000300a00 */
[----:B------:R-:W2:Y:S04]  /*69a00*/  LDL.LU.64 R224, [R1+0xdf0] ;  /* 0x000df00001e07983 */ /* 0x000ea80000300a00 */
[----:B------:R0:W-:Y:S01]  /*69a10*/  @P6 STG.E.U8 desc[UR44][R226.64], R7 ;  /* 0x00000007e2006986 */ /* 0x0001e2000c10112c */
[----:B------:R-:W-:Y:S02]  /*69a20*/  LOP3.LUT P6, RZ, R13, 0x200, RZ, 0xc0, !PT ;  /* 0x000002000dff7812 */ /* 0x000fe400078cc0ff */
[----:B0-----:R-:W-:Y:S01]  /*69a30*/  PRMT R7, R121, 0x7772, RZ ;  /* 0x0000777279077816 */ /* 0x001fe200000000ff */
[----:B------:R-:W2:Y:S10]  /*69a40*/  LDL.LU.64 R226, [R1+0xde8] ;  /* 0x000de80001e27983 */ /* 0x000eb40000300a00 */
        /* <DEDUP_REMOVED lines=27> */
[----:B------:R-:W3:Y:S04]  /*69c00*/  LDL.LU.64 R30, [R1+0xde0] ;  /* 0x000de000011e7983 */ /* 0x000ee80000300a00 */
[----:B--2---:R0:W-:Y:S04]  /*69c10*/  @P3 STG.E.U8 desc[UR44][R228.64], R7 ;  /* 0x00000007e4003986 */ /* 0x0041e8000c10112c */
[----:B------:R1:W-:Y:S04]  /*69c20*/  @P0 STG.E.U8 desc[UR44][R28.64], R122 ;  /* 0x0000007a1c000986 */ /* 0x0003e8000c10112c */
[----:B0-----:R-:W2:Y:S04]  /*69c30*/  LDL.LU.64 R228, [R1+0xdd8] ;  /* 0x000dd80001e47983 */ /* 0x001ea80000300a00 */
        /* <DEDUP_REMOVED lines=27> */
[----:B---3--:R0:W-:Y:S02]  /*69df0*/  @P3 STG.E.U8 desc[UR44][R30.64], R7 ;  /* 0x000000071e003986 */ /* 0x0081e4000c10112c */
[C---:B0-----:R-:W-:Y:S02]  /*69e00*/  PRMT R7, R123.reuse, 0x7770, RZ ;  /* 0x000077707b077816 */ /* 0x041fe400000000ff */
[----:B--2---:R-:W-:Y:S04]  /*69e10*/  @P0 STG.E.U8 desc[UR44][R228.64], R119 ;  /* 0x00000077e4000986 */ /* 0x004fe8000c10112c */
        /* <DEDUP_REMOVED lines=70> */
[----:B------:R-:W-:Y:S01]  /*6a280*/  PRMT R125, R125, 0x7773, RZ ;  /* 0x000077737d7d7816 */ /* 0x000fe200000000ff */
[----:B------:R-:W2:Y:S04]  /*6a290*/  LDL.LU.64 R228, [R1+0xd40] ;  /* 0x000d400001e47983 */ /* 0x000ea80000300a00 */
[----:B------:R0:W-:Y:S04]  /*6a2a0*/  @P0 STG.E.U8 desc[UR44][R28.64], R7 ;  /* 0x000000071c000986 */ /* 0x0001e8000c10112c */
[----:B------:R1:W-:Y:S01]  /*6a2b0*/  @P2 STG.E.U8 desc[UR44][R224.64], R125 ;  /* 0x0000007de0002986 */ /* 0x0003e2000c10112c */
[----:B0-----:R-:W-:-:S03]  /*6a2c0*/  PRMT R7, R129, 0x7770, RZ ;  /* 0x0000777081077816 */ /* 0x001fc600000000ff */
[----:B------:R-:W3:Y:S04]  /*6a2d0*/  LDL.LU.64 R28, [R1+0xd38] ;  /* 0x000d3800011c7983 */ /* 0x000ee80000300a00 */
[----:B-1----:R-:W4:Y:S04]  /*6a2e0*/  LDL.LU.64 R224, [R1+0xd30] ;  /* 0x000d300001e07983 */ /* 0x002f280000300a00 */
[----:B------:R0:W-:Y:S02]  /*6a2f0*/  @P5 STG.E.U8 desc[UR44][R226.64], R7 ;  /* 0x00000007e2005986 */ /* 0x0001e4000c10112c */
[----:B0-----:R-:W-:-:S02]  /*6a300*/  PRMT R7, R129, 0x7771, RZ ;  /* 0x0000777181077816 */ /* 0x001fc400000000ff */
[----:B------:R-:W4:Y:S04]  /*6a310*/  LDL.LU.64 R226, [R1+0xd20] ;  /* 0x000d200001e27983 */ /* 0x000f280000300a00 */
[----:B------:R0:W-:Y:S04]  /*6a320*/  @P3 STG.E.U8 desc[UR44][R126.64], R7 ;  /* 0x000000077e003986 */ /* 0x0001e8000c10112c */
[----:B0-----:R-:W4:Y:S01]  /*6a330*/  LDL.LU.64 R126, [R1+0x2248] ;  /* 0x00224800017e7983 */ /* 0x001f220000300a00 */
[----:B------:R-:W-:Y:S02]  /*6a340*/  LOP3.LUT P6, RZ, R243, 0x4, RZ, 0xc0, !PT ;  /* 0x00000004f3ff7812 */ /* 0x000fe400078cc0ff */
[----:B------:R-:W-:-:S02]  /*6a350*/  LOP3.LUT R14, R14, 0xffefffff, RZ, 0xc0, !PT ;  /* 0xffefffff0e0e7812 */ /* 0x000fc400078ec0ff */
[C---:B------:R-:W-:Y:S02]  /*6a360*/  LOP3.LUT P0, RZ, R242.reuse, 0x800000, RZ, 0xc0, !PT ;  /* 0x00800000f2ff7812 */ /* 0x040fe4000780c0ff */
[C---:B------:R-:W-:Y:S02]  /*6a370*/  LOP3.LUT P2, RZ, R242.reuse, 0x1000000, RZ, 0xc0, !PT ;  /* 0x01000000f2ff7812 */ /* 0x040fe4000784c0ff */
[----:B------:R-:W-:Y:S02]  /*6a380*/  LOP3.LUT P5, RZ, R242, 0x2000000, RZ, 0xc0, !PT ;  /* 0x02000000f2ff7812 */ /* 0x000fe400078ac0ff */
[----:B------:R-:W-:Y:S01]  /*6a390*/  PRMT R7, R129, 0x7772, RZ ;  /* 0x0000777281077816 */ /* 0x000fe200000000ff */
[----:B------:R-:W4:Y:S02]  /*6a3a0*/  LDL.LU.64 R230, [R1+0xd18] ;  /* 0x000d180001e67983 */ /* 0x000f240000300a00 */
[----:B------:R-:W-:Y:S02]  /*6a3b0*/  @P6 LOP3.LUT R14, R14, 0x100000, RZ, 0xfc, !PT ;  /* 0x001000000e0e6812 */ /* 0x000fe400078efcff */
[----:B------:R-:W-:-:S02]  /*6a3c0*/  LOP3.LUT P6, RZ, R243, 0x2, RZ, 0xc0, !PT ;  /* 0x00000002f3ff7812 */ /* 0x000fc400078cc0ff */
[----:B------:R-:W-:Y:S01]  /*6a3d0*/  PRMT R129, R129, 0x7773, RZ ;  /* 0x0000777381817816 */ /* 0x000fe200000000ff */
[----:B------:R-:W4:Y:S01]  /*6a3e0*/  LDL.LU.64 R60, [R1+0xd10] ;  /* 0x000d1000013c7983 */ /* 0x000f220000300a00 */
[----:B------:R-:W-:-:S03]  /*6a3f0*/  LOP3.LUT R14, R14, 0xffdfffff, RZ, 0xc0, !PT ;  /* 0xffdfffff0e0e7812 */ /* 0x000fc600078ec0ff */
        /* <DEDUP_REMOVED lines=29> */
[----:B------:R0:W-:Y:S02]  /*6a5d0*/  @P5 STG.E.U8 desc[UR44][R224.64], R7 ;  /* 0x00000007e0005986 */ /* 0x0001e4000c10112c */
[----:B0-----:R-:W-:-:S05]  /*6a5e0*/  PRMT R7, R126, 0x7771, RZ ;  /* 0x000077717e077816 */ /* 0x001fca00000000ff */
        /* <DEDUP_REMOVED lines=35> */
[----:B------:R0:W-:Y:S02]  /*6a820*/  @P6 STG.E.U8 desc[UR44][R36.64], R7 ;  /* 0x0000000724006986 */ /* 0x0001e4000c10112c */
[C---:B0-----:R-:W-:Y:S02]  /*6a830*/  PRMT R7, R127.reuse, 0x7772, RZ ;  /* 0x000077727f077816 */ /* 0x041fe400000000ff */
[----:B------:R-:W-:-:S03]  /*6a840*/  PRMT R127, R127, 0x7773, RZ ;  /* 0x000077737f7f7816 */ /* 0x000fc600000000ff */
[----:B------:R0:W-:Y:S04]  /*6a850*/  @P1 STG.E.U8 desc[UR44][R30.64], R7 ;  /* 0x000000071e001986 */ /* 0x0001e8000c10112c */
[----:B---3--:R-:W-:Y:S01]  /*6a860*/  @P4 STG.E.U8 desc[UR44][R228.64], R127 ;  /* 0x0000007fe4004986 */ /* 0x008fe2000c10112c */
[----:B0-----:R-:W-:-:S05]  /*6a870*/  PRMT R7, R131, 0x7770, RZ ;  /* 0x0000777083077816 */ /* 0x001fca00000000ff */
[----:B----4-:R0:W-:Y:S02]  /*6a880*/  @P3 STG.E.U8 desc[UR44][R28.64], R7 ;  /* 0x000000071c003986 */ /* 0x0101e4000c10112c */
[----:B0-----:R-:W-:-:S05]  /*6a890*/  PRMT R7, R131, 0x7771, RZ ;  /* 0x0000777183077816 */ /* 0x001fca00000000ff */
[----:B------:R0:W-:Y:S02]  /*6a8a0*/  @P0 STG.E.U8 desc[UR44][R224.64], R7 ;  /* 0x00000007e0000986 */ /* 0x0001e4000c10112c */
[C---:B0-----:R-:W-:Y:S02]  /*6a8b0*/  PRMT R7, R131.reuse, 0x7772, RZ ;  /* 0x0000777283077816 */ /* 0x041fe400000000ff */
[----:B------:R-:W-:-:S03]  /*6a8c0*/  PRMT R131, R131, 0x7773, RZ ;  /* 0x0000777383837816 */ /* 0x000fc600000000ff */
[----:B------:R-:W-:Y:S04]  /*6a8d0*/  @P2 STG.E.U8 desc[UR44][R226.64], R7 ;  /* 0x00000007e2002986 */ /* 0x000fe8000c10112c */
[----:B------:R0:W-:Y:S04]  /*6a8e0*/  @P5 STG.E.U8 desc[UR44][R132.64], R131 ;  /* 0x0000008384005986 */ /* 0x0001e8000c10112c */
[----:B0-----:R-:W2:Y:S04]  /*6a8f0*/  LDL.LU.64 R132, [R1+0x2238] ;  /* 0x0022380001847983 */ /* 0x001ea80000300a00 */
[----:B------:R-:W3:Y:S01]  /*6a900*/  LDL.LU.64 R30, [R1+0xcb0] ;  /* 0x000cb000011e7983 */ /* 0x000ee20000300a00 */
[----:B------:R-:W-:-:S02]  /*6a910*/  LOP3.LUT P3, RZ, R243, 0x200, RZ, 0xc0, !PT ;  /* 0x00000200f3ff7812 */ /* 0x000fc4000786c0ff */
[C---:B------:R-:W-:Y:S01]  /*6a920*/  LOP3.LUT P0, RZ, R243.reuse, 0x400, RZ, 0xc0, !PT ;  /* 0x00000400f3ff7812 */ /* 0x040fe2000780c0ff */
        /* <DEDUP_REMOVED lines=19> */
[----:B---3--:R0:W-:Y:S02]  /*6aa60*/  @P3 STG.E.U8 desc[UR44][R30.64], R7 ;  /* 0x000000071e003986 */ /* 0x0081e4000c10112c */
[----:B0-----:R-:W-:-:S05]  /*6aa70*/  PRMT R7, R132, 0x7771, RZ ;  /* 0x0000777184077816 */ /* 0x001fca00000000ff */
[----:B------:R0:W-:Y:S04]  /*6aa80*/  @P0 STG.E.U8 desc[UR44][R136.64], R7 ;  /* 0x0000000788000986 */ /* 0x0001e8000c10112c */
[----:B0-----:R-:W2:Y:S04]  /*6aa90*/  LDL.LU.64 R136, [R1+0x2230] ;  /* 0x0022300001887983 */ /* 0x001ea80000300a00 */
[----:B------:R-:W3:Y:S01]  /*6aaa0*/  LDL.LU.64 R38, [R1+0xc68] ;  /* 0x000c680001267983 */ /* 0x000ee20000300a00 */
[----:B------:R-:W-:Y:S02]  /*6aab0*/  @P6 LOP3.LUT R14, R14, 0x8000, RZ, 0xfc, !PT ;  /* 0x000080000e0e6812 */ /* 0x000fe400078efcff */
[----:B------:R-:W-:-:S02]  /*6aac0*/  LOP3.LUT P6, RZ, R243, 0x20000, RZ, 0xc0, !PT ;  /* 0x00020000f3ff7812 */ /* 0x000fc400078cc0ff */
[C---:B------:R-:W-:Y:S02]  /*6aad0*/  LOP3.LUT P2, RZ, R243.reuse, 0x800, RZ, 0xc0, !PT ;  /* 0x00000800f3ff7812 */ /* 0x040fe4000784c0ff */
[----:B------:R-:W-:Y:S02]  /*6aae0*/  LOP3.LUT P5, RZ, R243, 0x1000, RZ, 0xc0, !PT ;  /* 0x00001000f3ff7812 */ /* 0x000fe400078ac0ff */
[----:B------:R-:W-:Y:S02]  /*6aaf0*/  LOP3.LUT R14, R14, 0xfffeffff, RZ, 0xc0, !PT ;  /* 0xfffeffff0e0e7812 */ /* 0x000fe400078ec0ff */
[----:B------:R-:W-:Y:S01]  /*6ab00*/  PRMT R7, R132, 0x7772, RZ ;  /* 0x0000777284077816 */ /* 0x000fe200000000ff */
[----:B------:R-:W3:Y:S04]  /*6ab10*/  LDL.LU.64 R40, [R1+0xc58] ;  /* 0x000c580001287983 */ /* 0x000ee80000300a00 */
[----:B------:R-:W-:-:S02]  /*6ab20*/  @P6 LOP3.LUT R14, R14, 0x10000, RZ, 0xfc, !PT ;  /* 0x000100000e0e6812 */ /* 0x000fc400078efcff */
[----:B------:R-:W-:Y:S01]  /*6ab30*/  LOP3.LUT P6, RZ, R243, 0x10000, RZ, 0xc0, !PT ;  /* 0x00010000f3ff7812 */ /* 0x000fe200078cc0ff */
[----:B----4-:R0:W-:Y:S01]  /*6ab40*/  @P2 STG.E.U8 desc[UR44][R228.64], R7 ;  /* 0x00000007e4002986 */ /* 0x0101e2000c10112c */
[----:B------:R-:W-:Y:S02]  /*6ab50*/  PRMT R132, R132, 0x7773, RZ ;  /* 0x0000777384847816 */ /* 0x000fe400000000ff */
[----:B------:R-:W-:Y:S01]  /*6ab60*/  LOP3.LUT R14, R14, 0xfffdffff, RZ, 0xc0, !PT ;  /* 0xfffdffff0e0e7812 */ /* 0x000fe200078ec0ff */
[----:B------:R-:W4:Y:S04]  /*6ab70*/  LDL.LU.64 R36, [R1+0xc50] ;  /* 0x000c500001247983 */ /* 0x000f280000300a00 */
[----:B------:R1:W-:Y:S04]  /*6ab80*/  @P5 STG.E.U8 desc[UR44][R28.64], R132 ;  /* 0x000000841c005986 */ /* 0x0003e8000c10112c */
[----:B------:R-:W4:Y:S01]  /*6ab90*/  LDL.LU.64 R30, [R1+0xc48] ;  /* 0x000c4800011e7983 */ /* 0x000f220000300a00 */
[----:B------:R-:W-:-:S02]  /*6aba0*/  @P6 LOP3.LUT R14, R14, 0x20000, RZ, 0xfc, !PT ;  /* 0x000200000e0e6812 */ /* 0x000fc400078efcff */
[----:B------:R-:W-:Y:S01]  /*6abb0*/  LOP3.LUT P6, RZ, R243, 0x8000, RZ, 0xc0, !PT ;  /* 0x00008000f3ff7812 */ /* 0x000fe200078cc0ff */
[----:B0-----:R-:W4:Y:S04]  /*6abc0*/  LDL.LU.64 R228, [R1+0xc40] ;  /* 0x000c400001e47983 */ /* 0x001f280000300a00 */
[----:B-1----:R-:W4:Y:S01]  /*6abd0*/  LDL.LU.64 R28, [R1+0xc38] ;  /* 0x000c3800011c7983 */ /* 0x002f220000300a00 */
[----:B------:R-:W-:-:S07]  /*6abe0*/  LOP3.LUT R14, R14, 0xfffbffff, RZ, 0xc0, !PT ;  /* 0xfffbffff0e0e7812 */ /* 0x000fce00078ec0ff */
[----:B------:R-:W-:Y:S02]  /*6abf0*/  @P6 LOP3.LUT R14, R14, 0x40000, RZ, 0xfc, !PT ;  /* 0x000400000e0e6812 */ /* 0x000fe400078efcff */
[----:B------:R-:W-:Y:S02]  /*6ac00*/  LOP3.LUT P6, RZ, R243, 0x4000, RZ, 0xc0, !PT ;  /* 0x00004000f3ff7812 */ /* 0x000fe400078cc0ff */
[----:B------:R-:W-:-:S11]  /*6ac10*/  LOP3.LUT R14, R14, 0xfff7ffff, RZ, 0xc0, !PT ;  /* 0xfff7ffff0e0e7812 */ /* 0x000fd600078ec0ff */
[----:B------:R-:W-:Y:S02]  /*6ac20*/  @P6 LOP3.LUT R14, R14, 0x80000, RZ, 0xfc, !PT ;  /* 0x000800000e0e6812 */ /* 0x000fe400078efcff */
[----:B------:R-:W-:Y:S02]  /*6ac30*/  LOP3.LUT P6, RZ, R243, 0x2000, RZ, 0xc0, !PT ;  /* 0x00002000f3ff7812 */ /* 0x000fe400078cc0ff */
[----:B--2---:R-:W-:-:S11]  /*6ac40*/  PRMT R7, R136, 0x7770, RZ ;  /* 0x0000777088077816 */ /* 0x004fd600000000ff */
        /* <DEDUP_REMOVED lines=17> */
[----:B---3--:R0:W-:Y:S01]  /*6ad60*/  @P6 STG.E.U8 desc[UR44][R38.64], R7 ;  /* 0x0000000726006986 */ /* 0x0081e2000c10112c */
[----:B------:R-:W-:Y:S02]  /*6ad70*/  LOP3.LUT P6, RZ, R14, 0x4000, RZ, 0xc0, !PT ;  /* 0x000040000eff7812 */ /* 0x000fe400078cc0ff */
[----:B0-----:R-:W-:-:S11]  /*6ad80*/  PRMT R7, R133, 0x7772, RZ ;  /* 0x0000777285077816 */ /* 0x001fd600000000ff */
[----:B------:R0:W-:Y:S04]  /*6ad90*/  @P6 STG.E.U8 desc[UR44][R134.64], R7 ;  /* 0x0000000786006986 */ /* 0x0001e8000c10112c */
[----:B0-----:R-:W3:Y:S01]  /*6ada0*/  LDL.LU.64 R134, [R1+0x2228] ;  /* 0x0022280001867983 */ /* 0x001ee20000300a00 */
[----:B------:R-:W-:Y:S02]  /*6adb0*/  LOP3.LUT P6, RZ, R14, 0x2000, RZ, 0xc0, !PT ;  /* 0x000020000eff7812 */ /* 0x000fe400078cc0ff */
[----:B------:R-:W-:Y:S02]  /*6adc0*/  PRMT R133, R133, 0x7773, RZ ;  /* 0x0000777385857816 */ /* 0x000fe400000000ff */
[----:B------:R-:W-:Y:S02]  /*6add0*/  LOP3.LUT P1, RZ, R243, 0x400000, RZ, 0xc0, !PT ;  /* 0x00400000f3ff7812 */ /* 0x000fe4000782c0ff */
[----:B------:R-:W-:-:S07]  /*6ade0*/  PRMT R7, R137, 0x7770, RZ ;  /* 0x0000777089077816 */ /* 0x000fce00000000ff */
[----:B------:R-:W-:Y:S01]  /*6adf0*/  @P6 STG.E.U8 desc[UR44][R40.64], R133 ;  /* 0x0000008528006986 */ /* 0x000fe2000c10112c */
[----:B------:R-:W-:Y:S02]  /*6ae00*/  LOP3.LUT P6, RZ, R14, 0x1000, RZ, 0xc0, !PT ;  /* 0x000010000eff7812 */ /* 0x000fe400078cc0ff */
[C---:B------:R-:W-:Y:S02]  /*6ae10*/  LOP3.LUT P4, RZ, R243.reuse, 0x800000, RZ, 0xc0, !PT ;  /* 0x00800000f3ff7812 */ /* 0x040fe4000788c0ff */
[C---:B------:R-:W-:Y:S02]  /*6ae20*/  LOP3.LUT P3, RZ, R243.reuse, 0x1000000, RZ, 0xc0, !PT ;  /* 0x01000000f3ff7812 */ /* 0x040fe4000786c0ff */
[----:B------:R-:W-:-:S07]  /*6ae30*/  LOP3.LUT P0, RZ, R243, 0x2000000, RZ, 0xc0, !PT ;  /* 0x02000000f3ff7812 */ /* 0x000fce000780c0ff */
[----:B----4-:R0:W-:Y:S01]  /*6ae40*/  @P6 STG.E.U8 desc[UR44][R36.64], R7 ;  /* 0x0000000724006986 */ /* 0x0101e2000c10112c */
        /* <DEDUP_REMOVED lines=10> */
[----:B---3--:R-:W-:-:S05]  /*6aef0*/  PRMT R7, R134, 0x7770, RZ ;  /* 0x0000777086077816 */ /* 0x008fca00000000ff */
[----:B--2---:R0:W-:Y:S02]  /*6af00*/  @P0 STG.E.U8 desc[UR44][R224.64], R7 ;  /* 0x00000007e0000986 */ /* 0x0041e4000c10112c */
        /* <DEDUP_REMOVED lines=36> */
[----:B------:R-:W-:Y:S02]  /*6b150*/  LOP3.LUT P6, RZ, R221, 0x2, RZ, 0xc0, !PT ;  /* 0x00000002ddff7812 */ /* 0x000fe400078cc0ff */
[C---:B------:R-:W-:Y:S02]  /*6b160*/  LOP3.LUT P2, RZ, R243.reuse, 0x40000000, RZ, 0xc0, !PT ;  /* 0x40000000f3ff7812 */ /* 0x040fe4000784c0ff */
        /* <DEDUP_REMOVED lines=76> */
[C---:B------:R-:W-:Y:S02]  /*6b630*/  LOP3.LUT P3, RZ, R221.reuse, 0x8000, RZ, 0xc0, !PT ;  /* 0x00008000ddff7812 */ /* 0x040fe4000786c0ff */
        /* <DEDUP_REMOVED lines=46> */
[----:B------:R-:W-:Y:S01]  /*6b920*/  @P6 STG.E.U8 desc[UR44][R226.64], R141 ;  /* 0x0000008de2006986 */ /* 0x000fe2000c10112c */
[----:B------:R-:W-:-:S13]  /*6b930*/  LOP3.LUT P6, RZ, R14, 0x4, RZ, 0xc0, !PT ;  /* 0x000000040eff7812 */ /* 0x000fda00078cc0ff */
[----:B------:R0:W-:Y:S01]  /*6b940*/  @P6 STG.E.U8 desc[UR44][R142.64], R7 ;  /* 0x000000078e006986 */ /* 0x0001e2000c10112c */
[----:B------:R-:W-:-:S03]  /*6b950*/  LOP3.LUT P6, RZ, R14, 0x2, RZ, 0xc0, !PT ;  /* 0x000000020eff7812 */ /* 0x000fc600078cc0ff */
[----:B0-----:R-:W2:Y:S01]  /*6b960*/  LDL.LU.64 R142, [R1+0x2208] ;  /* 0x00220800018e7983 */ /* 0x001ea20000300a00 */
[----:B------:R-:W-:-:S03]  /*6b970*/  PRMT R7, R145, 0x7771, RZ ;  /* 0x0000777191077816 */ /* 0x000fc600000000ff */
[----:B------:R-:W4:Y:S06]  /*6b980*/  LDL.LU.64 R226, [R1+0xaf0] ;  /* 0x000af00001e27983 */ /* 0x000f2c0000300a00 */
        /* <DEDUP_REMOVED lines=22> */
[----:B------:R0:W-:Y:S01]  /*6baf0*/  @P1 STG.E.U8 desc[UR44][R36.64], R142 ;  /* 0x0000008e24001986 */ /* 0x0001e2000c10112c */
[----:B---3--:R-:W-:-:S03]  /*6bb00*/  PRMT R7, R146, 0x7770, RZ ;  /* 0x0000777092077816 */ /* 0x008fc600000000ff */
[----:B0-----:R-:W2:Y:S04]  /*6bb10*/  LDL.LU.64 R36, [R1+0xae8] ;  /* 0x000ae80001247983 */ /* 0x001ea80000300a00 */
[----:B------:R0:W-:Y:S02]  /*6bb20*/  @P4 STG.E.U8 desc[UR44][R30.64], R7 ;  /* 0x000000071e004986 */ /* 0x0001e4000c10112c */
[C---:B0-----:R-:W-:Y:S02]  /*6bb30*/  PRMT R7, R146.reuse, 0x7771, RZ ;  /* 0x0000777192077816 */ /* 0x041fe400000000ff */
[----:B------:R-:W3:Y:S04]  /*6bb40*/  LDL.LU.64 R30, [R1+0xae0] ;  /* 0x000ae000011e7983 */ /* 0x000ee80000300a00 */
[----:B----4-:R0:W-:Y:S02]  /*6bb50*/  @P3 STG.E.U8 desc[UR44][R228.64], R7 ;  /* 0x00000007e4003986 */ /* 0x0101e4000c10112c */
[----:B0-----:R-:W-:-:S02]  /*6bb60*/  PRMT R7, R146, 0x7772, RZ ;  /* 0x0000777292077816 */ /* 0x001fc400000000ff */
[----:B------:R-:W4:Y:S04]  /*6bb70*/  LDL.LU.64 R228, [R1+0xad8] ;  /* 0x000ad80001e47983 */ /* 0x000f280000300a00 */
[----:B------:R0:W-:Y:S04]  /*6bb80*/  @P0 STG.E.U8 desc[UR44][R28.64], R7 ;  /* 0x000000071c000986 */ /* 0x0001e8000c10112c */
[----:B0-----:R-:W4:Y:S01]  /*6bb90*/  LDL.LU.64 R28, [R1+0xad0] ;  /* 0x000ad000011c7983 */ /* 0x001f220000300a00 */
        /* <DEDUP_REMOVED lines=21> */
[----:B------:R-:W-:Y:S02]  /*6bcf0*/  LOP3.LUT P3, RZ, R220, 0x4000, RZ, 0xc0, !PT ;  /* 0x00004000dcff7812 */ /* 0x000fe4000786c0ff */
[----:B------:R-:W-:Y:S02]  /*6bd00*/  LOP3.LUT R15, R15, 0xfbffffff, RZ, 0xc0, !PT ;  /* 0xfbffffff0f0f7812 */ /* 0x000fe400078ec0ff */
[----:B------:R-:W-:Y:S02]  /*6bd10*/  PRMT R146, R146, 0x7773, RZ ;  /* 0x0000777392927816 */ /* 0x000fe400000000ff */
[----:B------:R-:W-:-:S02]  /*6bd20*/  PRMT R7, R143, 0x7770, RZ ;  /* 0x000077708f077816 */ /* 0x000fc400000000ff */
[C---:B------:R-:W-:Y:S01]  /*6bd30*/  LOP3.LUT P0, RZ, R220.reuse, 0x2000, RZ, 0xc0, !PT ;  /* 0x00002000dcff7812 */ /* 0x040fe2000780c0ff */
[----:B------:R0:W-:Y:S02]  /*6bd40*/  @P2 STG.E.U8 desc[UR44][R224.64], R146 ;  /* 0x00000092e0002986 */ /* 0x0001e4000c10112c */
[----:B------:R-:W-:Y:S02]  /*6bd50*/  @P6 LOP3.LUT R15, R15, 0x4000000, RZ, 0xfc, !PT ;  /* 0x040000000f0f6812 */ /* 0x000fe400078efcff */
[C---:B------:R-:W-:Y:S01]  /*6bd60*/  LOP3.LUT P6, RZ, R223.reuse, 0x200, RZ, 0xc0, !PT ;  /* 0x00000200dfff7812 */ /* 0x040fe200078cc0ff */
[----:B------:R1:W-:Y:S01]  /*6bd70*/  @P5 STG.E.U8 desc[UR44][R226.64], R7 ;  /* 0x00000007e2005986 */ /* 0x0003e2000c10112c */
[----:B------:R-:W-:Y:S02]  /*6bd80*/  LOP3.LUT P2, RZ, R220, 0x1000, RZ, 0xc0, !PT ;  /* 0x00001000dcff7812 */ /* 0x000fe4000784c0ff */
[----:B------:R-:W-:Y:S01]  /*6bd90*/  LOP3.LUT P5, RZ, R223, 0x800, RZ, 0xc0, !PT ;  /* 0x00000800dfff7812 */ /* 0x000fe200078ac0ff */
[----:B0-----:R-:W4:Y:S01]  /*6bda0*/  LDL.LU.64 R224, [R1+0xac0] ;  /* 0x000ac00001e07983 */ /* 0x001f220000300a00 */
[----:B------:R-:W-:-:S02]  /*6bdb0*/  LOP3.LUT R15, R15, 0xf7ffffff, RZ, 0xc0, !PT ;  /* 0xf7ffffff0f0f7812 */ /* 0x000fc400078ec0ff */
[----:B-1----:R-:W-:-:S05]  /*6bdc0*/  PRMT R7, R143, 0x7771, RZ ;  /* 0x000077718f077816 */ /* 0x002fca00000000ff */
[----:B------:R-:W-:Y:S02]  /*6bdd0*/  @P6 LOP3.LUT R15, R15, 0x8000000, RZ, 0xfc, !PT ;  /* 0x080000000f0f6812 */ /* 0x000fe400078efcff */
[----:B------:R-:W-:Y:S01]  /*6bde0*/  LOP3.LUT P6, RZ, R223, 0x400, RZ, 0xc0, !PT ;  /* 0x00000400dfff7812 */ /* 0x000fe200078cc0ff */
[----:B------:R-:W4:Y:S04]  /*6bdf0*/  LDL.LU.64 R226, [R1+0xab8] ;  /* 0x000ab80001e27983 */ /* 0x000f280000300a00 */
[----:B------:R-:W4:Y:S04]  /*6be00*/  LDL.LU.64 R60, [R1+0xaa8] ;  /* 0x000aa800013c7983 */ /* 0x000f280000300a00 */
[----:B------:R-:W4:Y:S04]  /*6be10*/  LDL.LU.64 R56, [R1+0xaa0] ;  /* 0x000aa00001387983 */ /* 0x000f280000300a00 */
[----:B------:R-:W4:Y:S04]  /*6be20*/  LDL.LU.64 R42, [R1+0xa98] ;  /* 0x000a9800012a7983 */ /* 0x000f280000300a00 */
[----:B------:R-:W4:Y:S04]  /*6be30*/  LDL.LU.64 R38, [R1+0xa90] ;  /* 0x000a900001267983 */ /* 0x000f280000300a00 */
[----:B------:R-:W4:Y:S04]  /*6be40*/  LDL.LU.64 R40, [R1+0xa88] ;  /* 0x000a880001287983 */ /* 0x000f280000300a00 */
[----:B--2---:R0:W-:Y:S02]  /*6be50*/  @P3 STG.E.U8 desc[UR44][R36.64], R7 ;  /* 0x0000000724003986 */ /* 0x0041e4000c10112c */
[----:B0-----:R-:W-:-:S02]  /*6be60*/  PRMT R7, R143, 0x7772, RZ ;  /* 0x000077728f077816 */ /* 0x001fc400000000ff */
[----:B------:R-:W-:-:S03]  /*6be70*/  PRMT R143, R143, 0x7773, RZ ;  /* 0x000077738f8f7816 */ /* 0x000fc600000000ff */
[----:B---3--:R0:W-:Y:S02]  /*6be80*/  @P0 STG.E.U8 desc[UR44][R30.64], R7 ;  /* 0x000000071e000986 */ /* 0x0081e4000c10112c */
[C---:B0-----:R-:W-:Y:S02]  /*6be90*/  PRMT R7, R147.reuse, 0x7770, RZ ;  /* 0x0000777093077816 */ /* 0x041fe400000000ff */
[----:B----4-:R-:W-:Y:S04]  /*6bea0*/  @P2 STG.E.U8 desc[UR44][R228.64], R143 ;  /* 0x0000008fe4002986 */ /* 0x010fe8000c10112c */
        /* <DEDUP_REMOVED lines=46> */
[----:B------:R0:W-:Y:S04]  /*6c190*/  @P0 STG.E.U8 desc[UR44][R28.64], R7 ;  /* 0x000000071c000986 */ /* 0x0001e8000c10112c */
[----:B0-----:R-:W2:Y:S01]  /*6c1a0*/  LDL.LU.64 R28, [R1+0xa50] ;  /* 0x000a5000011c7983 */ /* 0x001ea20000300a00 */
[C---:B------:R-:W-:Y:S02]  /*6c1b0*/  LOP3.LUT P2, RZ, R0.reuse, 0x20000000, RZ, 0xc0, !PT ;  /* 0x2000000000ff7812 */ /* 0x040fe4000784c0ff */
[C---:B------:R-:W-:Y:S02]  /*6c1c0*/  LOP3.LUT P5, RZ, R0.reuse, 0x10000000, RZ, 0xc0, !PT ;  /* 0x1000000000ff7812 */ /* 0x040fe400078ac0ff */
[----:B------:R-:W-:Y:S02]  /*6c1d0*/  LOP3.LUT P3, RZ, R0, 0x8000000, RZ, 0xc0, !PT ;  /* 0x0800000000ff7812 */ /* 0x000fe4000786c0ff */
[----:B------:R-:W-:-:S02]  /*6c1e0*/  PRMT R7, R149, 0x7772, RZ ;  /* 0x0000777295077816 */ /* 0x000fc400000000ff */
[----:B------:R-:W-:Y:S02]  /*6c1f0*/  LOP3.LUT P0, RZ, R0, 0x4000000, RZ, 0xc0, !PT ;  /* 0x0400000000ff7812 */ /* 0x000fe4000780c0ff */
[----:B------:R-:W-:-:S03]  /*6c200*/  PRMT R149, R149, 0x7773, RZ ;  /* 0x0000777395957816 */ /* 0x000fc600000000ff */
[----:B------:R0:W-:Y:S04]  /*6c210*/  @P2 STG.E.U8 desc[UR44][R224.64], R7 ;  /* 0x00000007e0002986 */ /* 0x0001e8000c10112c */
[----:B------:R1:W-:Y:S01]  /*6c220*/  @P5 STG.E.U8 desc[UR44][R226.64], R149 ;  /* 0x00000095e2005986 */ /* 0x0003e2000c10112c */
[----:B0-----:R-:W-:-:S03]  /*6c230*/  PRMT R7, R153, 0x7770, RZ ;  /* 0x0000777099077816 */ /* 0x001fc600000000ff */
[----:B------:R-:W3:Y:S04]  /*6c240*/  LDL.LU.64 R224, [R1+0xa40] ;  /* 0x000a400001e07983 */ /* 0x000ee80000300a00 */
[----:B-1----:R-:W4:Y:S04]  /*6c250*/  LDL.LU.64 R226, [R1+0xa38] ;  /* 0x000a380001e27983 */ /* 0x002f280000300a00 */
        /* <DEDUP_REMOVED lines=13> */
[----:B0-----:R-:W-:-:S05]  /*6c330*/  PRMT R7, R153, 0x7771, RZ ;  /* 0x0000777199077816 */ /* 0x001fca00000000ff */
[----:B------:R0:W-:Y:S04]  /*6c340*/  @P0 STG.E.U8 desc[UR44][R150.64], R7 ;  /* 0x0000000796000986 */ /* 0x0001e8000c10112c */
[----:B0-----:R-:W2:Y:S01]  /*6c350*/  LDL.LU.64 R150, [R1+0x21e8] ;  /* 0x0021e80001967983 */ /* 0x001ea20000300a00 */
[----:B------:R-:W-:Y:S02]  /*6c360*/  @P6 LOP3.LUT R15, R15, 0x4000, RZ, 0xfc, !PT ;  /* 0x000040000f0f6812 */ /* 0x000fe400078efcff */
[C---:B------:R-:W-:Y:S02]  /*6c370*/  LOP3.LUT P6, RZ, R0.reuse, 0x40000, RZ, 0xc0, !PT ;  /* 0x0004000000ff7812 */ /* 0x040fe400078cc0ff */
[C---:B------:R-:W-:Y:S02]  /*6c380*/  LOP3.LUT P2, RZ, R0.reuse, 0x2000000, RZ, 0xc0, !PT ;  /* 0x0200000000ff7812 */ /* 0x040fe4000784c0ff */
[----:B------:R-:W-:-:S02]  /*6c390*/  LOP3.LUT P5, RZ, R0, 0x1000000, RZ, 0xc0, !PT ;  /* 0x0100000000ff7812 */ /* 0x000fc400078ac0ff */
[----:B------:R-:W-:Y:S02]  /*6c3a0*/  LOP3.LUT R15, R15, 0xffff7fff, RZ, 0xc0, !PT ;  /* 0xffff7fff0f0f7812 */ /* 0x000fe400078ec0ff */
[----:B------:R-:W-:Y:S01]  /*6c3b0*/  PRMT R7, R153, 0x7772, RZ ;  /* 0x0000777299077816 */ /* 0x000fe200000000ff */
[----:B------:R-:W2:Y:S04]  /*6c3c0*/  LDL.LU.64 R38, [R1+0xa08] ;  /* 0x000a080001267983 */ /* 0x000ea80000300a00 */
[----:B------:R-:W-:Y:S02]  /*6c3d0*/  @P6 LOP3.LUT R15, R15, 0x8000, RZ, 0xfc, !PT ;  /* 0x000080000f0f6812 */ /* 0x000fe400078efcff */
[----:B------:R-:W-:Y:S01]  /*6c3e0*/  LOP3.LUT P6, RZ, R0, 0x80000, RZ, 0xc0, !PT ;  /* 0x0008000000ff7812 */ /* 0x000fe200078cc0ff */
[----:B---3--:R2:W-:Y:S01]  /*6c3f0*/  @P2 STG.E.U8 desc[UR44][R224.64], R7 ;  /* 0x00000007e0002986 */ /* 0x0085e2000c10112c */
[----:B------:R-:W-:-:S02]  /*6c400*/  PRMT R153, R153, 0x7773, RZ ;  /* 0x0000777399997816 */ /* 0x000fc400000000ff */
[----:B------:R-:W-:Y:S01]  /*6c410*/  LOP3.LUT R15, R15, 0xfffeffff, RZ, 0xc0, !PT ;  /* 0xfffeffff0f0f7812 */ /* 0x000fe200078ec0ff */
[----:B------:R-:W3:Y:S04]  /*6c420*/  LDL.LU.64 R40, [R1+0xa00] ;  /* 0x000a000001287983 */ /* 0x000ee80000300a00 */
[----:B------:R-:W3:Y:S04]  /*6c430*/  LDL.LU.64 R36, [R1+0x9f8] ;  /* 0x0009f80001247983 */ /* 0x000ee80000300a00 */
[----:B------:R-:W3:Y:S04]  /*6c440*/  LDL.LU.64 R30, [R1+0x9f0] ;  /* 0x0009f000011e7983 */ /* 0x000ee80000300a00 */
[----:B----4-:R-:W-:Y:S04]  /*6c450*/  @P5 STG.E.U8 desc[UR44][R226.64], R153 ;  /* 0x00000099e2005986 */ /* 0x010fe8000c10112c */
        /* <DEDUP_REMOVED lines=13> */
[----:B--2---:R-:W-:-:S11]  /*6c530*/  PRMT R7, R150, 0x7770, RZ ;  /* 0x0000777096077816 */ /* 0x004fd600000000ff */
[----:B------:R0:W-:Y:S04]  /*6c540*/  @P6 STG.E.U8 desc[UR44][R154.64], R7 ;  /* 0x000000079a006986 */ /* 0x0001e8000c10112c */
[----:B0-----:R-:W2:Y:S04]  /*6c550*/  LDL.LU.64 R154, [R1+0x21e0] ;  /* 0x0021e000019a7983 */ /* 0x001ea80000300a00 */
[----:B------:R-:W4:Y:S04]  /*6c560*/  LDL.LU.64 R224, [R1+0x9d8] ;  /* 0x0009d80001e07983 */ /* 0x000f280000300a00 */
[----:B------:R-:W4:Y:S01]  /*6c570*/  LDL.LU.64 R226, [R1+0x9d0] ;  /* 0x0009d00001e27983 */ /* 0x000f220000300a00 */
[----:B------:R-:W-:-:S02]  /*6c580*/  LOP3.LUT P6, RZ, R15, 0x80000, RZ, 0xc0, !PT ;  /* 0x000800000fff7812 */ /* 0x000fc400078cc0ff */
        /* <DEDUP_REMOVED lines=24> */
[----:B------:R-:W-:-:S11]  /*6c710*/  PRMT R154, R154, 0x7773, RZ ;  /* 0x000077739a9a7816 */ /* 0x000fd600000000ff */
[----:B------:R-:W-:Y:S01]  /*6c720*/  @P6 STG.E.U8 desc[UR44][R36.64], R154 ;  /* 0x0000009a24006986 */ /* 0x000fe2000c10112c */
[----:B------:R-:W-:Y:S02]  /*6c730*/  LOP3.LUT P6, RZ, R15, 0x1000, RZ, 0xc0, !PT ;  /* 0x000010000fff7812 */ /* 0x000fe400078cc0ff */
[----:B0-----:R-:W-:-:S11]  /*6c740*/  PRMT R7, R151, 0x7770, RZ ;  /* 0x0000777097077816 */ /* 0x001fd600000000ff */
[----:B------:R0:W-:Y:S02]  /*6c750*/  @P6 STG.E.U8 desc[UR44][R30.64], R7 ;  /* 0x000000071e006986 */ /* 0x0001e4000c10112c */
[----:B0-----:R-:W-:-:S05]  /*6c760*/  PRMT R7, R151, 0x7771, RZ ;  /* 0x0000777197077816 */ /* 0x001fca00000000ff */
[----:B----4-:R0:W-:Y:S02]  /*6c770*/  @P1 STG.E.U8 desc[UR44][R228.64], R7 ;  /* 0x00000007e4001986 */ /* 0x0101e4000c10112c */
        /* <DEDUP_REMOVED lines=8> */
[----:B0-----:R-:W-:Y:S02]  /*6c800*/  PRMT R7, R155, 0x7772, RZ ;  /* 0x000077729b077816 */ /* 0x001fe400000000ff */
[----:B------:R-:W2:Y:S04]  /*6c810*/  LDL.LU.64 R244, [R1+0x21d8] ;  /* 0x0021d80001f47983 */ /* 0x000ea80000300a00 */
[----:B------:R0:W-:Y:S04]  /*6c820*/  @P5 STG.E.U8 desc[UR44][R156.64], R7 ;  /* 0x000000079c005986 */ /* 0x0001e8000c10112c */
[----:B0-----:R-:W3:Y:S04]  /*6c830*/  LDL.LU.64 R156, [R1+0x21d0] ;  /* 0x0021d000019c7983 */ /* 0x001ee80000300a00 */
[----:B------:R-:W4:Y:S04]  /*6c840*/  LDL.LU.64 R30, [R1+0x9b8] ;  /* 0x0009b800011e7983 */ /* 0x000f280000300a00 */
[----:B------:R-:W2:Y:S01]  /*6c850*/  LDL.LU.64 R228, [R1+0x9b0] ;  /* 0x0009b00001e47983 */ /* 0x000ea20000300a00 */
[----:B------:R-:W-:-:S02]  /*6c860*/  LOP3.LUT P3, RZ, R0, 0x100, RZ, 0xc0, !PT ;  /* 0x0000010000ff7812 */ /* 0x000fc4000786c0ff */
[C---:B------:R-:W-:Y:S02]  /*6c870*/  LOP3.LUT P0, RZ, R0.reuse, 0x80, RZ, 0xc0, !PT ;  /* 0x0000008000ff7812 */ /* 0x040fe4000780c0ff */
[----:B------:R-:W-:Y:S02]  /*6c880*/  LOP3.LUT P2, RZ, R0, 0x40, RZ, 0xc0, !PT ;  /* 0x0000004000ff7812 */ /* 0x000fe4000784c0ff */
[----:B------:R-:W-:Y:S01]  /*6c890*/  PRMT R155, R155, 0x7773, RZ ;  /* 0x000077739b9b7816 */ /* 0x000fe200000000ff */
        /* <DEDUP_REMOVED lines=9> */
[C---:B---3--:R-:W-:Y:S01]  /*6c930*/  PRMT R7, R156.reuse, 0x7770, RZ ;  /* 0x000077709c077816 */ /* 0x048fe200000000ff */
[----:B----4-:R-:W-:Y:S04]  /*6c940*/  @P3 STG.E.U8 desc[UR44][R30.64], R155 ;  /* 0x0000009b1e003986 */ /* 0x010fe8000c10112c */
[----:B--2---:R0:W-:Y:S02]  /*6c950*/  @P0 STG.E.U8 desc[UR44][R228.64], R7 ;  /* 0x00000007e4000986 */ /* 0x0041e4000c10112c */
[----:B0-----:R-:W-:-:S05]  /*6c960*/  PRMT R7, R156, 0x7771, RZ ;  /* 0x000077719c077816 */ /* 0x001fca00000000ff */
[----:B------:R0:W-:Y:S04]  /*6c970*/  @P2 STG.E.U8 desc[UR44][R160.64], R7 ;  /* 0x00000007a0002986 */ /* 0x0001e8000c10112c */
[----:B0-----:R-:W2:Y:S01]  /*6c980*/  LDL.LU.64 R160, [R1+0x21c8] ;  /* 0x0021c80001a07983 */ /* 0x001ea20000300a00 */
[----:B------:R-:W-:Y:S02]  /*6c990*/  LOP3.LUT P6, RZ, R244, 0x10000000, RZ, 0xc0, !PT ;  /* 0x10000000f4ff7812 */ /* 0x000fe400078cc0ff */
[----:B------:R-:W-:Y:S02]  /*6c9a0*/  LOP3.LUT P5, RZ, R0, 0x20, RZ, 0xc0, !PT ;  /* 0x0000002000ff7812 */ /* 0x000fe400078ac0ff */
[----:B------:R-:W-:Y:S01]  /*6c9b0*/  PRMT R7, R156, 0x7772, RZ ;  /* 0x000077729c077816 */ /* 0x000fe200000000ff */
[----:B------:R-:W3:Y:S08]  /*6c9c0*/  LDL.LU.64 R36, [R1+0x958] ;  /* 0x0009580001247983 */ /* 0x000ef00000300a00 */
[----:B------:R-:W-:-:S02]  /*6c9d0*/  @P6 LOP3.LUT R15, R15, 0x10, RZ, 0xfc, !PT ;  /* 0x000000100f0f6812 */ /* 0x000fc400078efcff */
[----:B------:R-:W-:Y:S02]  /*6c9e0*/  LOP3.LUT P6, RZ, R244, 0x20000000, RZ, 0xc0, !PT ;  /* 0x20000000f4ff7812 */ /* 0x000fe400078cc0ff */
[----:B------:R-:W-:Y:S01]  /*6c9f0*/  PRMT R156, R156, 0x7773, RZ ;  /* 0x000077739c9c7816 */ /* 0x000fe200000000ff */
[----:B------:R0:W-:Y:S01]  /*6ca00*/  @P5 STG.E.U8 desc[UR44][R28.64], R7 ;  /* 0x000000071c005986 */ /* 0x0001e2000c10112c */
[----:B------:R-:W-:-:S03]  /*6ca10*/  LOP3.LUT R15, R15, 0xffffffdf, RZ, 0xc0, !PT ;  /* 0xffffffdf0f0f7812 */ /* 0x000fc600078ec0ff */
[----:B------:R-:W4:Y:S04]  /*6ca20*/  LDL.LU.64 R30, [R1+0x950] ;  /* 0x00095000011e7983 */ /* 0x000f280000300a00 */
[----:B------:R-:W4:Y:S02]  /*6ca30*/  LDL.LU.64 R228, [R1+0x948] ;  /* 0x0009480001e47983 */ /* 0x000f240000300a00 */
[----:B------:R-:W-:Y:S02]  /*6ca40*/  @P6 LOP3.LUT R15, R15, 0x20, RZ, 0xfc, !PT ;  /* 0x000000200f0f6812 */ /* 0x000fe400078efcff */
[----:B------:R-:W-:Y:S01]  /*6ca50*/  LOP3.LUT P6, RZ, R244, 0x40000000, RZ, 0xc0, !PT ;  /* 0x40000000f4ff7812 */ /* 0x000fe200078cc0ff */
[----:B0-----:R-:W4:Y:S01]  /*6ca60*/  LDL.LU.64 R28, [R1+0x940] ;  /* 0x00094000011c7983 */ /* 0x001f220000300a00 */
        /* <DEDUP_REMOVED lines=20> */
[----:B0-----:R-:W4:Y:S01]  /*6cbb0*/  LDL.LU.64 R224, [R1+0x938] ;  /* 0x0009380001e07983 */ /* 0x001f220000300a00 */
[----:B--2---:R-:W-:-:S09]  /*6cbc0*/  PRMT R7, R160, 0x7770, RZ ;  /* 0x00007770a0077816 */ /* 0x004fd200000000ff */
        /* <DEDUP_REMOVED lines=80> */
[----:B------:R-:W-:Y:S02]  /*6d0d0*/  PRMT R158, R158, 0x7773, RZ ;  /* 0x000077739e9e7816 */ /* 0x000fe400000000ff */
[----:B------:R-:W-:Y:S01]  /*6d0e0*/  LOP3.LUT R15, R15, 0xfffffff7, RZ, 0xc0, !PT ;  /* 0xfffffff70f0f7812 */ /* 0x000fe200078ec0ff */
[----:B---3--:R0:W-:Y:S04]  /*6d0f0*/  @P3 STG.E.U8 desc[UR44][R40.64], R7 ;  /* 0x0000000728003986 */ /* 0x0081e8000c10112c */
[----:B0-----:R-:W3:Y:S01]  /*6d100*/  LDL.LU.64 R40, [R1+0x8c8] ;  /* 0x0008c80001287983 */ /* 0x001ee20000300a00 */
[----:B--2---:R-:W-:-:S02]  /*6d110*/  PRMT R7, R162, 0x7770, RZ ;  /* 0x00007770a2077816 */ /* 0x004fc400000000ff */
[----:B------:R-:W-:Y:S02]  /*6d120*/  @P6 LOP3.LUT R15, R15, 0x8, RZ, 0xfc, !PT ;  /* 0x000000080f0f6812 */ /* 0x000fe400078efcff */
[----:B------:R-:W-:Y:S01]  /*6d130*/  LOP3.LUT P6, RZ, R244, 0x20000, RZ, 0xc0, !PT ;  /* 0x00020000f4ff7812 */ /* 0x000fe200078cc0ff */
[----:B----4-:R0:W-:Y:S04]  /*6d140*/  @P0 STG.E.U8 desc[UR44][R36.64], R158 ;  /* 0x0000009e24000986 */ /* 0x0101e8000c10112c */
[----:B------:R1:W-:Y:S04]  /*6d150*/  @P2 STG.E.U8 desc[UR44][R30.64], R7 ;  /* 0x000000071e002986 */ /* 0x0003e8000c10112c */
[----:B0-----:R-:W2:Y:S01]  /*6d160*/  LDL.LU.64 R36, [R1+0x8b8] ;  /* 0x0008b80001247983 */ /* 0x001ea20000300a00 */
[----:B-1----:R-:W-:-:S03]  /*6d170*/  PRMT R7, R162, 0x7771, RZ ;  /* 0x00007771a2077816 */ /* 0x002fc600000000ff */
        /* <DEDUP_REMOVED lines=13> */
[----:B------:R-:W-:-:S02]  /*6d250*/  LOP3.LUT P6, RZ, R15, 0x2, RZ, 0xc0, !PT ;  /* 0x000000020fff7812 */ /* 0x000fc400078cc0ff */
[----:B0-----:R-:W-:Y:S01]  /*6d260*/  PRMT R7, R159, 0x7771, RZ ;  /* 0x000077719f077816 */ /* 0x001fe200000000ff */
[----:B------:R-:W4:Y:S10]  /*6d270*/  LDL.LU.64 R226, [R1+0x890] ;  /* 0x0008900001e27983 */ /* 0x000f340000300a00 */
[----:B------:R0:W-:Y:S01]  /*6d280*/  @P6 STG.E.U8 desc[UR44][R56.64], R7 ;  /* 0x0000000738006986 */ /* 0x0001e2000c10112c */
[----:B------:R-:W-:-:S02]  /*6d290*/  LOP3.LUT P6, RZ, R15, 0x1, RZ, 0xc0, !PT ;  /* 0x000000010fff7812 */ /* 0x000fc400078cc0ff */
[----:B0-----:R-:W-:-:S11]  /*6d2a0*/  PRMT R7, R159, 0x7772, RZ ;  /* 0x000077729f077816 */ /* 0x001fd600000000ff */
[----:B------:R0:W-:Y:S01]  /*6d2b0*/  @P6 STG.E.U8 desc[UR44][R42.64], R7 ;  /* 0x000000072a006986 */ /* 0x0001e2000c10112c */
[----:B------:R-:W-:Y:S02]  /*6d2c0*/  LOP3.LUT P6, RZ, R0, 0x80000000, RZ, 0xc0, !PT ;  /* 0x8000000000ff7812 */ /* 0x000fe400078cc0ff */
[----:B------:R-:W-:-:S11]  /*6d2d0*/  PRMT R159, R159, 0x7773, RZ ;  /* 0x000077739f9f7816 */ /* 0x000fd600000000ff */
[----:B------:R1:W-:Y:S01]  /*6d2e0*/  @P6 STG.E.U8 desc[UR44][R164.64], R159 ;  /* 0x0000009fa4006986 */ /* 0x0003e2000c10112c */
[C---:B------:R-:W-:Y:S02]  /*6d2f0*/  LOP3.LUT P6, RZ, R0.reuse, 0x40000000, RZ, 0xc0, !PT ;  /* 0x4000000000ff7812 */ /* 0x040fe400078cc0ff */
[----:B0-----:R-:W-:Y:S01]  /*6d300*/  PRMT R7, R163, 0x7770, RZ ;  /* 0x00007770a3077816 */ /* 0x001fe200000000ff */
[----:B-1----:R-:W4:Y:S10]  /*6d310*/  LDL.LU.64 R164, [R1+0x21b0] ;  /* 0x0021b00001a47983 */ /* 0x002f340000300a00 */
[----:B------:R0:W-:Y:S01]  /*6d320*/  @P6 STG.E.U8 desc[UR44][R38.64], R7 ;  /* 0x0000000726006986 */ /* 0x0001e2000c10112c */
[----:B------:R-:W-:-:S02]  /*6d330*/  LOP3.LUT P6, RZ, R0, 0x20000000, RZ, 0xc0, !PT ;  /* 0x2000000000ff7812 */ /* 0x000fc400078cc0ff */
[----:B0-----:R-:W-:-:S11]  /*6d340*/  PRMT R7, R163, 0x7771, RZ ;  /* 0x00007771a3077816 */ /* 0x001fd600000000ff */
[----:B---3--:R0:W-:Y:S01]  /*6d350*/  @P6 STG.E.U8 desc[UR44][R40.64], R7 ;  /* 0x0000000728006986 */ /* 0x0081e2000c10112c */
[----:B------:R-:W-:Y:S02]  /*6d360*/  LOP3.LUT P6, RZ, R0, 0x10000000, RZ, 0xc0, !PT ;  /* 0x1000000000ff7812 */ /* 0x000fe400078cc0ff */
[----:B0-----:R-:W-:-:S11]  /*6d370*/  PRMT R7, R163, 0x7772, RZ ;  /* 0x00007772a3077816 */ /* 0x001fd600000000ff */
[----:B------:R0:W-:Y:S04]  /*6d380*/  @P6 STG.E.U8 desc[UR44][R168.64], R7 ;  /* 0x00000007a8006986 */ /* 0x0001e8000c10112c */
[----:B0-----:R-:W3:Y:S01]  /*6d390*/  LDL.LU.64 R168, [R1+0x21a8] ;  /* 0x0021a80001a87983 */ /* 0x001ee20000300a00 */
[C---:B------:R-:W-:Y:S02]  /*6d3a0*/  LOP3.LUT P1, RZ, R244.reuse, 0x100, RZ, 0xc0, !PT ;  /* 0x00000100f4ff7812 */ /* 0x040fe4000782c0ff */
[C---:B------:R-:W-:Y:S02]  /*6d3b0*/  LOP3.LUT P4, RZ, R244.reuse, 0x80, RZ, 0xc0, !PT ;  /* 0x00000080f4ff7812 */ /* 0x040fe4000788c0ff */
[----:B------:R-:W-:Y:S02]  /*6d3c0*/  LOP3.LUT P3, RZ, R244, 0x40, RZ, 0xc0, !PT ;  /* 0x00000040f4ff7812 */ /* 0x000fe4000786c0ff */
[----:B------:R-:W-:-:S02]  /*6d3d0*/  PRMT R163, R163, 0x7773, RZ ;  /* 0x00007773a3a37816 */ /* 0x000fc400000000ff */
[C---:B------:R-:W-:Y:S02]  /*6d3e0*/  LOP3.LUT P0, RZ, R244.reuse, 0x20, RZ, 0xc0, !PT ;  /* 0x00000020f4ff7812 */ /* 0x040fe4000780c0ff */
[----:B------:R-:W-:-:S03]  /*6d3f0*/  LOP3.LUT P2, RZ, R244, 0x10, RZ, 0xc0, !PT ;  /* 0x00000010f4ff7812 */ /* 0x000fc6000784c0ff */
[----:B--2---:R0:W-:Y:S04]  /*6d400*/  @P1 STG.E.U8 desc[UR44][R36.64], R163 ;  /* 0x000000a324001986 */ /* 0x0041e8000c10112c */
[----:B0-----:R-:W2:Y:S01]  /*6d410*/  LDL.LU.64 R36, [R1+0x888] ;  /* 0x0008880001247983 */ /* 0x001ea20000300a00 */
[----:B------:R-:W-:Y:S02]  /*6d420*/  LOP3.LUT P5, RZ, R244, 0x8, RZ, 0xc0, !PT ;  /* 0x00000008f4ff7812 */ /* 0x000fe400078ac0ff */
[----:B----4-:R-:W-:-:S05]  /*6d430*/  PRMT R7, R164, 0x7770, RZ ;  /* 0x00007770a4077816 */ /* 0x010fca00000000ff */
[----:B------:R0:W-:Y:S02]  /*6d440*/  @P4 STG.E.U8 desc[UR44][R30.64], R7 ;  /* 0x000000071e004986 */ /* 0x0001e4000c10112c */
[C---:B0-----:R-:W-:Y:S02]  /*6d450*/  PRMT R7, R164.reuse, 0x7771, RZ ;  /* 0x00007771a4077816 */ /* 0x041fe400000000ff */
[----:B------:R-:W4:Y:S04]  /*6d460*/  LDL.LU.64 R30, [R1+0x880] ;  /* 0x00088000011e7983 */ /* 0x000f280000300a00 */
[----:B------:R0:W-:Y:S02]  /*6d470*/  @P3 STG.E.U8 desc[UR44][R228.64], R7 ;  /* 0x00000007e4003986 */ /* 0x0001e4000c10112c */
[----:B0-----:R-:W-:-:S02]  /*6d480*/  PRMT R7, R164, 0x7772, RZ ;  /* 0x00007772a4077816 */ /* 0x001fc400000000ff */
[----:B------:R-:W4:Y:S01]  /*6d490*/  LDL.LU.64 R228, [R1+0x878] ;  /* 0x0008780001e47983 */ /* 0x000f220000300a00 */
[----:B------:R-:W-:-:S03]  /*6d4a0*/  PRMT R164, R164, 0x7773, RZ ;  /* 0x00007773a4a47816 */ /* 0x000fc600000000ff */
[----:B------:R0:W-:Y:S04]  /*6d4b0*/  @P0 STG.E.U8 desc[UR44][R28.64], R7 ;  /* 0x000000071c000986 */ /* 0x0001e8000c10112c */
[----:B------:R1:W-:Y:S04]  /*6d4c0*/  @P2 STG.E.U8 desc[UR44][R224.64], R164 ;  /* 0x000000a4e0002986 */ /* 0x0003e8000c10112c */
[----:B0-----:R-:W4:Y:S04]  /*6d4d0*/  LDL.LU.64 R28, [R1+0x870] ;  /* 0x00087000011c7983 */ /* 0x001f280000300a00 */
[----:B-1----:R-:W4:Y:S01]  /*6d4e0*/  LDL.LU.64 R224, [R1+0x868] ;  /* 0x0008680001e07983 */ /* 0x002f220000300a00 */
[----:B---3--:R-:W-:-:S05]  /*6d4f0*/  PRMT R7, R168, 0x7770, RZ ;  /* 0x00007770a8077816 */ /* 0x008fca00000000ff */
[----:B------:R0:W-:Y:S04]  /*6d500*/  @P5 STG.E.U8 desc[UR44][R226.64], R7 ;  /* 0x00000007e2005986 */ /* 0x0001e8000c10112c */
[----:B0-----:R-:W3:Y:S04]  /*6d510*/  LDL.LU.64 R226, [R1+0x860] ;  /* 0x0008600001e27983 */ /* 0x001ee80000300a00 */
[----:B------:R-:W3:Y:S04]  /*6d520*/  LDL.LU.64 R56, [R1+0x858] ;  /* 0x0008580001387983 */ /* 0x000ee80000300a00 */
[----:B------:R-:W3:Y:S04]  /*6d530*/  LDL.LU.64 R42, [R1+0x848] ;  /* 0x00084800012a7983 */ /* 0x000ee80000300a00 */
[----:B------:R-:W3:Y:S01]  /*6d540*/  LDL.LU.64 R38, [R1+0x840] ;  /* 0x0008400001267983 */ /* 0x000ee20000300a00 */
[----:B------:R-:W-:-:S02]  /*6d550*/  LOP3.LUT P6, RZ, R245, 0x400000, RZ, 0xc0, !PT ;  /* 0x00400000f5ff7812 */ /* 0x000fc400078cc0ff */
[----:B------:R-:W-:Y:S02]  /*6d560*/  LOP3.LUT R0, R0, 0xffefffff, RZ, 0xc0, !PT ;  /* 0xffefffff00007812 */ /* 0x000fe400078ec0ff */
[C---:B------:R-:W-:Y:S02]  /*6d570*/  LOP3.LUT P3, RZ, R244.reuse, 0x4, RZ, 0xc0, !PT ;  /* 0x00000004f4ff7812 */ /* 0x040fe4000786c0ff */
[----:B------:R-:W-:Y:S02]  /*6d580*/  LOP3.LUT P0, RZ, R244, 0x2, RZ, 0xc0, !PT ;  /* 0x00000002f4ff7812 */ /* 0x000fe4000780c0ff */
[----:B------:R-:W-:Y:S02]  /*6d590*/  PRMT R7, R168, 0x7771, RZ ;  /* 0x00007771a8077816 */ /* 0x000fe400000000ff */
[----:B------:R-:W-:Y:S02]  /*6d5a0*/  LOP3.LUT P2, RZ, R244, 0x1, RZ, 0xc0, !PT ;  /* 0x00000001f4ff7812 */ /* 0x000fe4000784c0ff */
[----:B------:R-:W-:Y:S01]  /*6d5b0*/  LOP3.LUT P5, RZ, R245, 0x80000000, RZ, 0xc0, !PT ;  /* 0x80000000f5ff7812 */ /* 0x000fe200078ac0ff */
        /* <DEDUP_REMOVED lines=21> */
[----:B--2---:R0:W-:Y:S01]  /*6d710*/  @P3 STG.E.U8 desc[UR44][R36.64], R7 ;  /* 0x0000000724003986 */ /* 0x0041e2000c10112c */
[----:B------:R-:W-:Y:S02]  /*6d720*/  LOP3.LUT R0, R0, 0xf7ffffff, RZ, 0xc0, !PT ;  /* 0xf7ffffff00007812 */ /* 0x000fe400078ec0ff */
[----:B0-----:R-:W-:-:S09]  /*6d730*/  PRMT R7, R168, 0x7772, RZ ;  /* 0x00007772a8077816 */ /* 0x001fd200000000ff */
[----:B------:R-:W-:Y:S02]  /*6d740*/  @P6 LOP3.LUT R0, R0, 0x8000000, RZ, 0xfc, !PT ;  /* 0x0800000000006812 */ /* 0x000fe400078efcff */
[----:B------:R-:W-:Y:S02]  /*6d750*/  LOP3.LUT P6, RZ, R245, 0x40000000, RZ, 0xc0, !PT ;  /* 0x40000000f5ff7812 */ /* 0x000fe400078cc0ff */
[----:B------:R-:W-:Y:S01]  /*6d760*/  PRMT R168, R168, 0x7773, RZ ;  /* 0x00007773a8a87816 */ /* 0x000fe200000000ff */
[----:B------:R-:W2:Y:S04]  /*6d770*/  LDL.LU.64 R36, [R1+0x828] ;  /* 0x0008280001247983 */ /* 0x000ea80000300a00 */
[----:B----4-:R0:W-:Y:S04]  /*6d780*/  @P0 STG.E.U8 desc[UR44][R30.64], R7 ;  /* 0x000000071e000986 */ /* 0x0101e8000c10112c */
        /* <DEDUP_REMOVED lines=9> */
[C---:B0-----:R-:W-:Y:S02]  /*6d820*/  PRMT R7, R165.reuse, 0x7772, RZ ;  /* 0x00007772a5077816 */ /* 0x041fe400000000ff */
[----:B------:R-:W-:Y:S01]  /*6d830*/  PRMT R165, R165, 0x7773, RZ ;  /* 0x00007773a5a57816 */ /* 0x000fe200000000ff */
[----:B------:R-:W4:Y:S08]  /*6d840*/  LDL.LU.64 R224, [R1+0x808] ;  /* 0x0008080001e07983 */ /* 0x000f300000300a00 */
[----:B---3--:R0:W-:Y:S01]  /*6d850*/  @P6 STG.E.U8 desc[UR44][R226.64], R7 ;  /* 0x00000007e2006986 */ /* 0x0081e2000c10112c */
[----:B------:R-:W-:-:S02]  /*6d860*/  LOP3.LUT P6, RZ, R0, 0x4000000, RZ, 0xc0, !PT ;  /* 0x0400000000ff7812 */ /* 0x000fc400078cc0ff */
[----:B0-----:R-:W-:Y:S01]  /*6d870*/  PRMT R7, R169, 0x7770, RZ ;  /* 0x00007770a9077816 */ /* 0x001fe200000000ff */
[----:B------:R-:W3:Y:S10]  /*6d880*/  LDL.LU.64 R226, [R1+0x800] ;  /* 0x0008000001e27983 */ /* 0x000ef40000300a00 */
[----:B------:R-:W-:Y:S01]  /*6d890*/  @P6 STG.E.U8 desc[UR44][R56.64], R165 ;  /* 0x000000a538006986 */ /* 0x000fe2000c10112c */
[----:B------:R-:W-:-:S13]  /*6d8a0*/  LOP3.LUT P6, RZ, R0, 0x2000000, RZ, 0xc0, !PT ;  /* 0x0200000000ff7812 */ /* 0x000fda00078cc0ff */
[----:B------:R0:W-:Y:S01]  /*6d8b0*/  @P6 STG.E.U8 desc[UR44][R166.64], R7 ;  /* 0x00000007a6006986 */ /* 0x0001e2000c10112c */
[C---:B------:R-:W-:Y:S02]  /*6d8c0*/  LOP3.LUT P6, RZ, R0.reuse, 0x1000000, RZ, 0xc0, !PT ;  /* 0x0100000000ff7812 */ /* 0x040fe400078cc0ff */
        /* <DEDUP_REMOVED lines=25> */
[----:B------:R-:W-:Y:S01]  /*6da60*/  @P4 STG.E.U8 desc[UR44][R228.64], R166 ;  /* 0x000000a6e4004986 */ /* 0x000fe2000c10112c */
[----:B---3--:R-:W-:-:S05]  /*6da70*/  PRMT R7, R170, 0x7770, RZ ;  /* 0x00007770aa077816 */ /* 0x008fca00000000ff */
        /* <DEDUP_REMOVED lines=10> */
[----:B------:R-:W2:Y:S04]  /*6db20*/  LDL.LU.64 R228, [R1+0x7e0] ;  /* 0x0007e00001e47983 */ /* 0x000ea80000300a00 */
[----:B------:R-:W2:Y:S04]  /*6db30*/  LDL.LU.64 R28, [R1+0x7d8] ;  /* 0x0007d800011c7983 */ /* 0x000ea80000300a00 */
[----:B------:R-:W2:Y:S01]  /*6db40*/  LDL.LU.64 R224, [R1+0x7d0] ;  /* 0x0007d00001e07983 */ /* 0x000ea20000300a00 */
[----:B------:R-:W-:-:S02]  /*6db50*/  LOP3.LUT P6, RZ, R245, 0x8, RZ, 0xc0, !PT ;  /* 0x00000008f5ff7812 */ /* 0x000fc400078cc0ff */
[----:B------:R-:W-:Y:S02]  /*6db60*/  LOP3.LUT R0, R0, 0xffffefff, RZ, 0xc0, !PT ;  /* 0xffffefff00007812 */ /* 0x000fe400078ec0ff */
[C---:B------:R-:W-:Y:S02]  /*6db70*/  LOP3.LUT P3, RZ, R245.reuse, 0x8000, RZ, 0xc0, !PT ;  /* 0x00008000f5ff7812 */ /* 0x040fe4000786c0ff */
[----:B------:R-:W-:Y:S02]  /*6db80*/  LOP3.LUT P0, RZ, R245, 0x4000, RZ, 0xc0, !PT ;  /* 0x00004000f5ff7812 */ /* 0x000fe4000780c0ff */
[----:B------:R-:W-:Y:S02]  /*6db90*/  PRMT R7, R167, 0x7770, RZ ;  /* 0x00007770a7077816 */ /* 0x000fe400000000ff */
[C---:B------:R-:W-:Y:S02]  /*6dba0*/  LOP3.LUT P2, RZ, R245.reuse, 0x2000, RZ, 0xc0, !PT ;  /* 0x00002000f5ff7812 */ /* 0x040fe4000784c0ff */
[----:B------:R-:W-:Y:S01]  /*6dbb0*/  LOP3.LUT P5, RZ, R245, 0x1000, RZ, 0xc0, !PT ;  /* 0x00001000f5ff7812 */ /* 0x000fe200078ac0ff */
[----:B------:R-:W2:Y:S04]  /*6dbc0*/  LDL.LU.64 R226, [R1+0x7c0] ;  /* 0x0007c00001e27983 */ /* 0x000ea80000300a00 */
        /* <DEDUP_REMOVED lines=30> */
[----:B------:R-:W3:Y:S04]  /*6ddb0*/  LDL.LU.64 R36, [R1+0x788] ;  /* 0x0007880001247983 */ /* 0x000ee80000300a00 */
[----:B----4-:R0:W-:Y:S02]  /*6ddc0*/  @P0 STG.E.U8 desc[UR44][R30.64], R7 ;  /* 0x000000071e000986 */ /* 0x0101e4000c10112c */
[----:B0-----:R-:W-:-:S02]  /*6ddd0*/  PRMT R7, R167, 0x7772, RZ ;  /* 0x00007772a7077816 */ /* 0x001fc400000000ff */
[----:B------:R-:W-:Y:S01]  /*6dde0*/  PRMT R167, R167, 0x7773, RZ ;  /* 0x00007773a7a77816 */ /* 0x000fe200000000ff */
[----:B------:R-:W4:Y:S04]  /*6ddf0*/  LDL.LU.64 R30, [R1+0x780] ;  /* 0x00078000011e7983 */ /* 0x000f280000300a00 */
[----:B--2---:R0:W-:Y:S04]  /*6de00*/  @P2 STG.E.U8 desc[UR44][R228.64], R7 ;  /* 0x00000007e4002986 */ /* 0x0041e8000c10112c */
[----:B------:R-:W-:Y:S01]  /*6de10*/  @P5 STG.E.U8 desc[UR44][R28.64], R167 ;  /* 0x000000a71c005986 */ /* 0x000fe2000c10112c */
[----:B0-----:R-:W-:-:S03]  /*6de20*/  PRMT R7, R171, 0x7770, RZ ;  /* 0x00007770ab077816 */ /* 0x001fc600000000ff */
[----:B------:R-:W2:Y:S04]  /*6de30*/  LDL.LU.64 R228, [R1+0x778] ;  /* 0x0007780001e47983 */ /* 0x000ea80000300a00 */
[----:B------:R0:W-:Y:S01]  /*6de40*/  @P6 STG.E.U8 desc[UR44][R224.64], R7 ;  /* 0x00000007e0006986 */ /* 0x0001e2000c10112c */
[----:B------:R-:W-:Y:S02]  /*6de50*/  LOP3.LUT P6, RZ, R0, 0x80000, RZ, 0xc0, !PT ;  /* 0x0008000000ff7812 */ /* 0x000fe400078cc0ff */
[----:B0-----:R-:W-:-:S11]  /*6de60*/  PRMT R7, R171, 0x7771, RZ ;  /* 0x00007771ab077816 */ /* 0x001fd600000000ff */
[----:B------:R0:W-:Y:S04]  /*6de70*/  @P6 STG.E.U8 desc[UR44][R172.64], R7 ;  /* 0x00000007ac006986 */ /* 0x0001e8000c10112c */
[----:B0-----:R-:W3:Y:S01]  /*6de80*/  LDL.LU.64 R172, [R1+0x2188] ;  /* 0x0021880001ac7983 */ /* 0x001ee20000300a00 */
[C---:B------:R-:W-:Y:S02]  /*6de90*/  LOP3.LUT P6, RZ, R0.reuse, 0x40000, RZ, 0xc0, !PT ;  /* 0x0004000000ff7812 */ /* 0x040fe400078cc0ff */
[C---:B------:R-:W-:Y:S02]  /*6dea0*/  PRMT R7, R171.reuse, 0x7772, RZ ;  /* 0x00007772ab077816 */ /* 0x040fe400000000ff */
[----:B------:R-:W-:Y:S01]  /*6deb0*/  PRMT R171, R171, 0x7773, RZ ;  /* 0x00007773abab7816 */ /* 0x000fe200000000ff */
[----:B------:R-:W2:Y:S04]  /*6dec0*/  LDL.LU.64 R28, [R1+0x770] ;  /* 0x00077000011c7983 */ /* 0x000ea80000300a00 */
[----:B------:R-:W2:Y:S04]  /*6ded0*/  LDL.LU.64 R224, [R1+0x768] ;  /* 0x0007680001e07983 */ /* 0x000ea80000300a00 */
[----:B------:R0:W-:Y:S01]  /*6dee0*/  @P6 STG.E.U8 desc[UR44][R226.64], R7 ;  /* 0x00000007e2006986 */ /* 0x0001e2000c10112c */
[----:B------:R-:W-:-:S03]  /*6def0*/  LOP3.LUT P6, RZ, R0, 0x20000, RZ, 0xc0, !PT ;  /* 0x0002000000ff7812 */ /* 0x000fc600078cc0ff */
[----:B0-----:R-:W2:Y:S10]  /*6df00*/  LDL.LU.64 R226, [R1+0x760] ;  /* 0x0007600001e27983 */ /* 0x001eb40000300a00 */
[----:B------:R-:W-:Y:S01]  /*6df10*/  @P6 STG.E.U8 desc[UR44][R60.64], R171 ;  /* 0x000000ab3c006986 */ /* 0x000fe2000c10112c */
[----:B------:R-:W-:-:S02]  /*6df20*/  LOP3.LUT P6, RZ, R0, 0x10000, RZ, 0xc0, !PT ;  /* 0x0001000000ff7812 */ /* 0x000fc400078cc0ff */
[----:B---3--:R-:W-:-:S11]  /*6df30*/  PRMT R7, R172, 0x7770, RZ ;  /* 0x00007770ac077816 */ /* 0x008fd600000000ff */
        /* <DEDUP_REMOVED lines=13> */
[C---:B------:R-:W-:Y:S02]  /*6e010*/  LOP3.LUT P4, RZ, R245.reuse, 0x2, RZ, 0xc0, !PT ;  /* 0x00000002f5ff7812 */ /* 0x040fe4000788c0ff */
[----:B------:R-:W-:Y:S02]  /*6e020*/  LOP3.LUT P3, RZ, R245, 0x1, RZ, 0xc0, !PT ;  /* 0x00000001f5ff7812 */ /* 0x000fe4000786c0ff */
[----:B------:R-:W-:Y:S02]  /*6e030*/  LOP3.LUT P0, RZ, R246, 0x80000000, RZ, 0xc0, !PT ;  /* 0x80000000f6ff7812 */ /* 0x000fe4000780c0ff */
[----:B---3--:R-:W-:-:S05]  /*6e040*/  PRMT R7, R176, 0x7770, RZ ;  /* 0x00007770b0077816 */ /* 0x008fca00000000ff */
[----:B------:R0:W-:Y:S02]  /*6e050*/  @P6 STG.E.U8 desc[UR44][R40.64], R7 ;  /* 0x0000000728006986 */ /* 0x0001e4000c10112c */
[----:B0-----:R-:W-:-:S05]  /*6e060*/  PRMT R7, R176, 0x7771, RZ ;  /* 0x00007771b0077816 */ /* 0x001fca00000000ff */
[----:B------:R0:W-:Y:S02]  /*6e070*/  @P1 STG.E.U8 desc[UR44][R36.64], R7 ;  /* 0x0000000724001986 */ /* 0x0001e4000c10112c */
[C---:B0-----:R-:W-:Y:S02]  /*6e080*/  PRMT R7, R176.reuse, 0x7772, RZ ;  /* 0x00007772b0077816 */ /* 0x041fe400000000ff */
[----:B------:R-:W-:-:S03]  /*6e090*/  PRMT R176, R176, 0x7773, RZ ;  /* 0x00007773b0b07816 */ /* 0x000fc600000000ff */
[----:B----4-:R0:W-:Y:S04]  /*6e0a0*/  @P4 STG.E.U8 desc[UR44][R30.64], R7 ;  /* 0x000000071e004986 */ /* 0x0101e8000c10112c */
[----:B--2---:R1:W-:Y:S01]  /*6e0b0*/  @P3 STG.E.U8 desc[UR44][R228.64], R176 ;  /* 0x000000b0e4003986 */ /* 0x0043e2000c10112c */
        /* <DEDUP_REMOVED lines=43> */
[----:B------:R-:W3:Y:S04]  /*6e370*/  LDL.LU.64 R30, [R1+0x6f0] ;  /* 0x0006f000011e7983 */ /* 0x000ee80000300a00 */
[----:B------:R-:W3:Y:S04]  /*6e380*/  LDL.LU.64 R228, [R1+0x6e8] ;  /* 0x0006e80001e47983 */ /* 0x000ee80000300a00 */
[----:B----4-:R0:W-:Y:S04]  /*6e390*/  @P5 STG.E.U8 desc[UR44][R224.64], R7 ;  /* 0x00000007e0005986 */ /* 0x0101e8000c10112c */
[----:B------:R-:W4:Y:S01]  /*6e3a0*/  LDL.LU.64 R28, [R1+0x6e0] ;  /* 0x0006e000011c7983 */ /* 0x000f220000300a00 */
[----:B------:R-:W-:-:S02]  /*6e3b0*/  @P6 LOP3.LUT R0, R0, 0x80, RZ, 0xfc, !PT ;  /* 0x0000008000006812 */ /* 0x000fc400078efcff */
[----:B------:R-:W-:Y:S02]  /*6e3c0*/  LOP3.LUT P6, RZ, R246, 0x100000, RZ, 0xc0, !PT ;  /* 0x00100000f6ff7812 */ /* 0x000fe400078cc0ff */
[----:B------:R-:W-:Y:S01]  /*6e3d0*/  LOP3.LUT R0, R0, 0xfffffeff, RZ, 0xc0, !PT ;  /* 0xfffffeff00007812 */ /* 0x000fe200078ec0ff */
[----:B0-----:R-:W4:Y:S10]  /*6e3e0*/  LDL.LU.64 R224, [R1+0x6d8] ;  /* 0x0006d80001e07983 */ /* 0x001f340000300a00 */
        /* <DEDUP_REMOVED lines=11> */
[----:B------:R-:W-:Y:S01]  /*6e4a0*/  @P6 STG.E.U8 desc[UR44][R226.64], R177 ;  /* 0x000000b1e2006986 */ /* 0x000fe2000c10112c */
[----:B------:R-:W-:Y:S02]  /*6e4b0*/  LOP3.LUT P6, RZ, R0, 0x800, RZ, 0xc0, !PT ;  /* 0x0000080000ff7812 */ /* 0x000fe400078cc0ff */
        /* <DEDUP_REMOVED lines=26> */
[----:B0-----:R-:W-:-:S11]  /*6e660*/  PRMT R7, R178, 0x7772, RZ ;  /* 0x00007772b2077816 */ /* 0x001fd600000000ff */
[----:B------:R0:W-:Y:S01]  /*6e670*/  @P6 STG.E.U8 desc[UR44][R40.64], R7 ;  /* 0x0000000728006986 */ /* 0x0001e2000c10112c */
        /* <DEDUP_REMOVED lines=22> */
[C---:B------:R-:W-:Y:S02]  /*6e7e0*/  LOP3.LUT P2, RZ, R246.reuse, 0x80, RZ, 0xc0, !PT ;  /* 0x00000080f6ff7812 */ /* 0x040fe4000784c0ff */
[C---:B------:R-:W-:Y:S02]  /*6e7f0*/  PRMT R7, R179.reuse, 0x7772, RZ ;  /* 0x00007772b3077816 */ /* 0x040fe400000000ff */
        /* <DEDUP_REMOVED lines=23> */
[----:B----4-:R-:W-:Y:S01]  /*6e970*/  @P0 STG.E.U8 desc[UR44][R30.64], R179 ;  /* 0x000000b31e000986 */ /* 0x010fe2000c10112c */
[----:B--2---:R-:W-:-:S05]  /*6e980*/  PRMT R7, R180, 0x7770, RZ ;  /* 0x00007770b4077816 */ /* 0x004fca00000000ff */
[----:B------:R0:W-:Y:S02]  /*6e990*/  @P2 STG.E.U8 desc[UR44][R228.64], R7 ;  /* 0x00000007e4002986 */ /* 0x0001e4000c10112c */
[----:B0-----:R-:W-:-:S05]  /*6e9a0*/  PRMT R7, R180, 0x7771, RZ ;  /* 0x00007771b4077816 */ /* 0x001fca00000000ff */
[----:B------:R0:W-:Y:S04]  /*6e9b0*/  @P5 STG.E.U8 desc[UR44][R184.64], R7 ;  /* 0x00000007b8005986 */ /* 0x0001e8000c10112c */
[----:B0-----:R-:W2:Y:S01]  /*6e9c0*/  LDL.LU.64 R184, [R1+0x2160] ;  /* 0x0021600001b87983 */ /* 0x001ea20000300a00 */
[----:B------:R-:W-:Y:S02]  /*6e9d0*/  LOP3.LUT R0, R0, 0xfffffffe, RZ, 0xc0, !PT ;  /* 0xfffffffe00007812 */ /* 0x000fe400078ec0ff */
[----:B------:R-:W-:Y:S01]  /*6e9e0*/  PRMT R7, R180, 0x7772, RZ ;  /* 0x00007772b4077816 */ /* 0x000fe200000000ff */
[----:B------:R-:W3:Y:S01]  /*6e9f0*/  LDL.LU.64 R36, [R1+0x658] ;  /* 0x0006580001247983 */ /* 0x000ee20000300a00 */
[----:B------:R-:W-:Y:S02]  /*6ea00*/  @P6 LOP3.LUT R0, R0, 0x1, RZ, 0xfc, !PT ;  /* 0x0000000100006812 */ /* 0x000fe400078efcff */
[----:B------:R-:W-:-:S02]  /*6ea10*/  LOP3.LUT P6, RZ, R246, 0x4, RZ, 0xc0, !PT ;  /* 0x00000004f6ff7812 */ /* 0x000fc400078cc0ff */
        /* <DEDUP_REMOVED lines=23> */
[----:B------:R-:W-:Y:S01]  /*6eb90*/  @P6 STG.E.U8 desc[UR44][R60.64], R7 ;  /* 0x000000073c006986 */ /* 0x000fe2000c10112c */
[----:B------:R-:W-:-:S02]  /*6eba0*/  LOP3.LUT P6, RZ, R0, 0x1, RZ, 0xc0, !PT ;  /* 0x0000000100ff7812 */ /* 0x000fc400078cc0ff */
[C---:B------:R-:W-:Y:S02]  /*6ebb0*/  PRMT R0, R184.reuse, 0x7772, RZ ;  /* 0x00007772b8007816 */ /* 0x040fe400000000ff */
[----:B------:R-:W-:-:S09]  /*6ebc0*/  PRMT R184, R184, 0x7773, RZ ;  /* 0x00007773b8b87816 */ /* 0x000fd200000000ff */
[----:B------:R0:W-:Y:S01]  /*6ebd0*/  @P6 STG.E.U8 desc[UR44][R56.64], R0 ;  /* 0x0000000038006986 */ /* 0x0001e2000c10112c */
[----:B------:R-:W-:-:S13]  /*6ebe0*/  LOP3.LUT P6, RZ, R16, 0x80000000, RZ, 0xc0, !PT ;  /* 0x8000000010ff7812 */ /* 0x000fda00078cc0ff */
        /* <DEDUP_REMOVED lines=15> */
[----:B------:R-:W-:Y:S02]  /*6ece0*/  PRMT R0, R185, 0x7770, RZ ;  /* 0x00007770b9007816 */ /* 0x000fe400000000ff */
[C---:B------:R-:W-:Y:S02]  /*6ecf0*/  LOP3.LUT P0, RZ, R247.reuse, 0x2000000, RZ, 0xc0, !PT ;  /* 0x02000000f7ff7812 */ /* 0x040fe4000780c0ff */
[C---:B------:R-:W-:Y:S02]  /*6ed00*/  LOP3.LUT P2, RZ, R247.reuse, 0x1000000, RZ, 0xc0, !PT ;  /* 0x01000000f7ff7812 */ /* 0x040fe4000784c0ff */
[----:B------:R-:W-:Y:S01]  /*6ed10*/  LOP3.LUT P5, RZ, R247, 0x800000, RZ, 0xc0, !PT ;  /* 0x00800000f7ff7812 */ /* 0x000fe200078ac0ff */
[----:B---3--:R-:W-:Y:S04]  /*6ed20*/  @P1 STG.E.U8 desc[UR44][R36.64], R181 ;  /* 0x000000b524001986 */ /* 0x008fe8000c10112c */
[----:B----4-:R0:W-:Y:S02]  /*6ed30*/  @P4 STG.E.U8 desc[UR44][R30.64], R0 ;  /* 0x000000001e004986 */ /* 0x0101e4000c10112c */
[----:B0-----:R-:W-:-:S05]  /*6ed40*/  PRMT R0, R185, 0x7771, RZ ;  /* 0x00007771b9007816 */ /* 0x001fca00000000ff */
[----:B------:R0:W-:Y:S01]  /*6ed50*/  @P3 STG.E.U8 desc[UR44][R228.64], R0 ;  /* 0x00000000e4003986 */ /* 0x0001e2000c10112c */
[----:B------:R-:W-:Y:S02]  /*6ed60*/  LOP3.LUT P3, RZ, R247, 0x400000, RZ, 0xc0, !PT ;  /* 0x00400000f7ff7812 */ /* 0x000fe4000786c0ff */
[C---:B0-----:R-:W-:Y:S02]  /*6ed70*/  PRMT R0, R185.reuse, 0x7772, RZ ;  /* 0x00007772b9007816 */ /* 0x041fe400000000ff */
[----:B------:R-:W-:Y:S01]  /*6ed80*/  PRMT R185, R185, 0x7773, RZ ;  /* 0x00007773b9b97816 */ /* 0x000fe200000000ff */
[----:B------:R-:W3:Y:S04]  /*6ed90*/  LDL.LU.64 R228, [R1+0x620] ;  /* 0x0006200001e47983 */ /* 0x000ee80000300a00 */
        /* <DEDUP_REMOVED lines=53> */
[----:B0-----:R-:W-:Y:S02]  /*6f0f0*/  PRMT R0, R186, 0x7771, RZ ;  /* 0x00007771ba007816 */ /* 0x001fe400000000ff */
[----:B------:R-:W2:Y:S04]  /*6f100*/  LDL.LU.64 R224, [R1+0x5b0] ;  /* 0x0005b00001e07983 */ /* 0x000ea80000300a00 */
[----:B------:R0:W-:Y:S01]  /*6f110*/  @P6 STG.E.U8 desc[UR44][R226.64], R0 ;  /* 0x00000000e2006986 */ /* 0x0001e2000c10112c */
[----:B------:R-:W-:Y:S02]  /*6f120*/  LOP3.LUT P6, RZ, R16, 0x8000000, RZ, 0xc0, !PT ;  /* 0x0800000010ff7812 */ /* 0x000fe400078cc0ff */
        /* <DEDUP_REMOVED lines=35> */
[----:B--2---:R-:W-:-:S05]  /*6f360*/  PRMT R0, R188, 0x7770, RZ ;  /* 0x00007770bc007816 */ /* 0x004fca00000000ff */
        /* <DEDUP_REMOVED lines=22> */
[----:B------:R-:W-:Y:S01]  /*6f4d0*/  LOP3.LUT P5, RZ, R247, 0x1, RZ, 0xc0, !PT ;  /* 0x00000001f7ff7812 */ /* 0x000fe200078ac0ff */
[----:B------:R-:W4:Y:S01]  /*6f4e0*/  LDL.LU.64 R38, [R1+0x538] ;  /* 0x0005380001267983 */ /* 0x000f220000300a00 */
[----:B---3--:R-:W-:-:S13]  /*6f4f0*/  LOP3.LUT P6, RZ, R248, 0x800000, RZ, 0xc0, !PT ;  /* 0x00800000f8ff7812 */ /* 0x008fda00078cc0ff */
        /* <DEDUP_REMOVED lines=18> */
[----:B--2---:R-:W-:-:S09]  /*6f620*/  PRMT R0, R192, 0x7770, RZ ;  /* 0x00007770c0007816 */ /* 0x004fd200000000ff */
[----:B------:R-:W-:Y:S02]  /*6f630*/  @P6 LOP3.LUT R16, R16, 0x40000, RZ, 0xfc, !PT ;  /* 0x0004000010106812 */ /* 0x000fe400078efcff */
[----:B------:R-:W-:Y:S01]  /*6f640*/  LOP3.LUT P6, RZ, R248, 0x40000000, RZ, 0xc0, !PT ;  /* 0x40000000f8ff7812 */ /* 0x000fe200078cc0ff */
[----:B----4-:R0:W-:Y:S01]  /*6f650*/  @P3 STG.E.U8 desc[UR44][R40.64], R0 ;  /* 0x0000000028003986 */ /* 0x0101e2000c10112c */
[----:B------:R-:W-:Y:S02]  /*6f660*/  LOP3.LUT R16, R16, 0xfff7ffff, RZ, 0xc0, !PT ;  /* 0xfff7ffff10107812 */ /* 0x000fe400078ec0ff */
[----:B0-----:R-:W-:-:S09]  /*6f670*/  PRMT R0, R192, 0x7771, RZ ;  /* 0x00007771c0007816 */ /* 0x001fd200000000ff */
[----:B------:R-:W-:Y:S02]  /*6f680*/  @P6 LOP3.LUT R16, R16, 0x80000, RZ, 0xfc, !PT ;  /* 0x0008000010106812 */ /* 0x000fe400078efcff */
[----:B------:R-:W-:Y:S01]  /*6f690*/  LOP3.LUT P6, RZ, R248, 0x80000000, RZ, 0xc0, !PT ;  /* 0x80000000f8ff7812 */ /* 0x000fe200078cc0ff */
[----:B------:R-:W2:Y:S04]  /*6f6a0*/  LDL.LU.64 R40, [R1+0x530] ;  /* 0x0005300001287983 */ /* 0x000ea80000300a00 */
[----:B------:R0:W-:Y:S02]  /*6f6b0*/  @P0 STG.E.U8 desc[UR44][R36.64], R0 ;  /* 0x0000000024000986 */ /* 0x0001e4000c10112c */
        /* <DEDUP_REMOVED lines=61> */
[----:B------:R-:W4:Y:S01]  /*6fa90*/  LDL.LU.64 R224, [R1+0x4d0] ;  /* 0x0004d00001e07983 */ /* 0x000f220000300a00 */
        /* <DEDUP_REMOVED lines=19> */
[----:B0-----:R-:W2:Y:S01]  /*6fbd0*/  LDL.LU.64 R226, [R1+0x4c0] ;  /* 0x0004c00001e27983 */ /* 0x001ea20000300a00 */
[----:B------:R-:W-:Y:S02]  /*6fbe0*/  LOP3.LUT R16, R16, 0xfffffbff, RZ, 0xc0, !PT ;  /* 0xfffffbff10107812 */ /* 0x000fe400078ec0ff */
[----:B------:R-:W-:-:S02]  /*6fbf0*/  LOP3.LUT P2, RZ, R248, 0x8000, RZ, 0xc0, !PT ;  /* 0x00008000f8ff7812 */ /* 0x000fc4000784c0ff */
[----:B------:R-:W-:Y:S02]  /*6fc00*/  LOP3.LUT P3, RZ, R248, 0x4000, RZ, 0xc0, !PT ;  /* 0x00004000f8ff7812 */ /* 0x000fe4000786c0ff */
[----:B------:R-:W-:Y:S02]  /*6fc10*/  PRMT R0, R191, 0x7770, RZ ;  /* 0x00007770bf007816 */ /* 0x000fe400000000ff */
[----:B------:R-:W-:Y:S02]  /*6fc20*/  @P6 LOP3.LUT R16, R16, 0x400, RZ, 0xfc, !PT ;  /* 0x0000040010106812 */ /* 0x000fe400078efcff */
[C---:B------:R-:W-:Y:S02]  /*6fc30*/  LOP3.LUT P6, RZ, R248.reuse, 0x400, RZ, 0xc0, !PT ;  /* 0x00000400f8ff7812 */ /* 0x040fe400078cc0ff */
[C---:B------:R-:W-:Y:S02]  /*6fc40*/  LOP3.LUT P0, RZ, R248.reuse, 0x2000, RZ, 0xc0, !PT ;  /* 0x00002000f8ff7812 */ /* 0x040fe4000780c0ff */
[----:B------:R-:W-:-:S02]  /*6fc50*/  LOP3.LUT P5, RZ, R248, 0x1000, RZ, 0xc0, !PT ;  /* 0x00001000f8ff7812 */ /* 0x000fc400078ac0ff */
[----:B------:R-:W-:Y:S01]  /*6fc60*/  LOP3.LUT R16, R16, 0xfffff7ff, RZ, 0xc0, !PT ;  /* 0xfffff7ff10107812 */ /* 0x000fe200078ec0ff */
[----:B------:R-:W2:Y:S04]  /*6fc70*/  LDL.LU.64 R56, [R1+0x4b0] ;  /* 0x0004b00001387983 */ /* 0x000ea80000300a00 */
[----:B------:R-:W2:Y:S04]  /*6fc80*/  LDL.LU.64 R42, [R1+0x4a8] ;  /* 0x0004a800012a7983 */ /* 0x000ea80000300a00 */
[----:B------:R-:W2:Y:S04]  /*6fc90*/  LDL.LU.64 R38, [R1+0x4a0] ;  /* 0x0004a00001267983 */ /* 0x000ea80000300a00 */
[----:B------:R-:W2:Y:S04]  /*6fca0*/  LDL.LU.64 R40, [R1+0x498] ;  /* 0x0004980001287983 */ /* 0x000ea80000300a00 */
[----:B---3--:R0:W-:Y:S01]  /*6fcb0*/  @P2 STG.E.U8 desc[UR44][R36.64], R0 ;  /* 0x0000000024002986 */ /* 0x0081e2000c10112c */
[----:B------:R-:W-:-:S02]  /*6fcc0*/  @P6 LOP3.LUT R16, R16, 0x800, RZ, 0xfc, !PT ;  /* 0x0000080010106812 */ /* 0x000fc400078efcff */
[----:B------:R-:W-:Y:S02]  /*6fcd0*/  LOP3.LUT P6, RZ, R248, 0x800, RZ, 0xc0, !PT ;  /* 0x00000800f8ff7812 */ /* 0x000fe400078cc0ff */
[C---:B0-----:R-:W-:Y:S01]  /*6fce0*/  PRMT R0, R191.reuse, 0x7771, RZ ;  /* 0x00007771bf007816 */ /* 0x041fe200000000ff */
[----:B------:R-:W3:Y:S04]  /*6fcf0*/  LDL.LU.64 R36, [R1+0x490] ;  /* 0x0004900001247983 */ /* 0x000ee80000300a00 */
[----:B----4-:R0:W-:Y:S02]  /*6fd00*/  @P3 STG.E.U8 desc[UR44][R30.64], R0 ;  /* 0x000000001e003986 */ /* 0x0101e4000c10112c */
[C---:B0-----:R-:W-:Y:S02]  /*6fd10*/  PRMT R0, R191.reuse, 0x7772, RZ ;  /* 0x00007772bf007816 */ /* 0x041fe400000000ff */
[----:B------:R-:W-:Y:S01]  /*6fd20*/  PRMT R191, R191, 0x7773, RZ ;  /* 0x00007773bfbf7816 */ /* 0x000fe200000000ff */
[----:B------:R-:W4:Y:S04]  /*6fd30*/  LDL.LU.64 R30, [R1+0x488] ;  /* 0x00048800011e7983 */ /* 0x000f280000300a00 */
[----:B------:R0:W-:Y:S04]  /*6fd40*/  @P0 STG.E.U8 desc[UR44][R228.64], R0 ;  /* 0x00000000e4000986 */ /* 0x0001e8000c10112c */
[----:B------:R1:W-:Y:S01]  /*6fd50*/  @P5 STG.E.U8 desc[UR44][R28.64], R191 ;  /* 0x000000bf1c005986 */ /* 0x0003e2000c10112c */
[----:B0-----:R-:W-:-:S03]  /*6fd60*/  PRMT R0, R195, 0x7770, RZ ;  /* 0x00007770c3007816 */ /* 0x001fc600000000ff */
[----:B------:R-:W4:Y:S04]  /*6fd70*/  LDL.LU.64 R228, [R1+0x480] ;  /* 0x0004800001e47983 */ /* 0x000f280000300a00 */
[----:B-1----:R-:W4:Y:S04]  /*6fd80*/  LDL.LU.64 R28, [R1+0x478] ;  /* 0x00047800011c7983 */ /* 0x002f280000300a00 */
        /* <DEDUP_REMOVED lines=8> */
[----:B------:R-:W4:Y:S08]  /*6fe10*/  LDL.LU.64 R224, [R1+0x470] ;  /* 0x0004700001e07983 */ /* 0x000f300000300a00 */
[----:B--2---:R0:W-:Y:S01]  /*6fe20*/  @P6 STG.E.U8 desc[UR44][R226.64], R0 ;  /* 0x00000000e2006986 */ /* 0x0041e2000c10112c */
[----:B------:R-:W-:-:S03]  /*6fe30*/  LOP3.LUT P6, RZ, R16, 0x200, RZ, 0xc0, !PT ;  /* 0x0000020010ff7812 */ /* 0x000fc600078cc0ff */
[----:B0-----:R-:W2:Y:S10]  /*6fe40*/  LDL.LU.64 R226, [R1+0x468] ;  /* 0x0004680001e27983 */ /* 0x001eb40000300a00 */
[----:B------:R0:W-:Y:S04]  /*6fe50*/  @P6 STG.E.U8 desc[UR44][R200.64], R195 ;  /* 0x000000c3c8006986 */ /* 0x0001e8000c10112c */
[----:B0-----:R-:W4:Y:S01]  /*6fe60*/  LDL.LU.64 R200, [R1+0x2118] ;  /* 0x0021180001c87983 */ /* 0x001f220000300a00 */
[----:B------:R-:W-:-:S02]  /*6fe70*/  LOP3.LUT P6, RZ, R16, 0x100, RZ, 0xc0, !PT ;  /* 0x0000010010ff7812 */ /* 0x000fc400078cc0ff */
[C---:B------:R-:W-:Y:S02]  /*6fe80*/  LOP3.LUT P1, RZ, R248.reuse, 0x8, RZ, 0xc0, !PT ;  /* 0x00000008f8ff7812 */ /* 0x040fe4000782c0ff */
[C---:B------:R-:W-:Y:S02]  /*6fe90*/  LOP3.LUT P4, RZ, R248.reuse, 0x4, RZ, 0xc0, !PT ;  /* 0x00000004f8ff7812 */ /* 0x040fe4000788c0ff */
[C---:B------:R-:W-:Y:S02]  /*6fea0*/  LOP3.LUT P2, RZ, R248.reuse, 0x2, RZ, 0xc0, !PT ;  /* 0x00000002f8ff7812 */ /* 0x040fe4000784c0ff */
[----:B------:R-:W-:Y:S02]  /*6feb0*/  LOP3.LUT P3, RZ, R248, 0x1, RZ, 0xc0, !PT ;  /* 0x00000001f8ff7812 */ /* 0x000fe4000786c0ff */
[C---:B------:R-:W-:Y:S02]  /*6fec0*/  LOP3.LUT P0, RZ, R249.reuse, 0x80000000, RZ, 0xc0, !PT ;  /* 0x80000000f9ff7812 */ /* 0x040fe4000780c0ff */
[----:B------:R-:W-:-:S02]  /*6fed0*/  LOP3.LUT P5, RZ, R249, 0x40000000, RZ, 0xc0, !PT ;  /* 0x40000000f9ff7812 */ /* 0x000fc400078ac0ff */
        /* <DEDUP_REMOVED lines=11> */
[----:B----4-:R-:W-:-:S05]  /*6ff90*/  PRMT R0, R200, 0x7770, RZ ;  /* 0x00007770c8007816 */ /* 0x010fca00000000ff */
[----:B------:R0:W-:Y:S02]  /*6ffa0*/  @P1 STG.E.U8 desc[UR44][R36.64], R0 ;  /* 0x0000000024001986 */ /* 0x0001e4000c10112c */
[C---:B0-----:R-:W-:Y:S02]  /*6ffb0*/  PRMT R0, R200.reuse, 0x7771, RZ ;  /* 0x00007771c8007816 */ /* 0x041fe400000000ff */
[----:B------:R-:W3:Y:S04]  /*6ffc0*/  LDL.LU.64 R36, [R1+0x460] ;  /* 0x0004600001247983 */ /* 0x000ee80000300a00 */
[----:B------:R0:W-:Y:S02]  /*6ffd0*/  @P4 STG.E.U8 desc[UR44][R30.64], R0 ;  /* 0x000000001e004986 */ /* 0x0001e4000c10112c */
[----:B0-----:R-:W-:-:S02]  /*6ffe0*/  PRMT R0, R200, 0x7772, RZ ;  /* 0x00007772c8007816 */ /* 0x001fc400000000ff */
[----:B------:R-:W-:-:S03]  /*6fff0*/  PRMT R200, R200, 0x7773, RZ ;  /* 0x00007773c8c87816 */ /* 0x000fc600000000ff */
[----:B------:R0:W-:Y:S04]  /*70000*/  @P2 STG.E.U8 desc[UR44][R228.64], R0 ;  /* 0x00000000e4002986 */ /* 0x0001e8000c10112c */
[----:B------:R-:W-:Y:S01]  /*70010*/  @P3 STG.E.U8 desc[UR44][R28.64], R200 ;  /* 0x000000c81c003986 */ /* 0x000fe2000c10112c */
[----:B0-----:R-:W-:-:S05]  /*70020*/  PRMT R0, R197, 0x7770, RZ ;  /* 0x00007770c5007816 */ /* 0x001fca00000000ff */
[----:B------:R0:W-:Y:S02]  /*70030*/  @P0 STG.E.U8 desc[UR44][R224.64], R0 ;  /* 0x00000000e0000986 */ /* 0x0001e4000c10112c */
[----:B0-----:R-:W-:-:S05]  /*70040*/  PRMT R0, R197, 0x7771, RZ ;  /* 0x00007771c5007816 */ /* 0x001fca00000000ff */
[----:B--2---:R0:W-:Y:S04]  /*70050*/  @P5 STG.E.U8 desc[UR44][R226.64], R0 ;  /* 0x00000000e2005986 */ /* 0x0041e8000c10112c */
[----:B0-----:R-:W2:Y:S04]  /*70060*/  LDL.LU.64 R226, [R1+0x458] ;  /* 0x0004580001e27983 */ /* 0x001ea80000300a00 */
[----:B------:R-:W4:Y:S01]  /*70070*/  LDL.LU.64 R30, [R1+0x450] ;  /* 0x00045000011e7983 */ /* 0x000f220000300a00 */
[C---:B------:R-:W-:Y:S02]  /*70080*/  LOP3.LUT P2, RZ, R249.reuse, 0x20000000, RZ, 0xc0, !PT ;  /* 0x20000000f9ff7812 */ /* 0x040fe4000784c0ff */
[----:B------:R-:W-:-:S02]  /*70090*/  LOP3.LUT P3, RZ, R249, 0x10000000, RZ, 0xc0, !PT ;  /* 0x10000000f9ff7812 */ /* 0x000fc4000786c0ff */
[----:B------:R-:W-:Y:S02]  /*700a0*/  LOP3.LUT P4, RZ, R249, 0x8000000, RZ, 0xc0, !PT ;  /* 0x08000000f9ff7812 */ /* 0x000fe4000788c0ff */
[----:B------:R-:W-:Y:S02]  /*700b0*/  PRMT R0, R197, 0x7772, RZ ;  /* 0x00007772c5007816 */ /* 0x000fe400000000ff */
[----:B------:R-:W-:Y:S02]  /*700c0*/  LOP3.LUT P0, RZ, R249, 0x4000000, RZ, 0xc0, !PT ;  /* 0x04000000f9ff7812 */ /* 0x000fe4000780c0ff */
[----:B------:R-:W-:Y:S01]  /*700d0*/  PRMT R197, R197, 0x7773, RZ ;  /* 0x00007773c5c57816 */ /* 0x000fe200000000ff */
[----:B------:R-:W4:Y:S04]  /*700e0*/  LDL.LU.64 R228, [R1+0x440] ;  /* 0x0004400001e47983 */ /* 0x000f280000300a00 */
[----:B------:R-:W4:Y:S04]  /*700f0*/  LDL.LU.64 R28, [R1+0x438] ;  /* 0x00043800011c7983 */ /* 0x000f280000300a00 */
[----:B------:R-:W4:Y:S04]  /*70100*/  LDL.LU.64 R224, [R1+0x428] ;  /* 0x0004280001e07983 */ /* 0x000f280000300a00 */
[----:B------:R-:W4:Y:S04]  /*70110*/  LDL.LU.64 R56, [R1+0x420] ;  /* 0x0004200001387983 */ /* 0x000f280000300a00 */
[----:B---3--:R0:W-:Y:S02]  /*70120*/  @P2 STG.E.U8 desc[UR44][R36.64], R0 ;  /* 0x0000000024002986 */ /* 0x0081e4000c10112c */
[----:B0-----:R-:W-:-:S02]  /*70130*/  PRMT R0, R201, 0x7770, RZ ;  /* 0x00007770c9007816 */ /* 0x001fc400000000ff */
[----:B--2---:R0:W-:Y:S04]  /*70140*/  @P3 STG.E.U8 desc[UR44][R226.64], R197 ;  /* 0x000000c5e2003986 */ /* 0x0041e8000c10112c */
[----:B----4-:R1:W-:Y:S04]  /*70150*/  @P4 STG.E.U8 desc[UR44][R30.64], R0 ;  /* 0x000000001e004986 */ /* 0x0103e8000c10112c */
[----:B0-----:R-:W2:Y:S01]  /*70160*/  LDL.LU.64 R226, [R1+0x418] ;  /* 0x0004180001e27983 */ /* 0x001ea20000300a00 */
[----:B-1----:R-:W-:-:S03]  /*70170*/  PRMT R0, R201, 0x7771, RZ ;  /* 0x00007771c9007816 */ /* 0x002fc600000000ff */
[----:B------:R-:W3:Y:S04]  /*70180*/  LDL.LU.64 R42, [R1+0x410] ;  /* 0x00041000012a7983 */ /* 0x000ee80000300a00 */
[----:B------:R0:W-:Y:S04]  /*70190*/  @P0 STG.E.U8 desc[UR44][R198.64], R0 ;  /* 0x00000000c6000986 */ /* 0x0001e8000c10112c */
[----:B0-----:R-:W4:Y:S01]  /*701a0*/  LDL.LU.64 R198, [R1+0x2110] ;  /* 0x0021100001c67983 */ /* 0x001f220000300a00 */
[C---:B------:R-:W-:Y:S02]  /*701b0*/  LOP3.LUT P6, RZ, R249.reuse, 0x20000, RZ, 0xc0, !PT ;  /* 0x00020000f9ff7812 */ /* 0x040fe400078cc0ff */
[----:B------:R-:W-:-:S02]  /*701c0*/  LOP3.LUT P1, RZ, R249, 0x800000, RZ, 0xc0, !PT ;  /* 0x00800000f9ff7812 */ /* 0x000fc4000782c0ff */
[----:B------:R-:W-:Y:S02]  /*701d0*/  LOP3.LUT R221, R221, 0x7fffffff, RZ, 0xc0, !PT ;  /* 0x7fffffffdddd7812 */ /* 0x000fe400078ec0ff */
[----:B------:R-:W-:Y:S02]  /*701e0*/  LOP3.LUT R16, R16, 0xffffffef, RZ, 0xc0, !PT ;  /* 0xffffffef10107812 */ /* 0x000fe400078ec0ff */
[----:B------:R-:W-:Y:S02]  /*701f0*/  LOP3.LUT P5, RZ, R249, 0x2000000, RZ, 0xc0, !PT ;  /* 0x02000000f9ff7812 */ /* 0x000fe400078ac0ff */
[----:B------:R-:W-:Y:S01]  /*70200*/  PRMT R0, R201, 0x7772, RZ ;  /* 0x00007772c9007816 */ /* 0x000fe200000000ff */
[----:B------:R-:W3:Y:S02]  /*70210*/  LDL.LU.64 R38, [R1+0x408] ;  /* 0x0004080001267983 */ /* 0x000ee40000300a00 */
[----:B------:R-:W-:Y:S02]  /*70220*/  @P6 LOP3.LUT R221, R221, 0x80000000, RZ, 0xfc, !PT ;  /* 0x80000000dddd6812 */ /* 0x000fe400078efcff */
[----:B------:R-:W-:-:S02]  /*70230*/  LOP3.LUT P6, RZ, R249, 0x40000, RZ, 0xc0, !PT ;  /* 0x00040000f9ff7812 */ /* 0x000fc400078cc0ff */
[----:B------:R-:W-:Y:S02]  /*70240*/  @P1 LOP3.LUT R16, R16, 0x10, RZ, 0xfc, !PT ;  /* 0x0000001010101812 */ /* 0x000fe400078efcff */
[----:B------:R-:W-:Y:S02]  /*70250*/  PRMT R201, R201, 0x7773, RZ ;  /* 0x00007773c9c97816 */ /* 0x000fe400000000ff */
[----:B------:R0:W-:Y:S04]  /*70260*/  @P5 STG.E.U8 desc[UR44][R228.64], R0 ;  /* 0x00000000e4005986 */ /* 0x0001e8000c10112c */
[----:B------:R-:W3:Y:S01]  /*70270*/  LDL.LU.64 R40, [R1+0x400] ;  /* 0x0004000001287983 */ /* 0x000ee20000300a00 */
[----:B------:R-:W-:Y:S02]  /*70280*/  LOP3.LUT R16, R16, 0xfffffffe, RZ, 0xc0, !PT ;  /* 0xfffffffe10107812 */ /* 0x000fe400078ec0ff */
[----:B------:R-:W-:Y:S01]  /*70290*/  LOP3.LUT P1, RZ, R249, 0x1000000, RZ, 0xc0, !PT ;  /* 0x01000000f9ff7812 */ /* 0x000fe2000782c0ff */
[----:B------:R-:W3:Y:S04]  /*702a0*/  LDL.LU.64 R36, [R1+0x3f8] ;  /* 0x0003f80001247983 */ /* 0x000ee80000300a00 */
[----:B------:R-:W3:Y:S01]  /*702b0*/  LDL.LU.64 R30, [R1+0x3f0] ;  /* 0x0003f000011e7983 */ /* 0x000ee20000300a00 */
[----:B------:R-:W-:-:S02]  /*702c0*/  @P6 LOP3.LUT R16, R16, 0x1, RZ, 0xfc, !PT ;  /* 0x0000000110106812 */ /* 0x000fc400078efcff */
[----:B------:R-:W-:Y:S01]  /*702d0*/  LOP3.LUT P6, RZ, R249, 0x80000, RZ, 0xc0, !PT ;  /* 0x00080000f9ff7812 */ /* 0x000fe200078cc0ff */
[----:B0-----:R-:W3:Y:S01]  /*702e0*/  LDL.LU.64 R228, [R1+0x3e8] ;  /* 0x0003e80001e47983 */ /* 0x001ee20000300a00 */
[----:B------:R-:W-:-:S11]  /*702f0*/  LOP3.LUT R16, R16, 0xfffffffd, RZ, 0xc0, !PT ;  /* 0xfffffffd10107812 */ /* 0x000fd600078ec0ff */
[----:B------:R-:W-:Y:S02]  /*70300*/  @P6 LOP3.LUT R16, R16, 0x2, RZ, 0xfc, !PT ;  /* 0x0000000210106812 */ /* 0x000fe400078efcff */
[----:B------:R-:W-:Y:S02]  /*70310*/  LOP3.LUT P6, RZ, R249, 0x100000, RZ, 0xc0, !PT ;  /* 0x00100000f9ff7812 */ /* 0x000fe400078cc0ff */
[----:B------:R-:W-:-:S11]  /*70320*/  LOP3.LUT R16, R16, 0xfffffffb, RZ, 0xc0, !PT ;  /* 0xfffffffb10107812 */ /* 0x000fd600078ec0ff */
[----:B------:R-:W-:Y:S02]  /*70330*/  @P6 LOP3.LUT R16, R16, 0x4, RZ, 0xfc, !PT ;  /* 0x0000000410106812 */ /* 0x000fe400078efcff */
[----:B------:R-:W-:Y:S02]  /*70340*/  LOP3.LUT P6, RZ, R249, 0x200000, RZ, 0xc0, !PT ;  /* 0x00200000f9ff7812 */ /* 0x000fe400078cc0ff */
[----:B------:R-:W-:Y:S01]  /*70350*/  LOP3.LUT R16, R16, 0xfffffff7, RZ, 0xc0, !PT ;  /* 0xfffffff710107812 */ /* 0x000fe200078ec0ff */
[----:B------:R-:W-:Y:S10]  /*70360*/  @P1 STG.E.U8 desc[UR44][R28.64], R201 ;  /* 0x000000c91c001986 */ /* 0x000ff4000c10112c */
[----:B------:R-:W-:-:S04]  /*70370*/  @P6 LOP3.LUT R16, R16, 0x8, RZ, 0xfc, !PT ;  /* 0x0000000810106812 */ /* 0x000fc800078efcff */
[----:B------:R-:W-:Y:S02]  /*70380*/  LOP3.LUT P1, RZ, R16, 0x10, RZ, 0xc0, !PT ;  /* 0x0000001010ff7812 */ /* 0x000fe4000782c0ff */
[----:B------:R-:W-:Y:S02]  /*70390*/  LOP3.LUT P6, RZ, R249, 0x400000, RZ, 0xc0, !PT ;  /* 0x00400000f9ff7812 */ /* 0x000fe400078cc0ff */
[----:B----4-:R-:W-:-:S09]  /*703a0*/  PRMT R0, R198, 0x7770, RZ ;  /* 0x00007770c6007816 */ /* 0x010fd200000000ff */
[----:B------:R0:W-:Y:S04]  /*703b0*/  @P1 STG.E.U8 desc[UR44][R202.64], R0 ;  /* 0x00000000ca001986 */ /* 0x0001e8000c10112c */
[----:B0-----:R-:W4:Y:S01]  /*703c0*/  LDL.LU.64 R202, [R1+0x2108] ;  /* 0x0021080001ca7983 */ /* 0x001f220000300a00 */
[----:B------:R-:W-:-:S03]  /*703d0*/  PRMT R0, R198, 0x7771, RZ ;  /* 0x00007771c6007816 */ /* 0x000fc600000000ff */
[----:B------:R-:W3:Y:S04]  /*703e0*/  LDL.LU.64 R28, [R1+0x3e0] ;  /* 0x0003e000011c7983 */ /* 0x000ee80000300a00 */
[----:B------:R0:W-:Y:S01]  /*703f0*/  @P6 STG.E.U8 desc[UR44][R224.64], R0 ;  /* 0x00000000e0006986 */ /* 0x0001e2000c10112c */
[----:B------:R-:W-:Y:S02]  /*70400*/  LOP3.LUT P6, RZ, R16, 0x8, RZ, 0xc0, !PT ;  /* 0x0000000810ff7812 */ /* 0x000fe400078cc0ff */
[----:B0-----:R-:W-:Y:S01]  /*70410*/  PRMT R0, R198, 0x7772, RZ ;  /* 0x00007772c6007816 */ /* 0x001fe200000000ff */
[----:B------:R-:W3:Y:S10]  /*70420*/  LDL.LU.64 R224, [R1+0x3d8] ;  /* 0x0003d80001e07983 */ /* 0x000ef40000300a00 */
[----:B------:R-:W-:Y:S01]  /*70430*/  @P6 STG.E.U8 desc[UR44][R56.64], R0 ;  /* 0x0000000038006986 */ /* 0x000fe2000c10112c */
[----:B------:R-:W-:-:S02]  /*70440*/  LOP3.LUT P6, RZ, R16, 0x4, RZ, 0xc0, !PT ;  /* 0x0000000410ff7812 */ /* 0x000fc400078cc0ff */
[----:B------:R-:W-:-:S11]  /*70450*/  PRMT R198, R198, 0x7773, RZ ;  /* 0x00007773c6c67816 */ /* 0x000fd600000000ff */
[----:B--2---:R0:W-:Y:S04]  /*70460*/  @P6 STG.E.U8 desc[UR44][R226.64], R198 ;  /* 0x000000c6e2006986 */ /* 0x0041e8000c10112c */
[----:B0-----:R-:W2:Y:S01]  /*70470*/  LDL.LU.64 R226, [R1+0x3d0] ;  /* 0x0003d00001e27983 */ /* 0x001ea20000300a00 */
[----:B------:R-:W-:Y:S02]  /*70480*/  LOP3.LUT P6, RZ, R16, 0x2, RZ, 0xc0, !PT ;  /* 0x0000000210ff7812 */ /* 0x000fe400078cc0ff */
[C---:B------:R-:W-:Y:S02]  /*70490*/  LOP3.LUT P2, RZ, R249.reuse, 0x10000, RZ, 0xc0, !PT ;  /* 0x00010000f9ff7812 */ /* 0x040fe4000784c0ff */
[C---:B------:R-:W-:Y:S02]  /*704a0*/  LOP3.LUT P3, RZ, R249.reuse, 0x8000, RZ, 0xc0, !PT ;  /* 0x00008000f9ff7812 */ /* 0x040fe4000786c0ff */
[----:B------:R-:W-:-:S02]  /*704b0*/  LOP3.LUT P4, RZ, R249, 0x4000, RZ, 0xc0, !PT ;  /* 0x00004000f9ff7812 */ /* 0x000fc4000788c0ff */
[C---:B------:R-:W-:Y:S02]  /*704c0*/  LOP3.LUT P0, RZ, R249.reuse, 0x2000, RZ, 0xc0, !PT ;  /* 0x00002000f9ff7812 */ /* 0x040fe4000780c0ff */
[C---:B------:R-:W-:Y:S02]  /*704d0*/  LOP3.LUT P5, RZ, R249.reuse, 0x1000, RZ, 0xc0, !PT ;  /* 0x00001000f9ff7812 */ /* 0x040fe400078ac0ff */
[----:B------:R-:W-:Y:S02]  /*704e0*/  LOP3.LUT P1, RZ, R249, 0x800, RZ, 0xc0, !PT ;  /* 0x00000800f9ff7812 */ /* 0x000fe4000782c0ff */
[C---:B------:R-:W-:Y:S02]  /*704f0*/  PRMT R0, R199.reuse, 0x7770, RZ ;  /* 0x00007770c7007816 */ /* 0x040fe400000000ff */
[----:B------:R-:W-:Y:S02]  /*70500*/  PRMT R10, R199, 0x7771, RZ ;  /* 0x00007771c70a7816 */ /* 0x000fe400000000ff */
[----:B----4-:R-:W-:-:S05]  /*70510*/  PRMT R7, R202, 0x7770, RZ ;  /* 0x00007770ca077816 */ /* 0x010fca00000000ff */
[----:B---3--:R0:W-:Y:S01]  /*70520*/  @P6 STG.E.U8 desc[UR44][R42.64], R7 ;  /* 0x000000072a006986 */ /* 0x0081e2000c10112c */
[----:B------:R-:W-:Y:S02]  /*70530*/  LOP3.LUT P6, RZ, R16, 0x1, RZ, 0xc0, !PT ;  /* 0x0000000110ff7812 */ /* 0x000fe400078cc0ff */
[C---:B------:R-:W-:Y:S02]  /*70540*/  PRMT R8, R202.reuse, 0x7771, RZ ;  /* 0x00007771ca087816 */ /* 0x040fe400000000ff */
[----:B------:R-:W-:-:S09]  /*70550*/  PRMT R9, R202, 0x7772, RZ ;  /* 0x00007772ca097816 */ /* 0x000fd200000000ff */
[----:B------:R1:W-:Y:S01]  /*70560*/  @P6 STG.E.U8 desc[UR44][R38.64], R8 ;  /* 0x0000000826006986 */ /* 0x0003e2000c10112c */
[----:B------:R-:W-:Y:S02]  /*70570*/  LOP3.LUT P6, RZ, R221, 0x80000000, RZ, 0xc0, !PT ;  /* 0x80000000ddff7812 */ /* 0x000fe400078cc0ff */
[----:B------:R-:W-:Y:S02]  /*70580*/  PRMT R202, R202, 0x7773, RZ ;  /* 0x00007773caca7816 */ /* 0x000fe400000000ff */
[C---:B0-----:R-:W-:Y:S02]  /*70590*/  PRMT R7, R199.reuse, 0x7772, RZ ;  /* 0x00007772c7077816 */ /* 0x041fe400000000ff */
[----:B------:R-:W-:-:S07]  /*705a0*/  PRMT R199, R199, 0x7773, RZ ;  /* 0x00007773c7c77816 */ /* 0x000fce00000000ff */
[----:B------:R0:W-:Y:S01]  /*705b0*/  @P6 STG.E.U8 desc[UR44][R40.64], R9 ;  /* 0x0000000928006986 */ /* 0x0001e2000c10112c */
[----:B------:R-:W-:-:S03]  /*705c0*/  LOP3.LUT P6, RZ, R249, 0x400, RZ, 0xc0, !PT ;  /* 0x00000400f9ff7812 */ /* 0x000fc600078cc0ff */
[----:B------:R-:W-:Y:S01]  /*705d0*/  @P2 STG.E.U8 desc[UR44][R36.64], R202 ;  /* 0x000000ca24002986 */ /* 0x000fe2000c10112c */
[----:B-1----:R-:W-:-:S03]  /*705e0*/  PRMT R8, R203, 0x7770, RZ ;  /* 0x00007770cb087816 */ /* 0x002fc600000000ff */
[----:B------:R1:W-:Y:S04]  /*705f0*/  @P3 STG.E.U8 desc[UR44][R30.64], R0 ;  /* 0x000000001e003986 */ /* 0x0003e8000c10112c */
[----:B------:R3:W-:Y:S04]  /*70600*/  @P4 STG.E.U8 desc[UR44][R228.64], R10 ;  /* 0x0000000ae4004986 */ /* 0x0007e8000c10112c */
[----:B------:R4:W-:Y:S04]  /*70610*/  @P0 STG.E.U8 desc[UR44][R28.64], R7 ;  /* 0x000000071c000986 */ /* 0x0009e8000c10112c */
[----:B------:R2:W-:Y:S01]  /*70620*/  @P5 STG.E.U8 desc[UR44][R224.64], R199 ;  /* 0x000000c7e0005986 */ /* 0x0005e2000c10112c */
[----:B0-----:R-:W-:-:S03]  /*70630*/  PRMT R9, R203, 0x7771, RZ ;  /* 0x00007771cb097816 */ /* 0x001fc600000000ff */
[----:B-1----:R-:W2:Y:S04]  /*70640*/  LDL.LU.64 R30, [R1+0x3c0] ;  /* 0x0003c000011e7983 */ /* 0x002ea80000300a00 */
[----:B---3--:R-:W3:Y:S04]  /*70650*/  LDL.LU.64 R228, [R1+0x3b8] ;  /* 0x0003b80001e47983 */ /* 0x008ee80000300a00 */
[----:B----4-:R-:W4:Y:S04]  /*70660*/  LDL.LU.64 R28, [R1+0x3b0] ;  /* 0x0003b000011c7983 */ /* 0x010f280000300a00 */
[----:B--2---:R0:W-:Y:S04]  /*70670*/  @P1 STG.E.U8 desc[UR44][R226.64], R8 ;  /* 0x00000008e2001986 */ /* 0x0041e8000c10112c */
[----:B------:R-:W2:Y:S04]  /*70680*/  LDL.LU.64 R224, [R1+0x3a0] ;  /* 0x0003a00001e07983 */ /* 0x000ea80000300a00 */
[----:B------:R1:W-:Y:S04]  /*70690*/  @P6 STG.E.U8 desc[UR44][R204.64], R9 ;  /* 0x00000009cc006986 */ /* 0x0003e8000c10112c */
[----:B0-----:R-:W2:Y:S04]  /*706a0*/  LDL.LU.64 R226, [R1+0x398] ;  /* 0x0003980001e27983 */ /* 0x001ea80000300a00 */
[----:B-1----:R-:W4:Y:S01]  /*706b0*/  LDL.LU.64 R204, [R1+0x2100] ;  /* 0x0021000001cc7983 */ /* 0x002f220000300a00 */
[----:B------:R-:W-:-:S02]  /*706c0*/  LOP3.LUT P2, RZ, R249, 0x200, RZ, 0xc0, !PT ;  /* 0x00000200f9ff7812 */ /* 0x000fc4000784c0ff */
[C---:B------:R-:W-:Y:S02]  /*706d0*/  LOP3.LUT P3, RZ, R249.reuse, 0x100, RZ, 0xc0, !PT ;  /* 0x00000100f9ff7812 */ /* 0x040fe4000786c0ff */
[C---:B------:R-:W-:Y:S02]  /*706e0*/  LOP3.LUT P4, RZ, R249.reuse, 0x80, RZ, 0xc0, !PT ;  /* 0x00000080f9ff7812 */ /* 0x040fe4000788c0ff */
[----:B------:R-:W-:Y:S02]  /*706f0*/  LOP3.LUT P0, RZ, R249, 0x40, RZ, 0xc0, !PT ;  /* 0x00000040f9ff7812 */ /* 0x000fe4000780c0ff */
[C---:B------:R-:W-:Y:S02]  /*70700*/  PRMT R0, R203.reuse, 0x7772, RZ ;  /* 0x00007772cb007816 */ /* 0x040fe400000000ff */
[----:B------:R-:W-:Y:S01]  /*70710*/  PRMT R203, R203, 0x7773, RZ ;  /* 0x00007773cbcb7816 */ /* 0x000fe200000000ff */
[----:B------:R-:W2:Y:S04]  /*70720*/  LDL.LU.64 R60, [R1+0x390] ;  /* 0x00039000013c7983 */ /* 0x000ea80000300a00 */
[----:B------:R-:W2:Y:S04]  /*70730*/  LDL.LU.64 R56, [R1+0x388] ;  /* 0x0003880001387983 */ /* 0x000ea80000300a00 */
[----:B------:R-:W2:Y:S04]  /*70740*/  LDL.LU.64 R42, [R1+0x380] ;  /* 0x00038000012a7983 */ /* 0x000ea80000300a00 */
[----:B------:R-:W2:Y:S04]  /*70750*/  LDL.LU.64 R38, [R1+0x378] ;  /* 0x0003780001267983 */ /* 0x000ea80000300a00 */
[----:B------:R-:W2:Y:S04]  /*70760*/  LDL.LU.64 R40, [R1+0x370] ;  /* 0x0003700001287983 */ /* 0x000ea80000300a00 */
[----:B------:R-:W2:Y:S01]  /*70770*/  LDL.LU.64 R36, [R1+0x368] ;  /* 0x0003680001247983 */ /* 0x000ea20000300a00 */
[----:B------:R-:W-:-:S04]  /*70780*/  LOP3.LUT P5, RZ, R249, 0x10, RZ, 0xc0, !PT ;  /* 0x00000010f9ff7812 */ /* 0x000fc800078ac0ff */
[----:B------:R-:W-:Y:S02]  /*70790*/  P2R R11, PR, RZ, 0x20 ;  /* 0x00000020ff0b7803 */ /* 0x000fe40000000000 */
[----:B------:R-:W-:Y:S01]  /*707a0*/  LOP3.LUT P5, RZ, R249, 0x20, RZ, 0xc0, !PT ;  /* 0x00000020f9ff7812 */ /* 0x000fe200078ac0ff */
[----:B------:R-:W-:Y:S04]  /*707b0*/  @P2 STG.E.U8 desc[UR44][R30.64], R0 ;  /* 0x000000001e002986 */ /* 0x000fe8000c10112c */
[----:B---3--:R-:W-:Y:S01]  /*707c0*/  @P3 STG.E.U8 desc[UR44][R228.64], R203 ;  /* 0x000000cbe4003986 */ /* 0x008fe2000c10112c */
[C---:B----4-:R-:W-:Y:S02]  /*707d0*/  PRMT R7, R204.reuse, 0x7770, RZ ;  /* 0x00007770cc077816 */ /* 0x050fe400000000ff */
[----:B------:R-:W-:-:S03]  /*707e0*/  PRMT R10, R204, 0x7771, RZ ;  /* 0x00007771cc0a7816 */ /* 0x000fc600000000ff */
[----:B------:R-:W-:Y:S04]  /*707f0*/  @P4 STG.E.U8 desc[UR44][R28.64], R7 ;  /* 0x000000071c004986 */ /* 0x000fe8000c10112c */
[----:B------:R0:W-:Y:S04]  /*70800*/  @P0 STG.E.U8 desc[UR44][R208.64], R10 ;  /* 0x0000000ad0000986 */ /* 0x0001e8000c10112c */
[----:B0-----:R-:W3:Y:S01]  /*70810*/  LDL.LU.64 R208, [R1+0x20f8] ;  /* 0x0020f80001d07983 */ /* 0x001ee20000300a00 */
[----:B------:R-:W-:-:S03]  /*70820*/  PRMT R8, R204, 0x7772, RZ ;  /* 0x00007772cc087816 */ /* 0x000fc600000000ff */
[----:B------:R-:W4:Y:S01]  /*70830*/  LDL.LU.64 R30, [R1+0x360] ;  /* 0x00036000011e7983 */ /* 0x000f220000300a00 */
[----:B------:R-:W-:-:S03]  /*70840*/  PRMT R204, R204, 0x7773, RZ ;  /* 0x00007773cccc7816 */ /* 0x000fc600000000ff */
[----:B------:R-:W4:Y:S04]  /*70850*/  LDL.LU.64 R228, [R1+0x358] ;  /* 0x0003580001e47983 */ /* 0x000f280000300a00 */
[----:B--2---:R0:W-:Y:S01]  /*70860*/  @P5 STG.E.U8 desc[UR44][R224.64], R8 ;  /* 0x00000008e0005986 */ /* 0x0041e2000c10112c */
[----:B------:R-:W-:-:S03]  /*70870*/  ISETP.NE.AND P5, PT, R11, RZ, PT ;  /* 0x000000ff0b00720c */ /* 0x000fc60003fa5270 */
[----:B------:R-:W2:Y:S04]  /*70880*/  LDL.LU.64 R28, [R1+0x350] ;  /* 0x00035000011c7983 */ /* 0x000ea80000300a00 */
[----:B0-----:R-:W2:Y:S06]  /*70890*/  LDL.LU.64 R224, [R1+0x348] ;  /* 0x0003480001e07983 */ /* 0x001eac0000300a00 */
[----:B------:R0:W-:Y:S04]  /*708a0*/  @P5 STG.E.U8 desc[UR44][R226.64], R204 ;  /* 0x000000cce2005986 */ /* 0x0001e8000c10112c */
[----:B0-----:R-:W2:Y:S01]  /*708b0*/  LDL.LU.64 R226, [R1+0x340] ;  /* 0x0003400001e27983 */ /* 0x001ea20000300a00 */
[----:B------:R-:W-:-:S04]  /*708c0*/  LOP3.LUT P1, RZ, R250, 0x40000000, RZ, 0xc0, !PT ;  /* 0x40000000faff7812 */ /* 0x000fc8000782c0ff */
[----:B------:R-:W-:Y:S02]  /*708d0*/  P2R R16, PR, RZ, 0x2 ;  /* 0x00000002ff107803 */ /* 0x000fe40000000000 */
        /* <DEDUP_REMOVED lines=8> */
[----:B------:R-:W-:Y:S02]  /*70960*/  LOP3.LUT P1, RZ, R249, 0x8, RZ, 0xc0, !PT ;  /* 0x00000008f9ff7812 */ /* 0x000fe4000782c0ff */
[----:B------:R-:W-:Y:S02]  /*70970*/  PRMT R8, R205, 0x7770, RZ ;  /* 0x00007770cd087816 */ /* 0x000fe400000000ff */
[C---:B------:R-:W-:Y:S02]  /*70980*/  LOP3.LUT P6, RZ, R250.reuse, 0x20000000, RZ, 0xc0, !PT ;  /* 0x20000000faff7812 */ /* 0x040fe400078cc0ff */
[C---:B------:R-:W-:Y:S02]  /*70990*/  LOP3.LUT P2, RZ, R250.reuse, 0x10000000, RZ, 0xc0, !PT ;  /* 0x10000000faff7812 */ /* 0x040fe4000784c0ff */
[----:B------:R-:W-:-:S02]  /*709a0*/  LOP3.LUT P3, RZ, R250, 0x8000000, RZ, 0xc0, !PT ;  /* 0x08000000faff7812 */ /* 0x000fc4000786c0ff */
[C---:B------:R-:W-:Y:S02]  /*709b0*/  LOP3.LUT P4, RZ, R250.reuse, 0x4000000, RZ, 0xc0, !PT ;  /* 0x04000000faff7812 */ /* 0x040fe4000788c0ff */
[C---:B------:R-:W-:Y:S02]  /*709c0*/  LOP3.LUT P0, RZ, R250.reuse, 0x2000000, RZ, 0xc0, !PT ;  /* 0x02000000faff7812 */ /* 0x040fe4000780c0ff */
[----:B------:R-:W-:Y:S02]  /*709d0*/  LOP3.LUT P5, RZ, R250, 0x1000000, RZ, 0xc0, !PT ;  /* 0x01000000faff7812 */ /* 0x000fe400078ac0ff */
[----:B------:R-:W-:Y:S02]  /*709e0*/  PRMT R10, R205, 0x7771, RZ ;  /* 0x00007771cd0a7816 */ /* 0x000fe400000000ff */
[----:B---3--:R-:W-:-:S05]  /*709f0*/  PRMT R0, R208, 0x7770, RZ ;  /* 0x00007770d0007816 */ /* 0x008fca00000000ff */
[----:B------:R0:W-:Y:S01]  /*70a00*/  @P1 STG.E.U8 desc[UR44][R60.64], R0 ;  /* 0x000000003c001986 */ /* 0x0001e2000c10112c */
[----:B------:R-:W-:Y:S02]  /*70a10*/  ISETP.NE.AND P1, PT, R12, RZ, PT ;  /* 0x000000ff0c00720c */ /* 0x000fe40003f25270 */
[C---:B------:R-:W-:Y:S02]  /*70a20*/  PRMT R9, R208.reuse, 0x7771, RZ ;  /* 0x00007771d0097816 */ /* 0x040fe400000000ff */
[----:B------:R-:W-:-:S09]  /*70a30*/  PRMT R7, R208, 0x7772, RZ ;  /* 0x00007772d0077816 */ /* 0x000fd200000000ff */
[----:B------:R-:W-:Y:S01]  /*70a40*/  @P1 STG.E.U8 desc[UR44][R56.64], R9 ;  /* 0x0000000938001986 */ /* 0x000fe2000c10112c */
[----:B------:R-:W-:Y:S02]  /*70a50*/  ISETP.NE.AND P1, PT, R13, RZ, PT ;  /* 0x000000ff0d00720c */ /* 0x000fe40003f25270 */
[----:B------:R-:W-:-:S11]  /*70a60*/  PRMT R208, R208, 0x7773, RZ ;  /* 0x00007773d0d07816 */ /* 0x000fd600000000ff */
[----:B------:R1:W-:Y:S01]  /*70a70*/  @P1 STG.E.U8 desc[UR44][R42.64], R7 ;  /* 0x000000072a001986 */ /* 0x0003e2000c10112c */
[----:B------:R-:W-:-:S13]  /*70a80*/  ISETP.NE.AND P1, PT, R14, RZ, PT ;  /* 0x000000ff0e00720c */ /* 0x000fda0003f25270 */
[----:B------:R-:W-:Y:S01]  /*70a90*/  @P1 STG.E.U8 desc[UR44][R38.64], R208 ;  /* 0x000000d026001986 */ /* 0x000fe2000c10112c */
[----:B------:R-:W-:Y:S02]  /*70aa0*/  ISETP.NE.AND P1, PT, R15, RZ, PT ;  /* 0x000000ff0f00720c */ /* 0x000fe40003f25270 */
[C---:B0-----:R-:W-:Y:S02]  /*70ab0*/  PRMT R0, R205.reuse, 0x7772, RZ ;  /* 0x00007772cd007816 */ /* 0x041fe400000000ff */
[----:B------:R-:W-:-:S09]  /*70ac0*/  PRMT R205, R205, 0x7773, RZ ;  /* 0x00007773cdcd7816 */ /* 0x000fd200000000ff */
[----:B------:R0:W-:Y:S01]  /*70ad0*/  @P1 STG.E.U8 desc[UR44][R40.64], R8 ;  /* 0x0000000828001986 */ /* 0x0001e2000c10112c */
[----:B------:R-:W-:Y:S02]  /*70ae0*/  ISETP.NE.AND P1, PT, R16, RZ, PT ;  /* 0x000000ff1000720c */ /* 0x000fe40003f25270 */
[C---:B-1----:R-:W-:Y:S02]  /*70af0*/  PRMT R7, R209.reuse, 0x7770, RZ ;  /* 0x00007770d1077816 */ /* 0x042fe400000000ff */
[C---:B------:R-:W-:Y:S02]  /*70b00*/  PRMT R9, R209.reuse, 0x7771, RZ ;  /* 0x00007771d1097816 */ /* 0x040fe400000000ff */
[C---:B0-----:R-:W-:Y:S02]  /*70b10*/  PRMT R8, R209.reuse, 0x7772, RZ ;  /* 0x00007772d1087816 */ /* 0x041fe400000000ff */
[----:B------:R-:W-:-:S05]  /*70b20*/  PRMT R209, R209, 0x7773, RZ ;  /* 0x00007773d1d17816 */ /* 0x000fca00000000ff */
[----:B------:R0:W-:Y:S04]  /*70b30*/  @P1 STG.E.U8 desc[UR44][R36.64], R10 ;  /* 0x0000000a24001986 */ /* 0x0001e8000c10112c */
[----:B----4-:R1:W-:Y:S04]  /*70b40*/  @P6 STG.E.U8 desc[UR44][R30.64], R0 ;  /* 0x000000001e006986 */ /* 0x0103e8000c10112c */
[----:B------:R-:W-:Y:S04]  /*70b50*/  @P2 STG.E.U8 desc[UR44][R228.64], R205 ;  /* 0x000000cde4002986 */ /* 0x000fe8000c10112c */
[----:B--2---:R-:W-:Y:S04]  /*70b60*/  @P3 STG.E.U8 desc[UR44][R28.64], R7 ;  /* 0x000000071c003986 */ /* 0x004fe8000c10112c */
[----:B------:R-:W-:Y:S04]  /*70b70*/  @P4 STG.E.U8 desc[UR44][R224.64], R9 ;  /* 0x00000009e0004986 */ /* 0x000fe8000c10112c */
[----:B------:R-:W-:Y:S04]  /*70b80*/  @P0 STG.E.U8 desc[UR44][R226.64], R8 ;  /* 0x00000008e2000986 */ /* 0x000fe8000c10112c */
[----:B------:R2:W-:Y:S04]  /*70b90*/  @P5 STG.E.U8 desc[UR44][R206.64], R209 ;  /* 0x000000d1ce005986 */ /* 0x0005e8000c10112c */
[----:B0-----:R-:W3:Y:S04]  /*70ba0*/  LDL.LU.64 R36, [R1+0x330] ;  /* 0x0003300001247983 */ /* 0x001ee80000300a00 */
[----:B-1----:R-:W4:Y:S04]  /*70bb0*/  LDL.LU.64 R30, [R1+0x320] ;  /* 0x00032000011e7983 */ /* 0x002f280000300a00 */
[----:B--2---:R-:W2:Y:S01]  /*70bc0*/  LDL.LU.64 R206, [R1+0x20f0] ;  /* 0x0020f00001ce7983 */ /* 0x004ea20000300a00 */
[----:B------:R-:W-:-:S02]  /*70bd0*/  LOP3.LUT P1, RZ, R250, 0x800000, RZ, 0xc0, !PT ;  /* 0x00800000faff7812 */ /* 0x000fc4000782c0ff */
[----:B------:R-:W-:Y:S01]  /*70be0*/  LOP3.LUT P2, RZ, R250, 0x400000, RZ, 0xc0, !PT ;  /* 0x00400000faff7812 */ /* 0x000fe2000784c0ff */
[----:B------:R-:W4:Y:S04]  /*70bf0*/  LDL.LU.64 R228, [R1+0x318] ;  /* 0x0003180001e47983 */ /* 0x000f280000300a00 */
[----:B------:R-:W4:Y:S04]  /*70c00*/  LDL.LU.64 R226, [R1+0x310] ;  /* 0x0003100001e27983 */ /* 0x000f280000300a00 */
[----:B------:R-:W4:Y:S04]  /*70c10*/  LDL.LU.64 R28, [R1+0x308] ;  /* 0x00030800011c7983 */ /* 0x000f280000300a00 */
[----:B------:R-:W4:Y:S04]  /*70c20*/  LDL.LU.64 R224, [R1+0x300] ;  /* 0x0003000001e07983 */ /* 0x000f280000300a00 */
[----:B------:R-:W4:Y:S04]  /*70c30*/  LDL.LU.64 R56, [R1+0x2f8] ;  /* 0x0002f80001387983 */ /* 0x000f280000300a00 */
[----:B------:R-:W4:Y:S01]  /*70c40*/  LDL.LU.64 R42, [R1+0x2f0] ;  /* 0x0002f000012a7983 */ /* 0x000f220000300a00 */
[----:B--2---:R-:W-:-:S02]  /*70c50*/  PRMT R0, R206, 0x7770, RZ ;  /* 0x00007770ce007816 */ /* 0x004fc400000000ff */
[----:B------:R-:W-:-:S03]  /*70c60*/  PRMT R10, R206, 0x7771, RZ ;  /* 0x00007771ce0a7816 */ /* 0x000fc600000000ff */
[----:B---3--:R-:W-:Y:S04]  /*70c70*/  @P1 STG.E.U8 desc[UR44][R36.64], R0 ;  /* 0x0000000024001986 */ /* 0x008fe8000c10112c */
[----:B------:R0:W-:Y:S04]  /*70c80*/  @P2 STG.E.U8 desc[UR44][R210.64], R10 ;  /* 0x0000000ad2002986 */ /* 0x0001e8000c10112c */
[----:B0-----:R-:W2:Y:S04]  /*70c90*/  LDL.LU.64 R210, [R1+0x20e8] ;  /* 0x0020e80001d27983 */ /* 0x001ea80000300a00 */
[----:B------:R-:W3:Y:S04]  /*70ca0*/  LDL.LU.64 R38, [R1+0x2e8] ;  /* 0x0002e80001267983 */ /* 0x000ee80000300a00 */
[----:B------:R-:W3:Y:S01]  /*70cb0*/  LDL.LU.64 R40, [R1+0x2e0] ;  /* 0x0002e00001287983 */ /* 0x000ee20000300a00 */
[----:B------:R-:W-:-:S02]  /*70cc0*/  LOP3.LUT P0, RZ, R250, 0x40000, RZ, 0xc0, !PT ;  /* 0x00040000faff7812 */ /* 0x000fc4000780c0ff */
[C---:B------:R-:W-:Y:S02]  /*70cd0*/  LOP3.LUT P3, RZ, R250.reuse, 0x200000, RZ, 0xc0, !PT ;  /* 0x00200000faff7812 */ /* 0x040fe4000786c0ff */
[C---:B------:R-:W-:Y:S01]  /*70ce0*/  LOP3.LUT P4, RZ, R250.reuse, 0x100000, RZ, 0xc0, !PT ;  /* 0x00100000faff7812 */ /* 0x040fe2000788c0ff */
[----:B------:R-:W3:Y:S01]  /*70cf0*/  LDL.LU.64 R36, [R1+0x2d0] ;  /* 0x0002d00001247983 */ /* 0x000ee20000300a00 */
[----:B------:R-:W-:Y:S02]  /*70d00*/  P2R R9, PR, RZ, 0x1 ;  /* 0x00000001ff097803 */ /* 0x000fe40000000000 */
[----:B------:R-:W-:Y:S02]  /*70d10*/  LOP3.LUT P0, RZ, R250, 0x80000, RZ, 0xc0, !PT ;  /* 0x00080000faff7812 */ /* 0x000fe4000780c0ff */
[C---:B------:R-:W-:Y:S02]  /*70d20*/  PRMT R7, R206.reuse, 0x7772, RZ ;  /* 0x00007772ce077816 */ /* 0x040fe400000000ff */
[----:B------:R-:W-:-:S03]  /*70d30*/  PRMT R206, R206, 0x7773, RZ ;  /* 0x00007773cece7816 */ /* 0x000fc600000000ff */
[----:B----4-:R0:W-:Y:S04]  /*70d40*/  @P3 STG.E.U8 desc[UR44][R30.64], R7 ;  /* 0x000000071e003986 */ /* 0x0101e8000c10112c */
[----:B------:R-:W-:Y:S04]  /*70d50*/  @P4 STG.E.U8 desc[UR44][R228.64], R206 ;  /* 0x000000cee4004986 */ /* 0x000fe8000c10112c */
[----:B0-----:R-:W4:Y:S01]  /*70d60*/  LDL.LU.64 R30, [R1+0x2c8] ;  /* 0x0002c800011e7983 */ /* 0x001f220000300a00 */
        /* <DEDUP_REMOVED lines=11> */
[C---:B------:R-:W-:Y:S02]  /*70e20*/  PRMT R7, R207.reuse, 0x7770, RZ ;  /* 0x00007770cf077816 */ /* 0x040fe400000000ff */
[----:B------:R-:W-:Y:S02]  /*70e30*/  PRMT R10, R207, 0x7771, RZ ;  /* 0x00007771cf0a7816 */ /* 0x000fe400000000ff */
[----:B--2---:R-:W-:-:S05]  /*70e40*/  PRMT R8, R210, 0x7770, RZ ;  /* 0x00007770d2087816 */ /* 0x004fca00000000ff */
[----:B------:R0:W-:Y:S04]  /*70e50*/  @P0 STG.E.U8 desc[UR44][R226.64], R8 ;  /* 0x00000008e2000986 */ /* 0x0001e8000c10112c */
[----:B0-----:R-:W2:Y:S01]  /*70e60*/  LDL.LU.64 R226, [R1+0x2c0] ;  /* 0x0002c00001e27983 */ /* 0x001ea20000300a00 */
[----:B------:R-:W-:Y:S02]  /*70e70*/  ISETP.NE.AND P0, PT, R9, RZ, PT ;  /* 0x000000ff0900720c */ /* 0x000fe40003f05270 */
[C---:B------:R-:W-:Y:S02]  /*70e80*/  PRMT R9, R210.reuse, 0x7771, RZ ;  /* 0x00007771d2097816 */ /* 0x040fe400000000ff */
[C---:B------:R-:W-:Y:S02]  /*70e90*/  PRMT R0, R210.reuse, 0x7772, RZ ;  /* 0x00007772d2007816 */ /* 0x040fe400000000ff */
[----:B------:R-:W-:-:S02]  /*70ea0*/  PRMT R210, R210, 0x7773, RZ ;  /* 0x00007773d2d27816 */ /* 0x000fc400000000ff */
[----:B------:R-:W-:Y:S01]  /*70eb0*/  PRMT R8, R207, 0x7772, RZ ;  /* 0x00007772cf087816 */ /* 0x000fe200000000ff */
[----:B------:R-:W2:Y:S04]  /*70ec0*/  LDL.LU.64 R228, [R1+0x2b8] ;  /* 0x0002b80001e47983 */ /* 0x000ea80000300a00 */
[----:B------:R0:W-:Y:S04]  /*70ed0*/  @P0 STG.E.U8 desc[UR44][R28.64], R9 ;  /* 0x000000091c000986 */ /* 0x0001e8000c10112c */
[----:B------:R1:W-:Y:S01]  /*70ee0*/  @P5 STG.E.U8 desc[UR44][R224.64], R0 ;  /* 0x00000000e0005986 */ /* 0x0003e2000c10112c */
[----:B------:R-:W-:-:S02]  /*70ef0*/  ISETP.NE.AND P5, PT, R11, RZ, PT ;  /* 0x000000ff0b00720c */ /* 0x000fc40003fa5270 */
[----:B------:R-:W-:Y:S01]  /*70f00*/  PRMT R207, R207, 0x7773, RZ ;  /* 0x00007773cfcf7816 */ /* 0x000fe200000000ff */
[----:B0-----:R-:W2:Y:S10]  /*70f10*/  LDL.LU.64 R28, [R1+0x2b0] ;  /* 0x0002b000011c7983 */ /* 0x001eb40000300a00 */
[----:B------:R-:W-:Y:S01]  /*70f20*/  @P5 STG.E.U8 desc[UR44][R56.64], R210 ;  /* 0x000000d238005986 */ /* 0x000fe2000c10112c */
[----:B------:R-:W-:-:S03]  /*70f30*/  ISETP.NE.AND P5, PT, R12, RZ, PT ;  /* 0x000000ff0c00720c */ /* 0x000fc60003fa5270 */
[----:B-1----:R-:W2:Y:S10]  /*70f40*/  LDL.LU.64 R224, [R1+0x2a8] ;  /* 0x0002a80001e07983 */ /* 0x002eb40000300a00 */
[----:B------:R-:W-:Y:S01]  /*70f50*/  @P5 STG.E.U8 desc[UR44][R42.64], R7 ;  /* 0x000000072a005986 */ /* 0x000fe2000c10112c */
[----:B------:R-:W-:-:S13]  /*70f60*/  ISETP.NE.AND P5, PT, R13, RZ, PT ;  /* 0x000000ff0d00720c */ /* 0x000fda0003fa5270 */
[----:B---3--:R-:W-:Y:S01]  /*70f70*/  @P5 STG.E.U8 desc[UR44][R38.64], R10 ;  /* 0x0000000a26005986 */ /* 0x008fe2000c10112c */
[----:B------:R-:W-:-:S13]  /*70f80*/  ISETP.NE.AND P5, PT, R14, RZ, PT ;  /* 0x000000ff0e00720c */ /* 0x000fda0003fa5270 */
[----:B------:R-:W-:Y:S01]  /*70f90*/  @P5 STG.E.U8 desc[UR44][R40.64], R8 ;  /* 0x0000000828005986 */ /* 0x000fe2000c10112c */
[----:B------:R-:W-:-:S13]  /*70fa0*/  ISETP.NE.AND P5, PT, R15, RZ, PT ;  /* 0x000000ff0f00720c */ /* 0x000fda0003fa5270 */
[----:B------:R0:W-:Y:S04]  /*70fb0*/  @P5 STG.E.U8 desc[UR44][R212.64], R207 ;  /* 0x000000cfd4005986 */ /* 0x0001e8000c10112c */
[----:B0-----:R-:W3:Y:S01]  /*70fc0*/  LDL.LU.64 R212, [R1+0x20e0] ;  /* 0x0020e00001d47983 */ /* 0x001ee20000300a00 */
[----:B------:R-:W-:-:S04]  /*70fd0*/  LOP3.LUT P6, RZ, R250, 0x400, RZ, 0xc0, !PT ;  /* 0x00000400faff7812 */ /* 0x000fc800078cc0ff */
[----:B------:R-:W-:Y:S02]  /*70fe0*/  P2R R16, PR, RZ, 0x40 ;  /* 0x00000040ff107803 */ /* 0x000fe40000000000 */
[C---:B------:R-:W-:Y:S02]  /*70ff0*/  LOP3.LUT P6, RZ, R250.reuse, 0x800, RZ, 0xc0, !PT ;  /* 0x00000800faff7812 */ /* 0x040fe400078cc0ff */
[C---:B------:R-:W-:Y:S02]  /*71000*/  PRMT R0, R211.reuse, 0x7770, RZ ;  /* 0x00007770d3007816 */ /* 0x040fe400000000ff */
[----:B------:R-:W-:Y:S02]  /*71010*/  LOP3.LUT P2, RZ, R250, 0x200, RZ, 0xc0, !PT ;  /* 0x00000200faff7812 */ /* 0x000fe4000784c0ff */
[----:B------:R-:W-:-:S07]  /*71020*/  PRMT R9, R211, 0x7771, RZ ;  /* 0x00007771d3097816 */ /* 0x000fce00000000ff */
[----:B------:R-:W-:Y:S01]  /*71030*/  @P6 STG.E.U8 desc[UR44][R36.64], R0 ;  /* 0x0000000024006986 */ /* 0x000fe2000c10112c */
[----:B------:R-:W-:Y:S02]  /*71040*/  ISETP.NE.AND P6, PT, R16, RZ, PT ;  /* 0x000000ff1000720c */ /* 0x000fe40003fc5270 */
[----:B------:R-:W-:-:S11]  /*71050*/  PRMT R7, R211, 0x7772, RZ ;  /* 0x00007772d3077816 */ /* 0x000fd600000000ff */
[----:B----4-:R-:W-:Y:S04]  /*71060*/  @P6 STG.E.U8 desc[UR44][R30.64], R9 ;  /* 0x000000091e006986 */ /* 0x010fe8000c10112c */
[----:B--2---:R0:W-:Y:S04]  /*71070*/  @P2 STG.E.U8 desc[UR44][R226.64], R7 ;  /* 0x00000007e2002986 */ /* 0x0041e8000c10112c */
[----:B0-----:R-:W2:Y:S01]  /*71080*/  LDL.LU.64 R226, [R1+0x298] ;  /* 0x0002980001e27983 */ /* 0x001ea20000300a00 */
[C---:B------:R-:W-:Y:S02]  /*71090*/  LOP3.LUT P1, RZ, R250.reuse, 0x100, RZ, 0xc0, !PT ;  /* 0x00000100faff7812 */ /* 0x040fe4000782c0ff */
[----:B------:R-:W-:-:S02]  /*710a0*/  LOP3.LUT P3, RZ, R250, 0x80, RZ, 0xc0, !PT ;  /* 0x00000080faff7812 */ /* 0x000fc4000786c0ff */
[C---:B------:R-:W-:Y:S02]  /*710b0*/  LOP3.LUT P4, RZ, R250.reuse, 0x40, RZ, 0xc0, !PT ;  /* 0x00000040faff7812 */ /* 0x040fe4000788c0ff */
[C---:B------:R-:W-:Y:S02]  /*710c0*/  LOP3.LUT P0, RZ, R250.reuse, 0x20, RZ, 0xc0, !PT ;  /* 0x00000020faff7812 */ /* 0x040fe4000780c0ff */
[----:B------:R-:W-:Y:S01]  /*710d0*/  PRMT R211, R211, 0x7773, RZ ;  /* 0x00007773d3d37816 */ /* 0x000fe200000000ff */
[----:B------:R-:W4:Y:S04]  /*710e0*/  LDL.LU.64 R30, [R1+0x290] ;  /* 0x00029000011e7983 */ /* 0x000f280000300a00 */
[----:B------:R-:W-:Y:S01]  /*710f0*/  @P1 STG.E.U8 desc[UR44][R228.64], R211 ;  /* 0x000000d3e4001986 */ /* 0x000fe2000c10112c */
[----:B------:R-:W-:-:S02]  /*71100*/  LOP3.LUT P5, RZ, R250, 0x10, RZ, 0xc0, !PT ;  /* 0x00000010faff7812 */ /* 0x000fc400078ac0ff */
[C---:B---3--:R-:W-:Y:S02]  /*71110*/  PRMT R8, R212.reuse, 0x7770, RZ ;  /* 0x00007770d4087816 */ /* 0x048fe400000000ff */
[C---:B------:R-:W-:Y:S02]  /*71120*/  PRMT R10, R212.reuse, 0x7771, RZ ;  /* 0x00007771d40a7816 */ /* 0x040fe400000000ff */
[C---:B------:R-:W-:Y:S01]  /*71130*/  PRMT R0, R212.reuse, 0x7772, RZ ;  /* 0x00007772d4007816 */ /* 0x040fe200000000ff */
[----:B------:R-:W-:Y:S04]  /*71140*/  @P3 STG.E.U8 desc[UR44][R28.64], R8 ;  /* 0x000000081c003986 */ /* 0x000fe8000c10112c */
[----:B------:R-:W-:Y:S04]  /*71150*/  @P4 STG.E.U8 desc[UR44][R224.64], R10 ;  /* 0x0000000ae0004986 */ /* 0x000fe8000c10112c */
[----:B------:R0:W-:Y:S04]  /*71160*/  @P0 STG.E.U8 desc[UR44][R216.64], R0 ;  /* 0x00000000d8000986 */ /* 0x0001e8000c10112c */
[----:B0-----:R-:W3:Y:S04]  /*71170*/  LDL.LU.64 R216, [R1+0x20d8] ;  /* 0x0020d80001d87983 */ /* 0x001ee80000300a00 */
[----:B------:R-:W4:Y:S04]  /*71180*/  LDL.LU.64 R228, [R1+0x288] ;  /* 0x0002880001e47983 */ /* 0x000f280000300a00 */
[----:B------:R-:W4:Y:S04]  /*71190*/  LDL.LU.64 R28, [R1+0x280] ;  /* 0x00028000011c7983 */ /* 0x000f280000300a00 */
[----:B------:R-:W4:Y:S04]  /*711a0*/  LDL.LU.64 R38, [R1+0x278] ;  /* 0x0002780001267983 */ /* 0x000f280000300a00 */
[----:B------:R-:W4:Y:S04]  /*711b0*/  LDL.LU.64 R224, [R1+0x270] ;  /* 0x0002700001e07983 */ /* 0x000f280000300a00 */
[----:B------:R-:W4:Y:S01]  /*711c0*/  LDL.LU.64 R40, [R1+0x268] ;  /* 0x0002680001287983 */ /* 0x000f220000300a00 */
[----:B------:R-:W-:-:S05]  /*711d0*/  PRMT R212, R212, 0x7773, RZ ;  /* 0x00007773d4d47816 */ /* 0x000fca00000000ff */
[----:B--2---:R0:W-:Y:S04]  /*711e0*/  @P5 STG.E.U8 desc[UR44][R226.64], R212 ;  /* 0x000000d4e2005986 */ /* 0x0041e8000c10112c */
[----:B0-----:R-:W2:Y:S04]  /*711f0*/  LDL.LU.64 R226, [R1+0x260] ;  /* 0x0002600001e27983 */ /* 0x001ea80000300a00 */
[----:B------:R-:W2:Y:S01]  /*71200*/  LDL.LU.64 R36, [R1+0x258] ;  /* 0x0002580001247983 */ /* 0x000ea20000300a00 */
[----:B------:R-:W-:Y:S02]  /*71210*/  LOP3.LUT P1, RZ, R222, 0x4000000, RZ, 0xc0, !PT ;  /* 0x04000000deff7812 */ /* 0x000fe4000782c0ff */
[----:B------:R-:W-:-:S02]  /*71220*/  LOP3.LUT P4, RZ, R250, 0x1, RZ, 0xc0, !PT ;  /* 0x00000001faff7812 */ /* 0x000fc4000788c0ff */
[----:B------:R-:W-:Y:S02]  /*71230*/  P2R R15, PR, RZ, 0x2 ;  /* 0x00000002ff0f7803 */ /* 0x000fe40000000000 */
[----:B------:R-:W-:Y:S02]  /*71240*/  LOP3.LUT P1, RZ, R222, 0x8000000, RZ, 0xc0, !PT ;  /* 0x08000000deff7812 */ /* 0x000fe4000782c0ff */
[C---:B------:R-:W-:Y:S02]  /*71250*/  LOP3.LUT P2, RZ, R250.reuse, 0x8, RZ, 0xc0, !PT ;  /* 0x00000008faff7812 */ /* 0x040fe4000784c0ff */
[----:B------:R-:W-:Y:S02]  /*71260*/  LOP3.LUT P3, RZ, R250, 0x4, RZ, 0xc0, !PT ;  /* 0x00000004faff7812 */ /* 0x000fe4000786c0ff */
[----:B------:R-:W-:Y:S02]  /*71270*/  P2R R10, PR, RZ, 0x10 ;  /* 0x00000010ff0a7803 */ /* 0x000fe40000000000 */
[----:B------:R-:W-:-:S02]  /*71280*/  P2R R14, PR, RZ, 0x2 ;  /* 0x00000002ff0e7803 */ /* 0x000fc40000000000 */
[----:B------:R-:W-:Y:S02]  /*71290*/  LOP3.LUT P4, RZ, R250, 0x2, RZ, 0xc0, !PT ;  /* 0x00000002faff7812 */ /* 0x000fe4000788c0ff */
        /* <DEDUP_REMOVED lines=8> */
[C---:B---3--:R-:W-:Y:S02]  /*71320*/  PRMT R7, R216.reuse, 0x7770, RZ ;  /* 0x00007770d8077816 */ /* 0x048fe400000000ff */
[C---:B------:R-:W-:Y:S02]  /*71330*/  PRMT R9, R216.reuse, 0x7771, RZ ;  /* 0x00007771d8097816 */ /* 0x040fe400000000ff */
[----:B------:R-:W-:Y:S01]  /*71340*/  PRMT R8, R216, 0x7772, RZ ;  /* 0x00007772d8087816 */ /* 0x000fe200000000ff */
[----:B----4-:R0:W-:Y:S04]  /*71350*/  @P2 STG.E.U8 desc[UR44][R30.64], R7 ;  /* 0x000000071e002986 */ /* 0x0101e8000c10112c */
[----:B------:R1:W-:Y:S04]  /*71360*/  @P3 STG.E.U8 desc[UR44][R228.64], R9 ;  /* 0x00000009e4003986 */ /* 0x0003e8000c10112c */
[----:B------:R3:W-:Y:S01]  /*71370*/  @P4 STG.E.U8 desc[UR44][R28.64], R8 ;  /* 0x000000081c004986 */ /* 0x0007e2000c10112c */
[----:B------:R-:W-:-:S02]  /*71380*/  ISETP.NE.AND P4, PT, R10, RZ, PT ;  /* 0x000000ff0a00720c */ /* 0x000fc40003f85270 */
[----:B------:R-:W-:Y:S02]  /*71390*/  PRMT R216, R216, 0x7773, RZ ;  /* 0x00007773d8d87816 */ /* 0x000fe400000000ff */
[C---:B------:R-:W-:Y:S02]  /*713a0*/  PRMT R10, R213.reuse, 0x7771, RZ ;  /* 0x00007771d50a7816 */ /* 0x040fe400000000ff */
[----:B0-----:R-:W-:Y:S01]  /*713b0*/  PRMT R7, R213, 0x7772, RZ ;  /* 0x00007772d5077816 */ /* 0x001fe200000000ff */
[----:B------:R-:W4:Y:S06]  /*713c0*/  LDL.LU.64 R30, [R1+0x248] ;  /* 0x00024800011e7983 */ /* 0x000f2c0000300a00 */
[----:B------:R-:W-:Y:S04]  /*713d0*/  @P4 STG.E.U8 desc[UR44][R38.64], R216 ;  /* 0x000000d826004986 */ /* 0x000fe8000c10112c */
[----:B------:R0:W-:Y:S01]  /*713e0*/  @P1 STG.E.U8 desc[UR44][R224.64], R0 ;  /* 0x00000000e0001986 */ /* 0x0001e2000c10112c */
[----:B------:R-:W-:-:S03]  /*713f0*/  ISETP.NE.AND P1, PT, R11, RZ, PT ;  /* 0x000000ff0b00720c */ /* 0x000fc60003f25270 */
[----:B-1----:R-:W4:Y:S01]  /*71400*/  LDL.LU.64 R228, [R1+0x240] ;  /* 0x0002400001e47983 */ /* 0x002f220000300a00 */
[----:B------:R-:W-:-:S03]  /*71410*/  PRMT R213, R213, 0x7773, RZ ;  /* 0x00007773d5d57816 */ /* 0x000fc600000000ff */
[----:B---3--:R-:W3:Y:S01]  /*71420*/  LDL.LU.64 R28, [R1+0x238] ;  /* 0x00023800011c7983 */ /* 0x008ee20000300a00 */
[----:B------:R-:W-:-:S03]  /*71430*/  PRMT R8, R217, 0x7770, RZ ;  /* 0x00007770d9087816 */ /* 0x000fc600000000ff */
[----:B0-----:R-:W3:Y:S04]  /*71440*/  LDL.LU.64 R224, [R1+0x228] ;  /* 0x0002280001e07983 */ /* 0x001ee80000300a00 */
[----:B------:R-:W-:Y:S01]  /*71450*/  @P1 STG.E.U8 desc[UR44][R40.64], R10 ;  /* 0x0000000a28001986 */ /* 0x000fe2000c10112c */
[----:B------:R-:W-:-:S13]  /*71460*/  ISETP.NE.AND P1, PT, R12, RZ, PT ;  /* 0x000000ff0c00720c */ /* 0x000fda0003f25270 */
[----:B--2---:R0:W-:Y:S01]  /*71470*/  @P1 STG.E.U8 desc[UR44][R226.64], R7 ;  /* 0x00000007e2001986 */ /* 0x0041e2000c10112c */
[----:B------:R-:W-:-:S03]  /*71480*/  ISETP.NE.AND P1, PT, R13, RZ, PT ;  /* 0x000000ff0d00720c */ /* 0x000fc60003f25270 */
[----:B0-----:R-:W2:Y:S10]  /*71490*/  LDL.LU.64 R226, [R1+0x218] ;  /* 0x0002180001e27983 */ /* 0x001eb40000300a00 */
[----:B------:R-:W-:Y:S01]  /*714a0*/  @P1 STG.E.U8 desc[UR44][R36.64], R213 ;  /* 0x000000d524001986 */ /* 0x000fe2000c10112c */
[----:B------:R-:W-:-:S13]  /*714b0*/  ISETP.NE.AND P1, PT, R14, RZ, PT ;  /* 0x000000ff0e00720c */ /* 0x000fda0003f25270 */
[----:B------:R0:W-:Y:S04]  /*714c0*/  @P1 STG.E.U8 desc[UR44][R214.64], R8 ;  /* 0x00000008d6001986 */ /* 0x0001e8000c10112c */
[----:B0-----:R-:W2:Y:S01]  /*714d0*/  LDL.LU.64 R214, [R1+0x20d0] ;  /* 0x0020d00001d67983 */ /* 0x001ea20000300a00 */
[----:B------:R-:W-:Y:S02]  /*714e0*/  LOP3.LUT P5, RZ, R222, 0x800000, RZ, 0xc0, !PT ;  /* 0x00800000deff7812 */ /* 0x000fe400078ac0ff */
[----:B------:R-:W-:Y:S02]  /*714f0*/  ISETP.NE.AND P1, PT, R15, RZ, PT ;  /* 0x000000ff0f00720c */ /* 0x000fe40003f25270 */
[C---:B------:R-:W-:Y:S02]  /*71500*/  PRMT R9, R217.reuse, 0x7771, RZ ;  /* 0x00007771d9097816 */ /* 0x040fe400000000ff */
[----:B------:R-:W-:-:S02]  /*71510*/  PRMT R0, R217, 0x7772, RZ ;  /* 0x00007772d9007816 */ /* 0x000fc400000000ff */
[----:B------:R-:W-:Y:S02]  /*71520*/  P2R R17, PR, RZ, 0x20 ;  /* 0x00000020ff117803 */ /* 0x000fe40000000000 */
[C---:B------:R-:W-:Y:S01]  /*71530*/  LOP3.LUT P5, RZ, R222.reuse, 0x1000000, RZ, 0xc0, !PT ;  /* 0x01000000deff7812 */ /* 0x040fe200078ac0ff */
[----:B------:R-:W2:Y:S03]  /*71540*/  LDL.LU.64 R36, [R1+0x208] ;  /* 0x0002080001247983 */ /* 0x000ea60000300a00 */
[----:B------:R-:W-:Y:S02]  /*71550*/  P2R R16, PR, RZ, 0x20 ;  /* 0x00000020ff107803 */ /* 0x000fe40000000000 */
[----:B------:R-:W-:Y:S02]  /*71560*/  LOP3.LUT P5, RZ, R222, 0x2000000, RZ, 0xc0, !PT ;  /* 0x02000000deff7812 */ /* 0x000fe400078ac0ff */
[----:B------:R-:W-:Y:S01]  /*71570*/  PRMT R217, R217, 0x7773, RZ ;  /* 0x00007773d9d97816 */ /* 0x000fe200000000ff */
[----:B----4-:R0:W-:Y:S10]  /*71580*/  @P1 STG.E.U8 desc[UR44][R30.64], R9 ;  /* 0x000000091e001986 */ /* 0x0101f4000c10112c */
[----:B------:R1:W-:Y:S01]  /*71590*/  @P5 STG.E.U8 desc[UR44][R228.64], R0 ;  /* 0x00000000e4005986 */ /* 0x0003e2000c10112c */
[----:B------:R-:W-:-:S03]  /*715a0*/  ISETP.NE.AND P5, PT, R16, RZ, PT ;  /* 0x000000ff1000720c */ /* 0x000fc60003fa5270 */
[----:B0-----:R-:W4:Y:S04]  /*715b0*/  LDL.LU.64 R30, [R1+0x200] ;  /* 0x00020000011e7983 */ /* 0x001f280000300a00 */
[----:B-1----:R-:W4:Y:S06]  /*715c0*/  LDL.LU.64 R228, [R1+0x1f8] ;  /* 0x0001f80001e47983 */ /* 0x002f2c0000300a00 */
[----:B---3--:R-:W-:Y:S01]  /*715d0*/  @P5 STG.E.U8 desc[UR44][R28.64], R217 ;  /* 0x000000d91c005986 */ /* 0x008fe2000c10112c */
[----:B------:R-:W-:-:S02]  /*715e0*/  ISETP.NE.AND P5, PT, R17, RZ, PT ;  /* 0x000000ff1100720c */ /* 0x000fc40003fa5270 */
[----:B--2---:R-:W-:-:S11]  /*715f0*/  PRMT R7, R214, 0x7770, RZ ;  /* 0x00007770d6077816 */ /* 0x004fd600000000ff */
[----:B------:R0:W-:Y:S04]  /*71600*/  @P5 STG.E.U8 desc[UR44][R218.64], R7 ;  /* 0x00000007da005986 */ /* 0x0001e8000c10112c */
[----:B0-----:R-:W2:Y:S01]  /*71610*/  LDL.LU.64 R218, [R1+0x20c8] ;  /* 0x0020c80001da7983 */ /* 0x001ea20000300a00 */
[C---:B------:R-:W-:Y:S02]  /*71620*/  LOP3.LUT P2, RZ, R222.reuse, 0x400000, RZ, 0xc0, !PT ;  /* 0x00400000deff7812 */ /* 0x040fe4000784c0ff */
[----:B------:R-:W-:Y:S02]  /*71630*/  LOP3.LUT P0, RZ, R222, 0x200000, RZ, 0xc0, !PT ;  /* 0x00200000deff7812 */ /* 0x000fe4000780c0ff */
[C---:B------:R-:W-:Y:S02]  /*71640*/  PRMT R10, R214.reuse, 0x7771, RZ ;  /* 0x00007771d60a7816 */ /* 0x040fe400000000ff */
[----:B------:R-:W-:Y:S01]  /*71650*/  PRMT R8, R214, 0x7772, RZ ;  /* 0x00007772d6087816 */ /* 0x000fe200000000ff */
[----:B------:R-:W3:Y:S06]  /*71660*/  LDL.LU.64 R28, [R1+0x1f0] ;  /* 0x0001f000011c7983 */ /* 0x000eec0000300a00 */
[----:B------:R-:W-:Y:S04]  /*71670*/  @P2 STG.E.U8 desc[UR44][R224.64], R10 ;  /* 0x0000000ae0002986 */ /* 0x000fe8000c10112c */
[----:B------:R0:W-:Y:S04]  /*71680*/  @P0 STG.E.U8 desc[UR44][R4.64], R8 ;  /* 0x0000000804000986 */ /* 0x0001e8000c10112c */
[----:B0-----:R-:W4:Y:S01]  /*71690*/  LDL.LU.64 R4, [R1+0x20c0] ;  /* 0x0020c00001047983 */ /* 0x001f220000300a00 */
[----:B------:R-:W-:-:S02]  /*716a0*/  LOP3.LUT P6, RZ, R222, 0x100000, RZ, 0xc0, !PT ;  /* 0x00100000deff7812 */ /* 0x000fc400078cc0ff */
[----:B------:R-:W-:Y:S02]  /*716b0*/  LOP3.LUT P3, RZ, R222, 0x80000, RZ, 0xc0, !PT ;  /* 0x00080000deff7812 */ /* 0x000fe4000786c0ff */
[----:B------:R-:W-:Y:S01]  /*716c0*/  PRMT R214, R214, 0x7773, RZ ;  /* 0x00007773d6d67816 */ /* 0x000fe200000000ff */
[----:B------:R-:W3:Y:S08]  /*716d0*/  LDL.LU.64 R224, [R1+0x1e8] ;  /* 0x0001e80001e07983 */ /* 0x000ef00000300a00 */
[----:B------:R-:W-:Y:S01]  /*716e0*/  @P6 STG.E.U8 desc[UR44][R226.64], R214 ;  /* 0x000000d6e2006986 */ /* 0x000fe2000c10112c */
[----:B--2---:R-:W-:-:S05]  /*716f0*/  PRMT R0, R218, 0x7770, RZ ;  /* 0x00007770da007816 */ /* 0x004fca00000000ff */
[----:B------:R0:W-:Y:S04]  /*71700*/  @P3 STG.E.U8 desc[UR44][R2.64], R0 ;  /* 0x0000000002003986 */ /* 0x0001e8000c10112c */
[----:B0-----:R-:W2:Y:S04]  /*71710*/  LDL.LU.64 R2, [R1+0x20b8] ;  /* 0x0020b80001027983 */ /* 0x001ea80000300a00 */
[----:B------:R-:W3:Y:S01]  /*71720*/  LDL.LU.64 R226, [R1+0x1e0] ;  /* 0x0001e00001e27983 */ /* 0x000ee20000300a00 */
[----:B------:R-:W-:-:S03]  /*71730*/  LOP3.LUT P4, RZ, R222, 0x4000, RZ, 0xc0, !PT ;  /* 0x00004000deff7812 */ /* 0x000fc6000788c0ff */
[----:B------:R-:W3:Y:S01]  /*71740*/  LDL.LU.64 R40, [R1+0x1d8] ;  /* 0x0001d80001287983 */ /* 0x000ee20000300a00 */
[----:B----4-:R-:W-:Y:S02]  /*71750*/  ISETP.LT.AND P6, PT, R5, UR4, !P4 ;  /* 0x0000000405007c0c */ /* 0x010fe4000e7c1270 */
[C---:B------:R-:W-:Y:S01]  /*71760*/  PRMT R9, R218.reuse, 0x7771, RZ ;  /* 0x00007771da097816 */ /* 0x040fe200000000ff */
[----:B------:R-:W-:Y:S01]  /*71770*/  ULDC UR4, c[0x0][0x228] ;  /* 0x00008a0000047ab9 */ /* 0x000fe20000000800 */
[----:B------:R-:W-:-:S09]  /*71780*/  PRMT R7, R218, 0x7772, RZ ;  /* 0x00007772da077816 */ /* 0x000fd200000000ff */
[----:B------:R0:W-:Y:S01]  /*71790*/  @P6 STG.E.U8 desc[UR44][R36.64], R9 ;  /* 0x0000000924006986 */ /* 0x0001e2000c10112c */
[----:B------:R-:W-:Y:S01]  /*717a0*/  ISETP.LT.AND P6, PT, R4, UR4, !P4 ;  /* 0x0000000404007c0c */ /* 0x000fe2000e7c1270 */
[----:B------:R-:W-:Y:S02]  /*717b0*/  ULDC UR4, c[0x0][0x228] ;  /* 0x00008a0000047ab9 */ /* 0x000fe40000000800 */
[----:B0-----:R-:W4:Y:S10]  /*717c0*/  LDL.LU.64 R36, [R1+0x1d0] ;  /* 0x0001d00001247983 */ /* 0x001f340000300a00 */
[----:B------:R0:W-:Y:S01]  /*717d0*/  @P6 STG.E.U8 desc[UR44][R30.64], R7 ;  /* 0x000000071e006986 */ /* 0x0001e2000c10112c */
[----:B------:R-:W-:-:S02]  /*717e0*/  PRMT R218, R218, 0x7773, RZ ;  /* 0x00007773dada7816 */ /* 0x000fc400000000ff */
[----:B------:R-:W-:Y:S01]  /*717f0*/  LOP3.LUT P1, RZ, R222, 0x8000, RZ, 0xc0, !PT ;  /* 0x00008000deff7812 */ /* 0x000fe2000782c0ff */
[----:B0-----:R-:W4:Y:S01]  /*71800*/  LDL.LU.64 R30, [R1+0x1c8] ;  /* 0x0001c800011e7983 */ /* 0x001f220000300a00 */
[C---:B------:R-:W-:Y:S02]  /*71810*/  PRMT R0, R215.reuse, 0x7770, RZ ;  /* 0x00007770d7007816 */ /* 0x040fe400000000ff */
[C---:B------:R-:W-:Y:S02]  /*71820*/  PRMT R8, R215.reuse, 0x7771, RZ ;  /* 0x00007771d7087816 */ /* 0x040fe400000000ff */
[----:B------:R-:W-:Y:S02]  /*71830*/  PRMT R7, R215, 0x7772, RZ ;  /* 0x00007772d7077816 */ /* 0x000fe400000000ff */
[----:B--2---:R-:W-:Y:S01]  /*71840*/  ISETP.LT.AND P6, PT, R3, UR4, !P4 ;  /* 0x0000000403007c0c */ /* 0x004fe2000e7c1270 */
[----:B------:R-:W-:-:S12]  /*71850*/  ULDC UR4, c[0x0][0x228] ;  /* 0x00008a0000047ab9 */ /* 0x000fd80000000800 */
[----:B------:R0:W-:Y:S01]  /*71860*/  @P6 STG.E.U8 desc[UR44][R228.64], R218 ;  /* 0x000000dae4006986 */ /* 0x0001e2000c10112c */
[----:B------:R-:W-:Y:S01]  /*71870*/  ISETP.LT.AND P6, PT, R2, UR4, !P1 ;  /* 0x0000000402007c0c */ /* 0x000fe2000cfc1270 */
[----:B------:R-:W-:Y:S02]  /*71880*/  ULDC UR4, c[0x0][0x228] ;  /* 0x00008a0000047ab9 */ /* 0x000fe40000000800 */
[----:B0-----:R-:W2:Y:S10]  /*71890*/  LDL.LU.64 R228, [R1+0x1c0] ;  /* 0x0001c00001e47983 */ /* 0x001eb40000300a00 */
[----:B---3--:R0:W-:Y:S01]  /*718a0*/  @P6 STG.E.U8 desc[UR44][R28.64], R0 ;  /* 0x000000001c006986 */ /* 0x0081e2000c10112c */
[----:B------:R-:W-:Y:S01]  /*718b0*/  ISETP.LT.AND P6, PT, R5, UR4, !P1 ;  /* 0x0000000405007c0c */ /* 0x000fe2000cfc1270 */
[----:B------:R-:W-:-:S02]  /*718c0*/  ULDC UR4, c[0x0][0x228] ;  /* 0x00008a0000047ab9 */ /* 0x000fc40000000800 */
[----:B0-----:R-:W3:Y:S04]  /*718d0*/  LDL.LU.64 R28, [R1+0x1b8] ;  /* 0x0001b800011c7983 */ /* 0x001ee80000300a00 */
[----:B------:R-:W3:Y:S06]  /*718e0*/  LDL.LU R251, [R1+0xb0] ;  /* 0x0000b00001fb7983 */ /* 0x000eec0000300800 */
[----:B------:R0:W-:Y:S01]  /*718f0*/  @P6 STG.E.U8 desc[UR44][R224.64], R8 ;  /* 0x00000008e0006986 */ /* 0x0001e2000c10112c */
[----:B------:R-:W-:Y:S01]  /*71900*/  ISETP.LT.AND P6, PT, R4, UR4, !P1 ;  /* 0x0000000404007c0c */ /* 0x000fe2000cfc1270 */
[----:B------:R-:W-:-:S02]  /*71910*/  ULDC UR4, c[0x0][0x228] ;  /* 0x00008a0000047ab9 */ /* 0x000fc40000000800 */
[----:B0-----:R-:W3:Y:S10]  /*71920*/  LDL.LU.64 R224, [R1+0x1b0] ;  /* 0x0001b00001e07983 */ /* 0x001ef40000300a00 */
[----:B------:R0:W-:Y:S04]  /*71930*/  @P6 STG.E.U8 desc[UR44][R226.64], R7 ;  /* 0x00000007e2006986 */ /* 0x0001e8000c10112c */
[----:B0-----:R-:W3:Y:S01]  /*71940*/  LDL.LU.64 R226, [R1+0x1a8] ;  /* 0x0001a80001e27983 */ /* 0x001ee20000300a00 */
[----:B------:R-:W-:-:S02]  /*71950*/  ISETP.LT.AND P6, PT, R3, UR4, !P1 ;  /* 0x0000000403007c0c */ /* 0x000fc4000cfc1270 */
[----:B------:R-:W-:Y:S02]  /*71960*/  PRMT R215, R215, 0x7773, RZ ;  /* 0x00007773d7d77816 */ /* 0x000fe400000000ff */
[----:B------:R-:W-:Y:S01]  /*71970*/  LOP3.LUT P3, RZ, R222, 0x10000, RZ, 0xc0, !PT ;  /* 0x00010000deff7812 */ /* 0x000fe2000786c0ff */
[----:B------:R-:W-:Y:S01]  /*71980*/  ULDC UR4, c[0x0][0x228] ;  /* 0x00008a0000047ab9 */ /* 0x000fe20000000800 */
[----:B------:R-:W-:-:S07]  /*71990*/  PRMT R0, R219, 0x7770, RZ ;  /* 0x00007770db007816 */ /* 0x000fce00000000ff */
[----:B------:R-:W-:Y:S01]  /*719a0*/  @P6 STG.E.U8 desc[UR44][R40.64], R215 ;  /* 0x000000d728006986 */ /* 0x000fe2000c10112c */
[----:B------:R-:W-:Y:S01]  /*719b0*/  ISETP.LT.AND P6, PT, R2, UR4, !P3 ;  /* 0x0000000402007c0c */ /* 0x000fe2000dfc1270 */
[----:B------:R-:W-:Y:S01]  /*719c0*/  ULDC UR4, c[0x0][0x228] ;  /* 0x00008a0000047ab9 */ /* 0x000fe20000000800 */
[----:B------:R-:W-:-:S11]  /*719d0*/  PRMT R8, R219, 0x7771, RZ ;  /* 0x00007771db087816 */ /* 0x000fd600000000ff */
[----:B----4-:R0:W-:Y:S01]  /*719e0*/  @P6 STG.E.U8 desc[UR44][R36.64], R0 ;  /* 0x0000000024006986 */ /* 0x0101e2000c10112c */
[----:B------:R-:W-:Y:S01]  /*719f0*/  ISETP.LT.AND P6, PT, R5, UR4, !P3 ;  /* 0x0000000405007c0c */ /* 0x000fe2000dfc1270 */
[----:B------:R-:W-:Y:S02]  /*71a00*/  ULDC UR4, c[0x0][0x228] ;  /* 0x00008a0000047ab9 */ /* 0x000fe40000000800 */
[----:B0-----:R-:W4:Y:S10]  /*71a10*/  LDL.LU.64 R36, [R1+0x1a0] ;  /* 0x0001a00001247983 */ /* 0x001f340000300a00 */
[----:B------:R0:W-:Y:S01]  /*71a20*/  @P6 STG.E.U8 desc[UR44][R30.64], R8 ;  /* 0x000000081e006986 */ /* 0x0001e2000c10112c */
[----:B------:R-:W-:-:S02]  /*71a30*/  ISETP.LT.AND P6, PT, R4, UR4, !P3 ;  /* 0x0000000404007c0c */ /* 0x000fc4000dfc1270 */
[C---:B------:R-:W-:Y:S01]  /*71a40*/  PRMT R7, R219.reuse, 0x7772, RZ ;  /* 0x00007772db077816 */ /* 0x040fe200000000ff */
[----:B------:R-:W-:Y:S01]  /*71a50*/  ULDC UR4, c[0x0][0x228] ;  /* 0x00008a0000047ab9 */ /* 0x000fe20000000800 */
[----:B------:R-:W-:Y:S01]  /*71a60*/  LOP3.LUT P4, RZ, R222, 0x20000, RZ, 0xc0, !PT ;  /* 0x00020000deff7812 */ /* 0x000fe2000788c0ff */
[----:B------:R-:W1:Y:S04]  /*71a70*/  LDS.128 R8, [R6] ;  /* 0x0000000006087984 */ /* 0x000e680000000c00 */
[----:B0-----:R-:W4:Y:S01]  /*71a80*/  LDL.LU.64 R30, [R1+0x198] ;  /* 0x00019800011e7983 */ /* 0x001f220000300a00 */
[----:B------:R-:W-:-:S03]  /*71a90*/  PRMT R219, R219, 0x7773, RZ ;  /* 0x00007773dbdb7816 */ /* 0x000fc600000000ff */
[----:B--2---:R0:W-:Y:S01]  /*71aa0*/  @P6 STG.E.U8 desc[UR44][R228.64], R7 ;  /* 0x00000007e4006986 */ /* 0x0041e2000c10112c */
[----:B------:R-:W-:Y:S01]  /*71ab0*/  ISETP.LT.AND P6, PT, R3, UR4, !P3 ;  /* 0x0000000403007c0c */ /* 0x000fe2000dfc1270 */
[----:B------:R-:W-:Y:S02]  /*71ac0*/  ULDC UR4, c[0x0][0x228] ;  /* 0x00008a0000047ab9 */ /* 0x000fe40000000800 */
[----:B0-----:R-:W2:Y:S10]  /*71ad0*/  LDL.LU.64 R228, [R1+0x190] ;  /* 0x0001900001e47983 */ /* 0x001eb40000300a00 */
[----:B---3--:R0:W-:Y:S01]  /*71ae0*/  @P6 STG.E.U8 desc[UR44][R28.64], R219 ;  /* 0x000000db1c006986 */ /* 0x0081e2000c10112c */
[----:B------:R-:W-:-:S02]  /*71af0*/  ISETP.LT.AND P6, PT, R2, UR4, !P4 ;  /* 0x0000000402007c0c */ /* 0x000fc4000e7c1270 */
[----:B------:R-:W-:Y:S01]  /*71b00*/  PRMT R0, R251, 0x7770, RZ ;  /* 0x00007770fb007816 */ /* 0x000fe200000000ff */
[----:B------:R-:W-:Y:S01]  /*71b10*/  ULDC UR4, c[0x0][0x228] ;  /* 0x00008a0000047ab9 */ /* 0x000fe20000000800 */
[----:B0-----:R-:W3:Y:S09]  /*71b20*/  LDL.LU.64 R28, [R1+0x188] ;  /* 0x00018800011c7983 */ /* 0x001ef20000300a00 */
[----:B------:R0:W-:Y:S01]  /*71b30*/  @P6 STG.E.U8 desc[UR44][R224.64], R0 ;  /* 0x00000000e0006986 */ /* 0x0001e2000c10112c */
[----:B------:R-:W-:-:S02]  /*71b40*/  ISETP.LT.AND P6, PT, R5, UR4, !P4 ;  /* 0x0000000405007c0c */ /* 0x000fc4000e7c1270 */
[----:B------:R-:W-:Y:S01]  /*71b50*/  PRMT R12, R251, 0x7771, RZ ;  /* 0x00007771fb0c7816 */ /* 0x000fe200000000ff */
[----:B------:R-:W-:Y:S01]  /*71b60*/  ULDC UR4, c[0x0][0x228] ;  /* 0x00008a0000047ab9 */ /* 0x000fe20000000800 */
[----:B0-----:R-:W3:Y:S09]  /*71b70*/  LDL.LU.64 R224, [R1+0x180] ;  /* 0x0001800001e07983 */ /* 0x001ef20000300a00 */
[----:B------:R0:W-:Y:S04]  /*71b80*/  @P6 STG.E.U8 desc[UR44][R226.64], R12 ;  /* 0x0000000ce2006986 */ /* 0x0001e8000c10112c */
[----:B0-----:R-:W3:Y:S01]  /*71b90*/  LDL.LU.64 R226, [R1+0x178] ;  /* 0x0001780001e27983 */ /* 0x001ee20000300a00 */
[----:B------:R-:W-:-:S02]  /*71ba0*/  ISETP.LT.AND P6, PT, R4, UR4, !P4 ;  /* 0x0000000404007c0c */ /* 0x000fc4000e7c1270 */
[C---:B------:R-:W-:Y:S01]  /*71bb0*/  PRMT R7, R251.reuse, 0x7772, RZ ;  /* 0x00007772fb077816 */ /* 0x040fe200000000ff */
[----:B------:R-:W-:Y:S01]  /*71bc0*/  ULDC UR4, c[0x0][0x228] ;  /* 0x00008a0000047ab9 */ /* 0x000fe20000000800 */
[----:B------:R-:W-:Y:S02]  /*71bd0*/  PRMT R0, R251, 0x7773, RZ ;  /* 0x00007773fb007816 */ /* 0x000fe400000000ff */
[----:B------:R-:W-:Y:S01]  /*71be0*/  LOP3.LUT P1, RZ, R222, 0x40000, RZ, 0xc0, !PT ;  /* 0x00040000deff7812 */ /* 0x000fe2000782c0ff */
[----:B------:R-:W3:Y:S06]  /*71bf0*/  LDL.LU R252, [R1+0xb4] ;  /* 0x0000b40001fc7983 */ /* 0x000eec0000300800 */
[----:B----4-:R0:W-:Y:S01]  /*71c00*/  @P6 STG.E.U8 desc[UR44][R36.64], R7 ;  /* 0x0000000724006986 */ /* 0x0101e2000c10112c */
[----:B------:R-:W-:Y:S01]  /*71c10*/  ISETP.LT.AND P6, PT, R3, UR4, !P4 ;  /* 0x0000000403007c0c */ /* 0x000fe2000e7c1270 */
[----:B------:R-:W-:Y:S01]  /*71c20*/  ULDC UR4, c[0x0][0x228] ;  /* 0x00008a0000047ab9 */ /* 0x000fe20000000800 */
[----:B-1----:R-:W-:Y:S01]  /*71c30*/  PRMT R12, R8, 0x7770, RZ ;  /* 0x00007770080c7816 */ /* 0x002fe200000000ff */
[----:B0-----:R-:W4:Y:S10]  /*71c40*/  LDL.LU.64 R36, [R1+0x170] ;  /* 0x0001700001247983 */ /* 0x001f340000300a00 */
[----:B------:R0:W-:Y:S01]  /*71c50*/  @P6 STG.E.U8 desc[UR44][R30.64], R0 ;  /* 0x000000001e006986 */ /* 0x0001e2000c10112c */
[----:B------:R-:W-:Y:S01]  /*71c60*/  ISETP.LT.AND P6, PT, R2, UR4, !P1 ;  /* 0x0000000402007c0c */ /* 0x000fe2000cfc1270 */
[----:B------:R-:W-:Y:S01]  /*71c70*/  ULDC UR4, c[0x0][0x228] ;  /* 0x00008a0000047ab9 */ /* 0x000fe20000000800 */
[C---:B------:R-:W-:Y:S01]  /*71c80*/  PRMT R7, R8.reuse, 0x7771, RZ ;  /* 0x0000777108077816 */ /* 0x040fe200000000ff */
[----:B0-----:R-:W4:Y:S01]  /*71c90*/  LDL.LU.64 R30, [R1+0x168] ;  /* 0x00016800011e7983 */ /* 0x001f220000300a00 */
[----:B------:R-:W-:-:S02]  /*71ca0*/  PRMT R0, R8, 0x7772, RZ ;  /* 0x0000777208007816 */ /* 0x000fc400000000ff */
[----:B------:R-:W-:-:S07]  /*71cb0*/  PRMT R8, R8, 0x7773, RZ ;  /* 0x0000777308087816 */ /* 0x000fce00000000ff */
[----:B--2---:R0:W-:Y:S01]  /*71cc0*/  @P6 STG.E.U8 desc[UR44][R228.64], R12 ;  /* 0x0000000ce4006986 */ /* 0x0041e2000c10112c */
[----:B------:R-:W-:Y:S01]  /*71cd0*/  ISETP.LT.AND P6, PT, R5, UR4, !P1 ;  /* 0x0000000405007c0c */ /* 0x000fe2000cfc1270 */
[----:B------:R-:W-:Y:S02]  /*71ce0*/  ULDC UR4, c[0x0][0x228] ;  /* 0x00008a0000047ab9 */ /* 0x000fe40000000800 */
[----:B0-----:R-:W2:Y:S10]  /*71cf0*/  LDL.LU.64 R228, [R1+0x160] ;  /* 0x0001600001e47983 */ /* 0x001eb40000300a00 */
[----:B---3--:R0:W-:Y:S01]  /*71d00*/  @P6 STG.E.U8 desc[UR44][R28.64], R7 ;  /* 0x000000071c006986 */ /* 0x0081e2000c10112c */
[----:B------:R-:W-:Y:S01]  /*71d10*/  ISETP.LT.AND P6, PT, R4, UR4, !P1 ;  /* 0x0000000404007c0c */ /* 0x000fe2000cfc1270 */
[----:B------:R-:W-:-:S02]  /*71d20*/  ULDC UR4, c[0x0][0x228] ;  /* 0x00008a0000047ab9 */ /* 0x000fc40000000800 */
[----:B0-----:R-:W3:Y:S10]  /*71d30*/  LDL.LU.64 R28, [R1+0x158] ;  /* 0x00015800011c7983 */ /* 0x001ef40000300a00 */
[----:B------:R0:W-:Y:S01]  /*71d40*/  @P6 STG.E.U8 desc[UR44][R224.64], R0 ;  /* 0x00000000e0006986 */ /* 0x0001e2000c10112c */
[----:B------:R-:W-:-:S02]  /*71d50*/  ISETP.LT.AND P6, PT, R3, UR4, !P1 ;  /* 0x0000000403007c0c */ /* 0x000fc4000cfc1270 */
[----:B------:R-:W-:Y:S01]  /*71d60*/  LOP3.LUT P5, RZ, R221, 0x40000000, RZ, 0xc0, !PT ;  /* 0x40000000ddff7812 */ /* 0x000fe200078ac0ff */
[----:B------:R-:W-:Y:S01]  /*71d70*/  ULDC UR4, c[0x0][0x228] ;  /* 0x00008a0000047ab9 */ /* 0x000fe20000000800 */
[----:B0-----:R-:W3:Y:S09]  /*71d80*/  LDL.LU.64 R224, [R1+0x150] ;  /* 0x0001500001e07983 */ /* 0x001ef20000300a00 */
[----:B------:R0:W-:Y:S04]  /*71d90*/  @P6 STG.E.U8 desc[UR44][R226.64], R8 ;  /* 0x00000008e2006986 */ /* 0x0001e8000c10112c */
[----:B0-----:R-:W3:Y:S01]  /*71da0*/  LDL.LU.64 R226, [R1+0x148] ;  /* 0x0001480001e27983 */ /* 0x001ee20000300a00 */
[----:B------:R-:W-:-:S02]  /*71db0*/  ISETP.LT.AND P6, PT, R2, UR4, !P5 ;  /* 0x0000000402007c0c */ /* 0x000fc4000efc1270 */
[C---:B------:R-:W-:Y:S01]  /*71dc0*/  PRMT R6, R252.reuse, 0x7770, RZ ;  /* 0x00007770fc067816 */ /* 0x040fe200000000ff */
[----:B------:R-:W-:Y:S01]  /*71dd0*/  ULDC UR4, c[0x0][0x228] ;  /* 0x00008a0000047ab9 */ /* 0x000fe20000000800 */
[C---:B------:R-:W-:Y:S02]  /*71de0*/  PRMT R0, R252.reuse, 0x7771, RZ ;  /* 0x00007771fc007816 */ /* 0x040fe400000000ff */
[----:B------:R-:W-:Y:S01]  /*71df0*/  PRMT R7, R252, 0x7772, RZ ;  /* 0x00007772fc077816 */ /* 0x000fe200000000ff */
[----:B------:R-:W3:Y:S06]  /*71e00*/  LDL.LU.64 R40, [R1+0x140] ;  /* 0x0001400001287983 */ /* 0x000eec0000300a00 */
[----:B----4-:R0:W-:Y:S01]  /*71e10*/  @P6 STG.E.U8 desc[UR44][R36.64], R6 ;  /* 0x0000000624006986 */ /* 0x0101e2000c10112c */
[----:B------:R-:W-:Y:S01]  /*71e20*/  ISETP.LT.AND P6, PT, R5, UR4, !P5 ;  /* 0x0000000405007c0c */ /* 0x000fe2000efc1270 */
[----:B------:R-:W-:Y:S01]  /*71e30*/  ULDC UR4, c[0x0][0x228] ;  /* 0x00008a0000047ab9 */ /* 0x000fe20000000800 */
[----:B------:R-:W-:Y:S01]  /*71e40*/  LOP3.LUT P2, RZ, R221, 0x20000000, RZ, 0xc0, !PT ;  /* 0x20000000ddff7812 */ /* 0x000fe2000784c0ff */
[----:B0-----:R-:W4:Y:S10]  /*71e50*/  LDL.LU.64 R36, [R1+0x138] ;  /* 0x0001380001247983 */ /* 0x001f340000300a00 */
[----:B------:R0:W-:Y:S01]  /*71e60*/  @P6 STG.E.U8 desc[UR44][R30.64], R0 ;  /* 0x000000001e006986 */ /* 0x0001e2000c10112c */
[----:B------:R-:W-:Y:S01]  /*71e70*/  ISETP.LT.AND P6, PT, R4, UR4, !P5 ;  /* 0x0000000404007c0c */ /* 0x000fe2000efc1270 */
[----:B------:R-:W-:-:S02]  /*71e80*/  ULDC UR4, c[0x0][0x228] ;  /* 0x00008a0000047ab9 */ /* 0x000fc40000000800 */
[----:B------:R-:W-:Y:S02]  /*71e90*/  ISETP.LT.AND P5, PT, R3, UR4, !P5 ;  /* 0x0000000403007c0c */ /* 0x000fe4000efa1270 */
[----:B------:R-:W-:Y:S01]  /*71ea0*/  PRMT R6, R252, 0x7773, RZ ;  /* 0x00007773fc067816 */ /* 0x000fe200000000ff */
[----:B------:R-:W-:Y:S01]  /*71eb0*/  ULDC UR4, c[0x0][0x228] ;  /* 0x00008a0000047ab9 */ /* 0x000fe20000000800 */
[----:B0-----:R-:W4:Y:S04]  /*71ec0*/  LDL.LU.64 R30, [R1+0x130] ;  /* 0x00013000011e7983 */ /* 0x001f280000300a00 */
[----:B------:R-:W4:Y:S01]  /*71ed0*/  LDL.LU R251, [R1+0xb8] ;  /* 0x0000b80001fb7983 */ /* 0x000f220000300800 */
[C---:B------:R-:W-:Y:S02]  /*71ee0*/  PRMT R8, R9.reuse, 0x7770, RZ ;  /* 0x0000777009087816 */ /* 0x040fe400000000ff */
[----:B------:R-:W-:Y:S01]  /*71ef0*/  PRMT R0, R9, 0x7771, RZ ;  /* 0x0000777109007816 */ /* 0x000fe200000000ff */
[----:B--2---:R0:W-:Y:S01]  /*71f00*/  @P6 STG.E.U8 desc[UR44][R228.64], R7 ;  /* 0x00000007e4006986 */ /* 0x0041e2000c10112c */
[----:B------:R-:W-:Y:S01]  /*71f10*/  ISETP.LT.AND P6, PT, R2, UR4, !P2 ;  /* 0x0000000402007c0c */ /* 0x000fe2000d7c1270 */
[----:B------:R-:W-:-:S02]  /*71f20*/  ULDC UR4, c[0x0][0x228] ;  /* 0x00008a0000047ab9 */ /* 0x000fc40000000800 */
[----:B0-----:R-:W2:Y:S04]  /*71f30*/  LDL.LU.64 R228, [R1+0x128] ;  /* 0x0001280001e47983 */ /* 0x001ea80000300a00 */
[----:B---3--:R0:W-:Y:S01]  /*71f40*/  @P5 STG.E.U8 desc[UR44][R28.64], R6 ;  /* 0x000000061c005986 */ /* 0x0081e2000c10112c */
[----:B------:R-:W-:Y:S01]  /*71f50*/  ISETP.LT.AND P5, PT, R5, UR4, !P2 ;  /* 0x0000000405007c0c */ /* 0x000fe2000d7a1270 */
[----:B------:R-:W-:Y:S02]  /*71f60*/  ULDC UR4, c[0x0][0x228] ;  /* 0x00008a0000047ab9 */ /* 0x000fe40000000800 */
[----:B0-----:R-:W3:Y:S04]  /*71f70*/  LDL.LU.64 R28, [R1+0x120] ;  /* 0x00012000011c7983 */ /* 0x001ee80000300a00 */
[----:B------:R0:W-:Y:S04]  /*71f80*/  @P6 STG.E.U8 desc[UR44][R224.64], R8 ;  /* 0x00000008e0006986 */ /* 0x0001e8000c10112c */
[----:B0-----:R-:W3:Y:S04]  /*71f90*/  LDL.LU.64 R224, [R1+0x118] ;  /* 0x0001180001e07983 */ /* 0x001ee80000300a00 */
[----:B------:R0:W-:Y:S04]  /*71fa0*/  @P5 STG.E.U8 desc[UR44][R226.64], R0 ;  /* 0x00000000e2005986 */ /* 0x0001e8000c10112c */
[----:B0-----:R-:W3:Y:S01]  /*71fb0*/  LDL.LU.64 R226, [R1+0x110] ;  /* 0x0001100001e27983 */ /* 0x001ee20000300a00 */
[----:B------:R-:W-:-:S02]  /*71fc0*/  ISETP.LT.AND P6, PT, R4, UR4, !P2 ;  /* 0x0000000404007c0c */ /* 0x000fc4000d7c1270 */
[----:B------:R-:W-:Y:S02]  /*71fd0*/  ISETP.LT.AND P2, PT, R3, UR5, !P2 ;  /* 0x0000000503007c0c */ /* 0x000fe4000d741270 */
[----:B------:R-:W-:Y:S01]  /*71fe0*/  LOP3.LUT P0, RZ, R221, 0x10000000, RZ, 0xc0, !PT ;  /* 0x10000000ddff7812 */ /* 0x000fe2000780c0ff */
[----:B------:R-:W-:Y:S01]  /*71ff0*/  ULDC UR4, c[0x0][0x228] ;  /* 0x00008a0000047ab9 */ /* 0x000fe20000000800 */
[C---:B------:R-:W-:Y:S01]  /*72000*/  PRMT R7, R9.reuse, 0x7772, RZ ;  /* 0x0000777209077816 */ /* 0x040fe200000000ff */
[----:B------:R-:W3:Y:S01]  /*72010*/  LDL.LU.64 R56, [R1+0x108] ;  /* 0x0001080001387983 */ /* 0x000ee20000300a00 */
[----:B------:R-:W-:Y:S02]  /*72020*/  ISETP.LT.AND P5, PT, R2, UR4, !P0 ;  /* 0x0000000402007c0c */ /* 0x000fe4000c7a1270 */
[----:B------:R-:W-:Y:S01]  /*72030*/  PRMT R9, R9, 0x7773, RZ ;  /* 0x0000777309097816 */ /* 0x000fe200000000ff */
[----:B------:R-:W3:Y:S04]  /*72040*/  LDL.LU.64 R42, [R1+0x100] ;  /* 0x00010000012a7983 */ /* 0x000ee80000300a00 */
[----:B------:R-:W3:Y:S01]  /*72050*/  LDL.LU R252, [R1+0xbc] ;  /* 0x0000bc0001fc7983 */ /* 0x000ee20000300800 */
[----:B------:R-:W-:Y:S01]  /*72060*/  ULDC UR4, c[0x0][0x228] ;  /* 0x00008a0000047ab9 */ /* 0x000fe20000000800 */
[----:B------:R-:W-:-:S02]  /*72070*/  ULDC UR5, c[0x0][0x228] ;  /* 0x00008a0000057ab9 */ /* 0x000fc40000000800 */
[----:B------:R-:W3:Y:S04]  /*72080*/  LDL.LU.64 R38, [R1+0xf8] ;  /* 0x0000f80001267983 */ /* 0x000ee80000300a00 */
[----:B------:R0:W-:Y:S01]  /*72090*/  @P6 STG.E.U8 desc[UR44][R40.64], R7 ;  /* 0x0000000728006986 */ /* 0x0001e2000c10112c */
[----:B------:R-:W-:Y:S02]  /*720a0*/  LOP3.LUT P3, RZ, R221, 0x8000000, RZ, 0xc0, !PT ;  /* 0x08000000ddff7812 */ /* 0x000fe4000786c0ff */
[----:B------:R-:W-:Y:S01]  /*720b0*/  ISETP.LT.AND P6, PT, R4, UR5, !P0 ;  /* 0x0000000504007c0c */ /* 0x000fe2000c7c1270 */
[----:B------:R-:W-:Y:S01]  /*720c0*/  ULDC UR5, c[0x0][0x228] ;  /* 0x00008a0000057ab9 */ /* 0x000fe20000000800 */
[----:B0-----:R-:W3:Y:S04]  /*720d0*/  LDL.LU.64 R40, [R1+0xf0] ;  /* 0x0000f00001287983 */ /* 0x001ee80000300a00 */
[----:B----4-:R0:W-:Y:S01]  /*720e0*/  @P2 STG.E.U8 desc[UR44][R36.64], R9 ;  /* 0x0000000924002986 */ /* 0x0101e2000c10112c */
[----:B------:R-:W-:Y:S01]  /*720f0*/  ISETP.LT.AND P2, PT, R5, UR4, !P0 ;  /* 0x0000000405007c0c */ /* 0x000fe2000c741270 */
[----:B------:R-:W-:-:S02]  /*72100*/  ULDC UR4, c[0x0][0x228] ;  /* 0x00008a0000047ab9 */ /* 0x000fc40000000800 */
[----:B------:R-:W-:Y:S01]  /*72110*/  ISETP.LT.AND P0, PT, R3, UR4, !P0 ;  /* 0x0000000403007c0c */ /* 0x000fe2000c701270 */
[----:B------:R-:W-:Y:S01]  /*72120*/  ULDC UR4, c[0x0][0x228] ;  /* 0x00008a0000047ab9 */ /* 0x000fe20000000800 */
[----:B0-----:R-:W4:Y:S01]  /*72130*/  LDL.LU.64 R36, [R1+0xe8] ;  /* 0x0000e80001247983 */ /* 0x001f220000300a00 */
[----:B------:R-:W-:-:S05]  /*72140*/  PRMT R0, R251, 0x7770, RZ ;  /* 0x00007770fb007816 */ /* 0x000fca00000000ff */
[----:B------:R0:W-:Y:S01]  /*72150*/  @P5 STG.E.U8 desc[UR44][R30.64], R0 ;  /* 0x000000001e005986 */ /* 0x0001e2000c10112c */
[----:B------:R-:W-:Y:S02]  /*72160*/  ISETP.LT.AND P5, PT, R2, UR4, !P3 ;  /* 0x0000000402007c0c */ /* 0x000fe4000dfa1270 */
[C---:B------:R-:W-:Y:S02]  /*72170*/  PRMT R6, R251.reuse, 0x7771, RZ ;  /* 0x00007771fb067816 */ /* 0x040fe400000000ff */
[C---:B------:R-:W-:Y:S02]  /*72180*/  PRMT R7, R251.reuse, 0x7772, RZ ;  /* 0x00007772fb077816 */ /* 0x040fe400000000ff */
[----:B------:R-:W-:Y:S01]  /*72190*/  PRMT R8, R251, 0x7773, RZ ;  /* 0x00007773fb087816 */ /* 0x000fe200000000ff */
[----:B------:R-:W-:Y:S01]  /*721a0*/  ULDC UR4, c[0x0][0x228] ;  /* 0x00008a0000047ab9 */ /* 0x000fe20000000800 */
[----:B0-----:R-:W-:Y:S01]  /*721b0*/  PRMT R0, R10, 0x7770, RZ ;  /* 0x000077700a007816 */ /* 0x001fe200000000ff */
[----:B------:R-:W4:Y:S04]  /*721c0*/  LDL.LU.64 R30, [R1+0xe0] ;  /* 0x0000e000011e7983 */ /* 0x000f280000300a00 */
[----:B--2---:R0:W-:Y:S04]  /*721d0*/  @P2 STG.E.U8 desc[UR44][R228.64], R6 ;  /* 0x00000006e4002986 */ /* 0x0041e8000c10112c */
[----:B0-----:R-:W2:Y:S04]  /*721e0*/  LDL.LU.64 R228, [R1+0xd8] ;  /* 0x0000d80001e47983 */ /* 0x001ea80000300a00 */
[----:B---3--:R0:W-:Y:S04]  /*721f0*/  @P6 STG.E.U8 desc[UR44][R28.64], R7 ;  /* 0x000000071c006986 */ /* 0x0081e8000c10112c */
[----:B0-----:R-:W3:Y:S04]  /*72200*/  LDL.LU.64 R28, [R1+0xd0] ;  /* 0x0000d000011c7983 */ /* 0x001ee80000300a00 */
[----:B------:R0:W-:Y:S04]  /*72210*/  @P0 STG.E.U8 desc[UR44][R224.64], R8 ;  /* 0x00000008e0000986 */ /* 0x0001e8000c10112c */
[----:B0-----:R-:W3:Y:S04]  /*72220*/  LDL.LU.64 R224, [R1+0xc8] ;  /* 0x0000c80001e07983 */ /* 0x001ee80000300a00 */
[----:B------:R0:W-:Y:S04]  /*72230*/  @P5 STG.E.U8 desc[UR44][R226.64], R0 ;  /* 0x00000000e2005986 */ /* 0x0001e8000c10112c */
[----:B0-----:R-:W3:Y:S01]  /*72240*/  LDL.LU.64 R226, [R1+0xc0] ;  /* 0x0000c00001e27983 */ /* 0x001ee20000300a00 */
[----:B------:R-:W-:-:S02]  /*72250*/  LOP3.LUT P1, RZ, R221, 0x2000000, RZ, 0xc0, !PT ;  /* 0x02000000ddff7812 */ /* 0x000fc4000782c0ff */
[----:B------:R-:W-:Y:S02]  /*72260*/  ISETP.LT.AND P2, PT, R5, UR4, !P3 ;  /* 0x0000000405007c0c */ /* 0x000fe4000df41270 */
[----:B------:R-:W-:Y:S01]  /*72270*/  ISETP.LT.AND P0, PT, R4, UR5, !P3 ;  /* 0x0000000504007c0c */ /* 0x000fe2000df01270 */
[----:B------:R-:W-:Y:S01]  /*72280*/  ULDC UR4, c[0x0][0x228] ;  /* 0x00008a0000047ab9 */ /* 0x000fe20000000800 */
[----:B------:R-:W-:Y:S01]  /*72290*/  ULDC UR5, c[0x0][0x228] ;  /* 0x00008a0000057ab9 */ /* 0x000fe20000000800 */
[----:B------:R-:W-:Y:S02]  /*722a0*/  ISETP.LT.AND P3, PT, R3, UR4, !P3 ;  /* 0x0000000403007c0c */ /* 0x000fe4000df61270 */
[----:B------:R-:W-:Y:S02]  /*722b0*/  ISETP.LT.AND P6, PT, R2, UR5, !P1 ;  /* 0x0000000502007c0c */ /* 0x000fe4000cfc1270 */
[C---:B------:R-:W-:Y:S02]  /*722c0*/  PRMT R6, R10.reuse, 0x7771, RZ ;  /* 0x000077710a067816 */ /* 0x040fe400000000ff */
[----:B------:R-:W-:-:S02]  /*722d0*/  PRMT R7, R10, 0x7772, RZ ;  /* 0x000077720a077816 */ /* 0x000fc400000000ff */
[----:B------:R-:W-:Y:S02]  /*722e0*/  PRMT R10, R10, 0x7773, RZ ;  /* 0x000077730a0a7816 */ /* 0x000fe400000000ff */
[----:B------:R-:W-:Y:S02]  /*722f0*/  LOP3.LUT P4, RZ, R221, 0x4000000, RZ, 0xc0, !PT ;  /* 0x04000000ddff7812 */ /* 0x000fe4000788c0ff */
[----:B------:R-:W-:Y:S01]  /*72300*/  PRMT R0, R252, 0x7770, RZ ;  /* 0x00007770fc007816 */ /* 0x000fe200000000ff */
[----:B------:R-:W-:Y:S01]  /*72310*/  ULDC UR4, c[0x0][0x228] ;  /* 0x00008a0000047ab9 */ /* 0x000fe20000000800 */
[----:B------:R-:W-:Y:S01]  /*72320*/  ULDC UR5, c[0x0][0x228] ;  /* 0x00008a0000057ab9 */ /* 0x000fe20000000800 */
[----:B------:R-:W-:Y:S04]  /*72330*/  @P2 STG.E.U8 desc[UR44][R56.64], R6 ;  /* 0x0000000638002986 */ /* 0x000fe8000c10112c */
[----:B------:R-:W-:Y:S01]  /*72340*/  @P0 STG.E.U8 desc[UR44][R42.64], R7 ;  /* 0x000000072a000986 */ /* 0x000fe2000c10112c */
[----:B------:R-:W-:-:S02]  /*72350*/  ISETP.LT.AND P0, PT, R5, UR4, !P1 ;  /* 0x0000000405007c0c */ /* 0x000fc4000cf01270 */
[----:B------:R-:W-:Y:S01]  /*72360*/  ISETP.LT.AND P2, PT, R5, UR5, !P4 ;  /* 0x0000000505007c0c */ /* 0x000fe2000e741270 */
[----:B------:R-:W-:Y:S01]  /*72370*/  @P3 STG.E.U8 desc[UR44][R38.64], R10 ;  /* 0x0000000a26003986 */ /* 0x000fe2000c10112c */
[----:B------:R-:W-:-:S03]  /*72380*/  ULDC UR4, c[0x0][0x228] ;  /* 0x00008a0000047ab9 */ /* 0x000fc60000000800 */
[----:B------:R0:W-:Y:S01]  /*72390*/  @P6 STG.E.U8 desc[UR44][R40.64], R0 ;  /* 0x0000000028006986 */ /* 0x0001e2000c10112c */
[----:B------:R-:W-:Y:S01]  /*723a0*/  ULDC UR5, c[0x0][0x228] ;  /* 0x00008a0000057ab9 */ /* 0x000fe20000000800 */
[----:B------:R-:W-:Y:S02]  /*723b0*/  ISETP.LT.AND P6, PT, R4, UR4, !P1 ;  /* 0x0000000404007c0c */ /* 0x000fe4000cfc1270 */
[----:B------:R-:W-:Y:S02]  /*723c0*/  ISETP.LT.AND P5, PT, R2, UR6, !P4 ;  /* 0x0000000602007c0c */ /* 0x000fe4000e7a1270 */
[C---:B------:R-:W-:Y:S01]  /*723d0*/  ISETP.LT.AND P1, PT, R3.reuse, UR5, !P1 ;  /* 0x0000000503007c0c */ /* 0x040fe2000cf21270 */
[----:B------:R-:W-:Y:S02]  /*723e0*/  ULDC UR6, c[0x0][0x228] ;  /* 0x00008a0000067ab9 */ /* 0x000fe40000000800 */
[----:B------:R-:W-:Y:S02]  /*723f0*/  ISETP.LT.AND P3, PT, R4, UR6, !P4 ;  /* 0x0000000604007c0c */ /* 0x000fe4000e761270 */
[----:B------:R-:W-:-:S02]  /*72400*/  ISETP.LT.AND P4, PT, R3, UR6, !P4 ;  /* 0x0000000603007c0c */ /* 0x000fc4000e781270 */
[C---:B------:R-:W-:Y:S02]  /*72410*/  PRMT R2, R252.reuse, 0x7771, RZ ;  /* 0x00007771fc027816 */ /* 0x040fe400000000ff */
[C---:B------:R-:W-:Y:S02]  /*72420*/  PRMT R3, R252.reuse, 0x7772, RZ ;  /* 0x00007772fc037816 */ /* 0x040fe400000000ff */
[----:B------:R-:W-:Y:S02]  /*72430*/  PRMT R4, R252, 0x7773, RZ ;  /* 0x00007773fc047816 */ /* 0x000fe400000000ff */
[C---:B0-----:R-:W-:Y:S02]  /*72440*/  PRMT R0, R11.reuse, 0x7770, RZ ;  /* 0x000077700b007816 */ /* 0x041fe400000000ff */
[C---:B------:R-:W-:Y:S02]  /*72450*/  PRMT R5, R11.reuse, 0x7771, RZ ;  /* 0x000077710b057816 */ /* 0x040fe400000000ff */
[C---:B------:R-:W-:Y:S01]  /*72460*/  PRMT R6, R11.reuse, 0x7772, RZ ;  /* 0x000077720b067816 */ /* 0x040fe200000000ff */
[----:B----4-:R0:W-:Y:S01]  /*72470*/  @P0 STG.E.U8 desc[UR44][R36.64], R2 ;  /* 0x0000000224000986 */ /* 0x0101e2000c10112c */
[----:B------:R-:W-:-:S03]  /*72480*/  PRMT R11, R11, 0x7773, RZ ;  /* 0x000077730b0b7816 */ /* 0x000fc600000000ff */
[----:B------:R0:W-:Y:S04]  /*72490*/  @P6 STG.E.U8 desc[UR44][R30.64], R3 ;  /* 0x000000031e006986 */ /* 0x0001e8000c10112c */
[----:B--2---:R0:W-:Y:S04]  /*724a0*/  @P1 STG.E.U8 desc[UR44][R228.64], R4 ;  /* 0x00000004e4001986 */ /* 0x0041e8000c10112c */
[----:B---3--:R0:W-:Y:S04]  /*724b0*/  @P5 STG.E.U8 desc[UR44][R28.64], R0 ;  /* 0x000000001c005986 */ /* 0x0081e8000c10112c */
[----:B------:R0:W-:Y:S04]  /*724c0*/  @P2 STG.E.U8 desc[UR44][R224.64], R5 ;  /* 0x00000005e0002986 */ /* 0x0001e8000c10112c */
[----:B------:R0:W-:Y:S01]  /*724d0*/  @P3 STG.E.U8 desc[UR44][R226.64], R6 ;  /* 0x00000006e2003986 */ /* 0x0001e2000c10112c */
[----:B------:R-:W-:Y:S05]  /*724e0*/  @!P4 EXIT ;  /* 0x000000000000c94d */ /* 0x000fea0003800000 */
[----:B0-----:R-:W2:Y:S04]  /*724f0*/  LDL.LU.64 R226, [R1+0x50] ;  /* 0x0000500001e27983 */ /* 0x001ea80000300a00 */
[----:B--2---:R-:W-:Y:S01]  /*72500*/  STG.E.U8 desc[UR44][R226.64], R11 ;  /* 0x0000000be2007986 */ /* 0x004fe2000c10112c */
[----:B------:R-:W-:Y:S05]  /*72510*/  EXIT ;  /* 0x000000000000794d */ /* 0x000fea0003800000 */
.L_x_2:
[----:B------:R-:W-:-:S00]  /*72520*/  BRA `(.L_x_2) ;  /* 0xfffffffc00fc7947 */ /* 0x000fc0000383ffff */
[----:B------:R-:W-:-:S00]  /*72530*/  NOP ;  /* 0x0000000000007918 */ /* 0x000fc00000000000 */
        /* <DEDUP_REMOVED lines=12> */
.L_x_3:


//--------------------- .nv.shared.matmul_kernel  --------------------------
	.section	.nv.shared.matmul_kernel,"aw",@nobits
	.sectionflags	@""
	.align	16
	.zero		1024


//--------------------- .nv.shared.reserved.0     --------------------------
	.section	.nv.shared.reserved.0,"aw",@nobits
	.weak		__nv_reservedSMEM_offset_0_alias
	.size		__nv_reservedSMEM_offset_0_alias, 0, 0
	.other		__nv_reservedSMEM_offset_0_alias,@"STO_CUDA_RESERVED_SHARED STV_DEFAULT"
__nv_reservedSMEM_offset_0_alias:
	.zero		0


//--------------------- .nv.constant0.matmul_kernel --------------------------
	.section	.nv.constant0.matmul_kernel,"a",@progbits
	.sectionflags	@""
	.align	4
.nv.constant0.matmul_kernel:
	.zero		608


//--------------------- SYMBOLS --------------------------

	.type		.nv.reservedSmem.offset0,@object
	.size		.nv.reservedSmem.offset0,0x4
